// auto-generated by cutlass_sweep.gemm — config: {"arch": "sm_90", "cluster_m": 1, "cluster_n": 1, "dtype": "e4m3", "dtype_b": "e4m3", "layout": "nt", "stages": 0, "tile_k": 32, "tile_m": 512, "tile_n": 48}
#include "cutlass/cutlass.h"
#include "cutlass/gemm/collective/collective_builder.hpp"
#include "cutlass/gemm/device/gemm_universal_adapter.h"
#include "cutlass/gemm/kernel/gemm_universal.hpp"
#include "cutlass/epilogue/collective/collective_builder.hpp"

using ElemA = cutlass::float_e4m3_t;
using ElemB = cutlass::float_e4m3_t;
using ElemCD = cutlass::float_e4m3_t;
using Acc  = float;
using TileShape    = cute::Shape<cute::_512, cute::_48, cute::_32>;
using ClusterShape = cute::Shape<cute::_1, cute::_1, cute::_1>;

using CollectiveEpilogue = typename cutlass::epilogue::collective::CollectiveBuilder<
    cutlass::arch::Sm90, cutlass::arch::OpClassTensorOp,
    TileShape, ClusterShape,
    cutlass::epilogue::collective::EpilogueTileAuto,
    Acc, Acc,
    ElemCD, cutlass::layout::RowMajor, 128 / cutlass::sizeof_bits<ElemCD>::value,
    ElemCD, cutlass::layout::RowMajor, 128 / cutlass::sizeof_bits<ElemCD>::value,
    cutlass::epilogue::collective::EpilogueScheduleAuto
  >::CollectiveOp;

using CollectiveMainloop = typename cutlass::gemm::collective::CollectiveBuilder<
    cutlass::arch::Sm90, cutlass::arch::OpClassTensorOp,
    ElemA, cutlass::layout::RowMajor, 128 / cutlass::sizeof_bits<ElemA>::value,
    ElemB, cutlass::layout::ColumnMajor, 128 / cutlass::sizeof_bits<ElemB>::value,
    Acc,
    TileShape, ClusterShape,
    cutlass::gemm::collective::StageCountAutoCarveout<static_cast<int>(sizeof(typename CollectiveEpilogue::SharedStorage))>,
    cutlass::gemm::collective::KernelScheduleAuto
  >::CollectiveOp;

using GemmKernel = cutlass::gemm::kernel::GemmUniversal<
    cute::Shape<int,int,int,int>,
    CollectiveMainloop,
    CollectiveEpilogue
>;
using Gemm = cutlass::gemm::device::GemmUniversalAdapter<GemmKernel>;

// Force the device kernel symbol into the cubin without needing a host main.
auto* _anchor = &cutlass::device_kernel<GemmKernel>;


// ===== COMPILED SASS (sm_90a) =====

	.target	sm_90a

	.elftype	@"ET_EXEC"


//--------------------- .note.nv.tkinfo           --------------------------
	.section	.note.nv.tkinfo,"",@"SHT_NOTE"
	.sectionflags	@"SHF_NOTE_NV_TKINFO"
	.tkinfo
        /*0018*/ 	.word	0x00000002
        /*0030*/ 	.string	""
        /*0030*/ 	.string	"ptxas"
        /*0030*/ 	.string	"Cuda compilation tools, release 13.0, V13.0.88"
        /*0030*/ 	.string	"Build cuda_13.0.r13.0/compiler.36424714_0"
        /*0030*/ 	.string	"-arch sm_90a -m 64 "



//--------------------- .note.nv.cuinfo           --------------------------
	.section	.note.nv.cuinfo,"",@"SHT_NOTE"
	.sectionflags	@"SHF_NOTE_NV_CUINFO"
        /*0018*/ 	.short	0x0002
        /*001a*/ 	.short	0x005a
        /*001c*/ 	.short	0x0082
	.zero		2


//--------------------- .nv.info                  --------------------------
	.section	.nv.info,"",@"SHT_CUDA_INFO"
	.align	4


	//----- nvinfo : EIATTR_REGCOUNT
	.align		4
        /*0000*/ 	.byte	0x04, 0x2f
        /*0002*/ 	.short	(.L_12 - .L_11)
	.align		4
.L_11:
        /*0004*/ 	.word	index@(_ZN7cutlass13device_kernelINS_4gemm6kernel13GemmUniversalIN4cute5tupleIJiiiiEEENS1_10collective13CollectiveMmaINS1_37MainloopSm90TmaGmmaWarpSpecializedFP8ILi12ENS5_IJNS4_1CILi1EEESB_SB_EEENS1_35KernelTmaWarpSpecializedCooperativeEEENS5_IJNSA_ILi512EEENSA_ILi48EEENSA_ILi32EEEEEENS_12float_e4m3_tENS5_IJlSB_lEEESJ_SK_NS4_8TiledMMAINS4_8MMA_AtomIJNS4_4SM904GMMA30MMA_64x16x32_F32E4M3E4M3_SS_TNILNSO_7ScaleInE1ELSQ_1EEEEEENS4_6LayoutINS5_IJNSA_ILi2EEESB_SB_EEENS5_IJSB_NSA_ILi0EEESW_EEEEENS5_IJNS4_10UnderscoreESZ_SZ_EEEEENS4_13SM90_TMA_LOADENS4_14ComposedLayoutINS4_7SwizzleILi1ELi4ELi3EEENS4_18smem_ptr_flag_bitsILi8EEENST_INS5_IJNSA_ILi8EEESH_EEENS5_IJSH_SB_EEEEEEEvNS4_8identityES12_S1C_vS1D_EENS_8epilogue10collective6detail29Sm90TmaWarpSpecializedAdapterINS1G_15DefaultEpilogueISJ_SK_SK_NS1F_6thread17LinearCombinationISJ_Li1EffLNS1K_9ScaleType4KindE0ELNS_15FloatRoundStyleE2ESJ_EENS1_15EpilogueDefaultEEEEEvvEEEEvNT_6ParamsE)
        /*0008*/ 	.word	0x000000a8


	//----- nvinfo : EIATTR_FRAME_SIZE
	.align		4
.L_12:
        /*000c*/ 	.byte	0x04, 0x11
        /*000e*/ 	.short	(.L_14 - .L_13)
	.align		4
.L_13:
        /*0010*/ 	.word	index@(_ZN7cutlass13device_kernelINS_4gemm6kernel13GemmUniversalIN4cute5tupleIJiiiiEEENS1_10collective13CollectiveMmaINS1_37MainloopSm90TmaGmmaWarpSpecializedFP8ILi12ENS5_IJNS4_1CILi1EEESB_SB_EEENS1_35KernelTmaWarpSpecializedCooperativeEEENS5_IJNSA_ILi512EEENSA_ILi48EEENSA_ILi32EEEEEENS_12float_e4m3_tENS5_IJlSB_lEEESJ_SK_NS4_8TiledMMAINS4_8MMA_AtomIJNS4_4SM904GMMA30MMA_64x16x32_F32E4M3E4M3_SS_TNILNSO_7ScaleInE1ELSQ_1EEEEEENS4_6LayoutINS5_IJNSA_ILi2EEESB_SB_EEENS5_IJSB_NSA_ILi0EEESW_EEEEENS5_IJNS4_10UnderscoreESZ_SZ_EEEEENS4_13SM90_TMA_LOADENS4_14ComposedLayoutINS4_7SwizzleILi1ELi4ELi3EEENS4_18smem_ptr_flag_bitsILi8EEENST_INS5_IJNSA_ILi8EEESH_EEENS5_IJSH_SB_EEEEEEEvNS4_8identityES12_S1C_vS1D_EENS_8epilogue10collective6detail29Sm90TmaWarpSpecializedAdapterINS1G_15DefaultEpilogueISJ_SK_SK_NS1F_6thread17LinearCombinationISJ_Li1EffLNS1K_9ScaleType4KindE0ELNS_15FloatRoundStyleE2ESJ_EENS1_15EpilogueDefaultEEEEEvvEEEEvNT_6ParamsE)
        /*0014*/ 	.word	0x00000040


	//----- nvinfo : EIATTR_MIN_STACK_SIZE
	.align		4
.L_14:
        /*0018*/ 	.byte	0x04, 0x12
        /*001a*/ 	.short	(.L_16 - .L_15)
	.align		4
.L_15:
        /*001c*/ 	.word	index@(_ZN7cutlass13device_kernelINS_4gemm6kernel13GemmUniversalIN4cute5tupleIJiiiiEEENS1_10collective13CollectiveMmaINS1_37MainloopSm90TmaGmmaWarpSpecializedFP8ILi12ENS5_IJNS4_1CILi1EEESB_SB_EEENS1_35KernelTmaWarpSpecializedCooperativeEEENS5_IJNSA_ILi512EEENSA_ILi48EEENSA_ILi32EEEEEENS_12float_e4m3_tENS5_IJlSB_lEEESJ_SK_NS4_8TiledMMAINS4_8MMA_AtomIJNS4_4SM904GMMA30MMA_64x16x32_F32E4M3E4M3_SS_TNILNSO_7ScaleInE1ELSQ_1EEEEEENS4_6LayoutINS5_IJNSA_ILi2EEESB_SB_EEENS5_IJSB_NSA_ILi0EEESW_EEEEENS5_IJNS4_10UnderscoreESZ_SZ_EEEEENS4_13SM90_TMA_LOADENS4_14ComposedLayoutINS4_7SwizzleILi1ELi4ELi3EEENS4_18smem_ptr_flag_bitsILi8EEENST_INS5_IJNSA_ILi8EEESH_EEENS5_IJSH_SB_EEEEEEEvNS4_8identityES12_S1C_vS1D_EENS_8epilogue10collective6detail29Sm90TmaWarpSpecializedAdapterINS1G_15DefaultEpilogueISJ_SK_SK_NS1F_6thread17LinearCombinationISJ_Li1EffLNS1K_9ScaleType4KindE0ELNS_15FloatRoundStyleE2ESJ_EENS1_15EpilogueDefaultEEEEEvvEEEEvNT_6ParamsE)
        /*0020*/ 	.word	0x00000040
.L_16:


//--------------------- .nv.compat                --------------------------
	.section	.nv.compat,"",@"SHT_CUDA_COMPAT_INFO"
	.align	4
        /*0000*/ 	.byte	0x02, 0x09, 0x01, 0x00, 0x02, 0x02, 0x04, 0x00, 0x02, 0x05, 0x05, 0x00, 0x03, 0x07, 0x01, 0x01
        /*0010*/ 	.byte	0x02, 0x03, 0x01, 0x00, 0x02, 0x06, 0x01, 0x00, 0x04, 0x0b, 0x08, 0x00, 0x00, 0x00, 0x00, 0x00
        /*0020*/ 	.byte	0x00, 0x00, 0x00, 0x00


//--------------------- .nv.info._ZN7cutlass13device_kernelINS_4gemm6kernel13GemmUniversalIN4cute5tupleIJiiiiEEENS1_10collective13CollectiveMmaINS1_37MainloopSm90TmaGmmaWarpSpecializedFP8ILi12ENS5_IJNS4_1CILi1EEESB_SB_EEENS1_35KernelTmaWarpSpecializedCooperativeEEENS5_IJNSA_ILi512EEENSA_ILi48EEENSA_ILi32EEEEEENS_12float_e4m3_tENS5_IJlSB_lEEESJ_SK_NS4_8TiledMMAINS4_8MMA_AtomIJNS4_4SM904GMMA30MMA_64x16x32_F32E4M3E4M3_SS_TNILNSO_7ScaleInE1ELSQ_1EEEEEENS4_6LayoutINS5_IJNSA_ILi2EEESB_SB_EEENS5_IJSB_NSA_ILi0EEESW_EEEEENS5_IJNS4_10UnderscoreESZ_SZ_EEEEENS4_13SM90_TMA_LOADENS4_14ComposedLayoutINS4_7SwizzleILi1ELi4ELi3EEENS4_18smem_ptr_flag_bitsILi8EEENST_INS5_IJNSA_ILi8EEESH_EEENS5_IJSH_SB_EEEEEEEvNS4_8identityES12_S1C_vS1D_EENS_8epilogue10collective6detail29Sm90TmaWarpSpecializedAdapterINS1G_15DefaultEpilogueISJ_SK_SK_NS1F_6thread17LinearCombinationISJ_Li1EffLNS1K_9ScaleType4KindE0ELNS_15FloatRoundStyleE2ESJ_EENS1_15EpilogueDefaultEEEEEvvEEEEvNT_6ParamsE --------------------------
	.section	.nv.info._ZN7cutlass13device_kernelINS_4gemm6kernel13GemmUniversalIN4cute5tupleIJiiiiEEENS1_10collective13CollectiveMmaINS1_37MainloopSm90TmaGmmaWarpSpecializedFP8ILi12ENS5_IJNS4_1CILi1EEESB_SB_EEENS1_35KernelTmaWarpSpecializedCooperativeEEENS5_IJNSA_ILi512EEENSA_ILi48EEENSA_ILi32EEEEEENS_12float_e4m3_tENS5_IJlSB_lEEESJ_SK_NS4_8TiledMMAINS4_8MMA_AtomIJNS4_4SM904GMMA30MMA_64x16x32_F32E4M3E4M3_SS_TNILNSO_7ScaleInE1ELSQ_1EEEEEENS4_6LayoutINS5_IJNSA_ILi2EEESB_SB_EEENS5_IJSB_NSA_ILi0EEESW_EEEEENS5_IJNS4_10UnderscoreESZ_SZ_EEEEENS4_13SM90_TMA_LOADENS4_14ComposedLayoutINS4_7SwizzleILi1ELi4ELi3EEENS4_18smem_ptr_flag_bitsILi8EEENST_INS5_IJNSA_ILi8EEESH_EEENS5_IJSH_SB_EEEEEEEvNS4_8identityES12_S1C_vS1D_EENS_8epilogue10collective6detail29Sm90TmaWarpSpecializedAdapterINS1G_15DefaultEpilogueISJ_SK_SK_NS1F_6thread17LinearCombinationISJ_Li1EffLNS1K_9ScaleType4KindE0ELNS_15FloatRoundStyleE2ESJ_EENS1_15EpilogueDefaultEEEEEvvEEEEvNT_6ParamsE,"",@"SHT_CUDA_INFO"
	.sectionflags	@""
	.align	4


	//----- nvinfo : EIATTR_CUDA_API_VERSION
	.align		4
        /*0000*/ 	.byte	0x04, 0x37
        /*0002*/ 	.short	(.L_18 - .L_17)
.L_17:
        /*0004*/ 	.word	0x00000082


	//----- nvinfo : EIATTR_KPARAM_INFO
	.align		4
.L_18:
        /*0008*/ 	.byte	0x04, 0x17
        /*000a*/ 	.short	(.L_20 - .L_19)
.L_19:
        /*000c*/ 	.word	0x00000000
        /*0010*/ 	.short	0x0000
        /*0012*/ 	.short	0x0070
        /*0014*/ 	.byte	0x00, 0xf0, 0x01, 0x10


	//----- nvinfo : EIATTR_SPARSE_MMA_MASK
	.align		4
.L_20:
        /*0018*/ 	.byte	0x03, 0x50
        /*001a*/ 	.short	0x0000


	//----- nvinfo : EIATTR_MAXREG_COUNT
	.align		4
        /*001c*/ 	.byte	0x03, 0x1b
        /*001e*/ 	.short	0x00a8


	//----- nvinfo : EIATTR_NUM_BARRIERS
	.align		4
        /*0020*/ 	.byte	0x02, 0x4c
        /*0022*/ 	.byte	0x01
	.zero		1


	//----- nvinfo : EIATTR_ANNOTATIONS
	.align		4
        /*0024*/ 	.byte	0x04, 0x55
        /*0026*/ 	.short	(.L_22 - .L_21)


	//   ....[0]....
.L_21:
        /*0028*/ 	.word	0x00000001
        /*002c*/ 	.byte	0xf0, 0x06, 0x00, 0x00, 0x01, 0x00, 0x00, 0x00, 0x00, 0x07, 0x00, 0x00, 0x01, 0x00, 0x00, 0x00
        /* <DEDUP_REMOVED lines=22> */
        /*019c*/ 	.byte	0x60, 0x01, 0x01, 0x00


	//----- nvinfo : EIATTR_MERCURY_ISA_VERSION
	.align		4
.L_22:
        /*01a0*/ 	.byte	0x03, 0x5f
        /*01a2*/ 	.short	0x0101


	//----- nvinfo : EIATTR_INT_WARP_WIDE_INSTR_OFFSETS
	.align		4
        /*01a4*/ 	.byte	0x04, 0x31
        /*01a6*/ 	.short	(.L_24 - .L_23)


	//   ....[0]....
.L_23:
        /*01a8*/ 	.word	0x00000520


	//   ....[1]....
        /*01ac*/ 	.word	0x00000530


	//   ....[2]....
        /*01b0*/ 	.word	0x00000630


	//----- nvinfo : EIATTR_COOP_GROUP_MASK_REGIDS
	.align		4
.L_24:
        /*01b4*/ 	.byte	0x04, 0x29
        /*01b6*/ 	.short	(.L_26 - .L_25)


	//   ....[0]....
.L_25:
        /*01b8*/ 	.word	0xffffffff


	//   ....[1]....
        /*01bc*/ 	.word	0xffffffff


	//   ....[2]....
        /*01c0*/ 	.word	0xffffffff


	//   ....[3]....
        /*01c4*/ 	.word	0xffffffff


	//   ....[4]....
        /*01c8*/ 	.word	0xffffffff


	//----- nvinfo : EIATTR_COOP_GROUP_INSTR_OFFSETS
	.align		4
.L_26:
        /*01cc*/ 	.byte	0x04, 0x28
        /*01ce*/ 	.short	(.L_28 - .L_27)


	//   ....[0]....
.L_27:
        /*01d0*/ 	.word	0x00000070


	//   ....[1]....
        /*01d4*/ 	.word	0x00000080


	//   ....[2]....
        /*01d8*/ 	.word	0x00000140


	//   ....[3]....
        /*01dc*/ 	.word	0x00000400


	//   ....[4]....
        /*01e0*/ 	.word	0x00001430


	//----- nvinfo : EIATTR_REG_RECONFIG
	.align		4
.L_28:
        /*01e4*/ 	.byte	0x01, 0x54
	.zero		2


	//----- nvinfo : EIATTR_MBARRIER_INSTR_OFFSETS
	.align		4
        /*01e8*/ 	.byte	0x04, 0x39
        /*01ea*/ 	.short	(.L_30 - .L_29)


	//   ....[0]....
.L_29:
        /*01ec*/ 	.word	0x00000260
        /*01f0*/ 	.word	0x000000ff
        /*01f4*/ 	.word	0x00000000
        /*01f8*/ 	.short	0x0100
        /*01fa*/ 	.byte	0x08
	.zero		1


	//   ....[1]....
        /*01fc*/ 	.word	0x00000270
        /*0200*/ 	.word	0x000000ff
        /*0204*/ 	.word	0x00000060
        /*0208*/ 	.short	0x0100
        /*020a*/ 	.byte	0x08
	.zero		1


	//   ....[2]....
        /*020c*/ 	.word	0x00000280
        /*0210*/ 	.word	0x000000ff
        /*0214*/ 	.word	0x00000008
        /*0218*/ 	.short	0x0100
        /*021a*/ 	.byte	0x08
	.zero		1


	//   ....[3]....
        /*021c*/ 	.word	0x00000290
        /*0220*/ 	.word	0x000000ff
        /*0224*/ 	.word	0x00000068
        /*0228*/ 	.short	0x0100
        /*022a*/ 	.byte	0x08
	.zero		1


	//   ....[4]....
        /*022c*/ 	.word	0x000002a0
        /*0230*/ 	.word	0x000000ff
        /*0234*/ 	.word	0x00000010
        /*0238*/ 	.short	0x0100
        /*023a*/ 	.byte	0x08
	.zero		1


	//   ....[5]....
        /*023c*/ 	.word	0x000002b0
        /*0240*/ 	.word	0x000000ff
        /*0244*/ 	.word	0x00000070
        /*0248*/ 	.short	0x0100
        /*024a*/ 	.byte	0x08
	.zero		1


	//   ....[6]....
        /*024c*/ 	.word	0x000002c0
        /*0250*/ 	.word	0x000000ff
        /*0254*/ 	.word	0x00000018
        /*0258*/ 	.short	0x0100
        /*025a*/ 	.byte	0x08
	.zero		1


	//   ....[7]....
        /*025c*/ 	.word	0x000002d0
        /*0260*/ 	.word	0x000000ff
        /*0264*/ 	.word	0x00000078
        /*0268*/ 	.short	0x0100
        /*026a*/ 	.byte	0x08
	.zero		1


	//   ....[8]....
        /*026c*/ 	.word	0x000002e0
        /*0270*/ 	.word	0x000000ff
        /*0274*/ 	.word	0x00000020
        /*0278*/ 	.short	0x0100
        /*027a*/ 	.byte	0x08
	.zero		1


	//   ....[9]....
        /*027c*/ 	.word	0x000002f0
        /*0280*/ 	.word	0x000000ff
        /*0284*/ 	.word	0x00000080
        /*0288*/ 	.short	0x0100
        /*028a*/ 	.byte	0x08
	.zero		1


	//   ....[10]....
        /*028c*/ 	.word	0x00000300
        /*0290*/ 	.word	0x000000ff
        /*0294*/ 	.word	0x00000028
        /*0298*/ 	.short	0x0100
        /*029a*/ 	.byte	0x08
	.zero		1


	//   ....[11]....
        /*029c*/ 	.word	0x00000310
        /*02a0*/ 	.word	0x000000ff
        /*02a4*/ 	.word	0x00000088
        /*02a8*/ 	.short	0x0100
        /*02aa*/ 	.byte	0x08
	.zero		1


	//   ....[12]....
        /*02ac*/ 	.word	0x00000320
        /*02b0*/ 	.word	0x000000ff
        /*02b4*/ 	.word	0x00000030
        /*02b8*/ 	.short	0x0100
        /*02ba*/ 	.byte	0x08
	.zero		1


	//   ....[13]....
        /*02bc*/ 	.word	0x00000330
        /*02c0*/ 	.word	0x000000ff
        /*02c4*/ 	.word	0x00000090
        /*02c8*/ 	.short	0x0100
        /*02ca*/ 	.byte	0x08
	.zero		1


	//   ....[14]....
        /*02cc*/ 	.word	0x00000340
        /*02d0*/ 	.word	0x000000ff
        /*02d4*/ 	.word	0x00000038
        /*02d8*/ 	.short	0x0100
        /*02da*/ 	.byte	0x08
	.zero		1


	//   ....[15]....
        /*02dc*/ 	.word	0x00000350
        /*02e0*/ 	.word	0x000000ff
        /*02e4*/ 	.word	0x00000098
        /*02e8*/ 	.short	0x0100
        /*02ea*/ 	.byte	0x08
	.zero		1


	//   ....[16]....
        /*02ec*/ 	.word	0x00000360
        /*02f0*/ 	.word	0x000000ff
        /*02f4*/ 	.word	0x00000040
        /*02f8*/ 	.short	0x0100
        /*02fa*/ 	.byte	0x08
	.zero		1


	//   ....[17]....
        /*02fc*/ 	.word	0x00000370
        /*0300*/ 	.word	0x000000ff
        /*0304*/ 	.word	0x000000a0
        /*0308*/ 	.short	0x0100
        /*030a*/ 	.byte	0x08
	.zero		1


	//   ....[18]....
        /*030c*/ 	.word	0x00000380
        /*0310*/ 	.word	0x000000ff
        /*0314*/ 	.word	0x00000048
        /*0318*/ 	.short	0x0100
        /*031a*/ 	.byte	0x08
	.zero		1


	//   ....[19]....
        /*031c*/ 	.word	0x00000390
        /*0320*/ 	.word	0x000000ff
        /*0324*/ 	.word	0x000000a8
        /*0328*/ 	.short	0x0100
        /*032a*/ 	.byte	0x08
	.zero		1


	//   ....[20]....
        /*032c*/ 	.word	0x000003a0
        /*0330*/ 	.word	0x000000ff
        /*0334*/ 	.word	0x00000050
        /*0338*/ 	.short	0x0100
        /*033a*/ 	.byte	0x08
	.zero		1


	//   ....[21]....
        /*033c*/ 	.word	0x000003b0
        /*0340*/ 	.word	0x000000ff
        /*0344*/ 	.word	0x000000b0
        /*0348*/ 	.short	0x0100
        /*034a*/ 	.byte	0x08
	.zero		1


	//   ....[22]....
        /*034c*/ 	.word	0x000003c0
        /*0350*/ 	.word	0x000000ff
        /*0354*/ 	.word	0x00000058
        /*0358*/ 	.short	0x0100
        /*035a*/ 	.byte	0x08
	.zero		1


	//   ....[23]....
        /*035c*/ 	.word	0x000003d0
        /*0360*/ 	.word	0x000000ff
        /*0364*/ 	.word	0x000000b8
        /*0368*/ 	.short	0x0100
        /*036a*/ 	.byte	0x08
	.zero		1


	//   ....[24]....
        /*036c*/ 	.word	0x00000690
        /*0370*/ 	.word	0x000000ff
        /*0374*/ 	.word	0x000000d0
        /*0378*/ 	.short	0x0100
        /*037a*/ 	.byte	0x06
	.zero		1


	//   ....[25]....
        /*037c*/ 	.word	0x00000710
        /*0380*/ 	.word	0x000000ff
        /*0384*/ 	.word	0x000000d8
        /*0388*/ 	.short	0x0100
        /*038a*/ 	.byte	0x06
	.zero		1


	//   ....[26]....
        /*038c*/ 	.word	0x00001970
        /*0390*/ 	.word	0x000000ff
        /*0394*/ 	.word	0x00000000
        /*0398*/ 	.short	0x010a
        /*039a*/ 	.byte	0x07
	.zero		1


	//   ....[27]....
        /*039c*/ 	.word	0x000019d0
        /*03a0*/ 	.word	0x000000ff
        /*03a4*/ 	.word	0x00000000
        /*03a8*/ 	.short	0x010a
        /*03aa*/ 	.byte	0x07
	.zero		1


	//   ....[28]....
        /*03ac*/ 	.word	0x00002820
        /*03b0*/ 	.word	0x000000ff
        /*03b4*/ 	.word	0x00000000
        /*03b8*/ 	.short	0x010a
        /*03ba*/ 	.byte	0x09
	.zero		1


	//   ....[29]....
        /*03bc*/ 	.word	0x00002860
        /*03c0*/ 	.word	0x000000ff
        /*03c4*/ 	.word	0x00000000
        /*03c8*/ 	.short	0x010a
        /*03ca*/ 	.byte	0x09
	.zero		1


	//   ....[30]....
        /*03cc*/ 	.word	0x000032d0
        /*03d0*/ 	.word	0x000000ff
        /*03d4*/ 	.word	0x00000000
        /*03d8*/ 	.short	0x0101
        /*03da*/ 	.byte	0x08
	.zero		1


	//   ....[31]....
        /*03dc*/ 	.word	0x00003b20
        /*03e0*/ 	.word	0x000000ff
        /*03e4*/ 	.word	0x00000000
        /*03e8*/ 	.short	0x0101
        /*03ea*/ 	.byte	0x08
	.zero		1


	//   ....[32]....
        /*03ec*/ 	.word	0x0000fd10
        /*03f0*/ 	.word	0x00000011
        /*03f4*/ 	.word	0x00000060
        /*03f8*/ 	.short	0x010a
        /*03fa*/ 	.byte	0x3f
	.zero		1


	//   ....[33]....
        /*03fc*/ 	.word	0x00010090
        /*0400*/ 	.word	0x00000005
        /*0404*/ 	.word	0x000000d8
        /*0408*/ 	.short	0x0101
        /*040a*/ 	.byte	0x3f
	.zero		1


	//   ....[34]....
        /*040c*/ 	.word	0x00010840
        /*0410*/ 	.word	0x00000005
        /*0414*/ 	.word	0x00000000
        /*0418*/ 	.short	0x010a
        /*041a*/ 	.byte	0x3f
	.zero		1


	//   ....[35]....
        /*041c*/ 	.word	0x000108c0
        /*0420*/ 	.word	0x00000007
        /*0424*/ 	.word	0x00000000
        /*0428*/ 	.short	0x010a
        /*042a*/ 	.byte	0x3f
	.zero		1


	//   ....[36]....
        /*042c*/ 	.word	0x00010950
        /*0430*/ 	.word	0x00000006
        /*0434*/ 	.word	0x00000000
        /*0438*/ 	.short	0x010a
        /*043a*/ 	.byte	0x3f
	.zero		1


	//   ....[37]....
        /*043c*/ 	.word	0x000109e0
        /*0440*/ 	.word	0x00000009
        /*0444*/ 	.word	0x00000000
        /*0448*/ 	.short	0x010a
        /*044a*/ 	.byte	0x3f
	.zero		1


	//   ....[38]....
        /*044c*/ 	.word	0x00010a70
        /*0450*/ 	.word	0x00000006
        /*0454*/ 	.word	0x00000000
        /*0458*/ 	.short	0x010a
        /*045a*/ 	.byte	0x3f
	.zero		1


	//   ....[39]....
        /*045c*/ 	.word	0x00010b00
        /*0460*/ 	.word	0x00000009
        /*0464*/ 	.word	0x00000000
        /*0468*/ 	.short	0x010a
        /*046a*/ 	.byte	0x3f
	.zero		1


	//   ....[40]....
        /*046c*/ 	.word	0x00010b90
        /*0470*/ 	.word	0x00000006
        /*0474*/ 	.word	0x00000000
        /*0478*/ 	.short	0x010a
        /*047a*/ 	.byte	0x3f
	.zero		1


	//   ....[41]....
        /*047c*/ 	.word	0x00010c20
        /*0480*/ 	.word	0x00000009
        /*0484*/ 	.word	0x00000000
        /*0488*/ 	.short	0x010a
        /*048a*/ 	.byte	0x3f
	.zero		1


	//   ....[42]....
        /*048c*/ 	.word	0x00010cb0
        /*0490*/ 	.word	0x00000006
        /*0494*/ 	.word	0x00000000
        /*0498*/ 	.short	0x010a
        /*049a*/ 	.byte	0x3f
	.zero		1


	//   ....[43]....
        /*049c*/ 	.word	0x00010d40
        /*04a0*/ 	.word	0x00000009
        /*04a4*/ 	.word	0x00000000
        /*04a8*/ 	.short	0x010a
        /*04aa*/ 	.byte	0x3f
	.zero		1


	//   ....[44]....
        /*04ac*/ 	.word	0x00010dd0
        /*04b0*/ 	.word	0x00000006
        /*04b4*/ 	.word	0x00000000
        /*04b8*/ 	.short	0x010a
        /*04ba*/ 	.byte	0x3f
	.zero		1


	//   ....[45]....
        /*04bc*/ 	.word	0x00010e60
        /*04c0*/ 	.word	0x00000003
        /*04c4*/ 	.word	0x00000000
        /*04c8*/ 	.short	0x010a
        /*04ca*/ 	.byte	0x3f
	.zero		1


	//   ....[46]....
        /*04cc*/ 	.word	0x00010ed0
        /*04d0*/ 	.word	0x0000000f
        /*04d4*/ 	.word	0x00000000
        /*04d8*/ 	.short	0x010a
        /*04da*/ 	.byte	0x3f
	.zero		1


	//   ....[47]....
        /*04dc*/ 	.word	0x00010f30
        /*04e0*/ 	.word	0x000000cf
        /*04e4*/ 	.word	0x00000000
        /*04e8*/ 	.short	0x010a
        /*04ea*/ 	.byte	0x3f
	.zero		1


	//   ....[48]....
        /*04ec*/ 	.word	0x00011000
        /*04f0*/ 	.word	0x00000011
        /*04f4*/ 	.word	0x00000060
        /*04f8*/ 	.short	0x010a
        /*04fa*/ 	.byte	0x3f
	.zero		1


	//   ....[49]....
        /*04fc*/ 	.word	0x000110e0
        /*0500*/ 	.word	0x00000005
        /*0504*/ 	.word	0x00000000
        /*0508*/ 	.short	0x010a
        /*050a*/ 	.byte	0x3f
	.zero		1


	//   ....[50]....
        /*050c*/ 	.word	0x00011130
        /*0510*/ 	.word	0x00000007
        /*0514*/ 	.word	0x00000000
        /*0518*/ 	.short	0x010a
        /*051a*/ 	.byte	0x3f
	.zero		1


	//   ....[51]....
        /*051c*/ 	.word	0x00011180
        /*0520*/ 	.word	0x00000006
        /*0524*/ 	.word	0x00000000
        /*0528*/ 	.short	0x010a
        /*052a*/ 	.byte	0x3f
	.zero		1


	//   ....[52]....
        /*052c*/ 	.word	0x000111d0
        /*0530*/ 	.word	0x00000009
        /*0534*/ 	.word	0x00000000
        /*0538*/ 	.short	0x010a
        /*053a*/ 	.byte	0x3f
	.zero		1


	//   ....[53]....
        /*053c*/ 	.word	0x00011220
        /*0540*/ 	.word	0x00000006
        /*0544*/ 	.word	0x00000000
        /*0548*/ 	.short	0x010a
        /*054a*/ 	.byte	0x3f
	.zero		1


	//   ....[54]....
        /*054c*/ 	.word	0x00011270
        /*0550*/ 	.word	0x00000009
        /*0554*/ 	.word	0x00000000
        /*0558*/ 	.short	0x010a
        /*055a*/ 	.byte	0x3f
	.zero		1


	//   ....[55]....
        /*055c*/ 	.word	0x000112c0
        /*0560*/ 	.word	0x00000006
        /*0564*/ 	.word	0x00000000
        /*0568*/ 	.short	0x010a
        /*056a*/ 	.byte	0x3f
	.zero		1


	//   ....[56]....
        /*056c*/ 	.word	0x00011310
        /*0570*/ 	.word	0x00000009
        /*0574*/ 	.word	0x00000000
        /*0578*/ 	.short	0x010a
        /*057a*/ 	.byte	0x3f
	.zero		1


	//   ....[57]....
        /*057c*/ 	.word	0x00011360
        /*0580*/ 	.word	0x00000006
        /*0584*/ 	.word	0x00000000
        /*0588*/ 	.short	0x010a
        /*058a*/ 	.byte	0x3f
	.zero		1


	//   ....[58]....
        /*058c*/ 	.word	0x000113b0
        /*0590*/ 	.word	0x00000009
        /*0594*/ 	.word	0x00000000
        /*0598*/ 	.short	0x010a
        /*059a*/ 	.byte	0x3f
	.zero		1


	//   ....[59]....
        /*059c*/ 	.word	0x00011400
        /*05a0*/ 	.word	0x00000006
        /*05a4*/ 	.word	0x00000000
        /*05a8*/ 	.short	0x010a
        /*05aa*/ 	.byte	0x3f
	.zero		1


	//----- nvinfo : EIATTR_NUM_MBARRIERS
	.align		4
.L_30:
        /*05ac*/ 	.byte	0x03, 0x38
        /*05ae*/ 	.short	0x001a


	//----- nvinfo : EIATTR_EXIT_INSTR_OFFSETS
	.align		4
        /*05b0*/ 	.byte	0x04, 0x1c
        /*05b2*/ 	.short	(.L_32 - .L_31)


	//   ....[0]....
.L_31:
        /*05b4*/ 	.word	0x00000760


	//   ....[1]....
        /*05b8*/ 	.word	0x00001090


	//   ....[2]....
        /*05bc*/ 	.word	0x0000f310


	//   ....[3]....
        /*05c0*/ 	.word	0x0000f9a0


	//   ....[4]....
        /*05c4*/ 	.word	0x00010eb0


	//----- nvinfo : EIATTR_MAX_THREADS
	.align		4
.L_32:
        /*05c8*/ 	.byte	0x04, 0x05
        /*05ca*/ 	.short	(.L_34 - .L_33)
.L_33:
        /*05cc*/ 	.word	0x00000180
        /*05d0*/ 	.word	0x00000001
        /*05d4*/ 	.word	0x00000001


	//----- nvinfo : EIATTR_CRS_STACK_SIZE
	.align		4
.L_34:
        /*05d8*/ 	.byte	0x04, 0x1e
        /*05da*/ 	.short	(.L_36 - .L_35)
.L_35:
        /*05dc*/ 	.word	0x00000000


	//----- nvinfo : EIATTR_CBANK_PARAM_SIZE
	.align		4
.L_36:
        /*05e0*/ 	.byte	0x03, 0x19
        /*05e2*/ 	.short	0x0470


	//----- nvinfo : EIATTR_PARAM_CBANK
	.align		4
        /*05e4*/ 	.byte	0x04, 0x0a
        /*05e6*/ 	.short	(.L_38 - .L_37)
	.align		4
.L_37:
        /*05e8*/ 	.word	index@(.nv.constant0._ZN7cutlass13device_kernelINS_4gemm6kernel13GemmUniversalIN4cute5tupleIJiiiiEEENS1_10collective13CollectiveMmaINS1_37MainloopSm90TmaGmmaWarpSpecializedFP8ILi12ENS5_IJNS4_1CILi1EEESB_SB_EEENS1_35KernelTmaWarpSpecializedCooperativeEEENS5_IJNSA_ILi512EEENSA_ILi48EEENSA_ILi32EEEEEENS_12float_e4m3_tENS5_IJlSB_lEEESJ_SK_NS4_8TiledMMAINS4_8MMA_AtomIJNS4_4SM904GMMA30MMA_64x16x32_F32E4M3E4M3_SS_TNILNSO_7ScaleInE1ELSQ_1EEEEEENS4_6LayoutINS5_IJNSA_ILi2EEESB_SB_EEENS5_IJSB_NSA_ILi0EEESW_EEEEENS5_IJNS4_10UnderscoreESZ_SZ_EEEEENS4_13SM90_TMA_LOADENS4_14ComposedLayoutINS4_7SwizzleILi1ELi4ELi3EEENS4_18smem_ptr_flag_bitsILi8EEENST_INS5_IJNSA_ILi8EEESH_EEENS5_IJSH_SB_EEEEEEEvNS4_8identityES12_S1C_vS1D_EENS_8epilogue10collective6detail29Sm90TmaWarpSpecializedAdapterINS1G_15DefaultEpilogueISJ_SK_SK_NS1F_6thread17LinearCombinationISJ_Li1EffLNS1K_9ScaleType4KindE0ELNS_15FloatRoundStyleE2ESJ_EENS1_15EpilogueDefaultEEEEEvvEEEEvNT_6ParamsE)
        /*05ec*/ 	.short	0x0210
        /*05ee*/ 	.short	0x0470


	//----- nvinfo : EIATTR_SW_WAR
	.align		4
.L_38:
        /*05f0*/ 	.byte	0x04, 0x36
        /*05f2*/ 	.short	(.L_40 - .L_39)
.L_39:
        /*05f4*/ 	.word	0x00000008
.L_40:


//--------------------- .nv.callgraph             --------------------------
	.section	.nv.callgraph,"",@"SHT_CUDA_CALLGRAPH"
	.align	4
	.sectionentsize	8
	.align		4
        /*0000*/ 	.word	0x00000000
	.align		4
        /*0004*/ 	.word	0xffffffff
	.align		4
        /*0008*/ 	.word	0x00000000
	.align		4
        /*000c*/ 	.word	0xfffffffe
	.align		4
        /*0010*/ 	.word	0x00000000
	.align		4
        /*0014*/ 	.word	0xfffffffd
	.align		4
        /*0018*/ 	.word	0x00000000
	.align		4
        /*001c*/ 	.word	0xfffffffc


//--------------------- .nv.constant4             --------------------------
	.section	.nv.constant4,"a",@progbits
	.align	8
	.align		8
.nv.constant4:
        /*0000*/ 	.dword	_ZN40_INTERNAL_75cc7382_4_k_cu_6290f926_132414cuda3std3__45__cpo5beginE
	.align		8
        /*0008*/ 	.dword	_ZN40_INTERNAL_75cc7382_4_k_cu_6290f926_132414cuda3std3__45__cpo3endE
	.align		8
        /*0010*/ 	.dword	_ZN40_INTERNAL_75cc7382_4_k_cu_6290f926_132414cuda3std3__45__cpo6cbeginE
	.align		8
        /*0018*/ 	.dword	_ZN40_INTERNAL_75cc7382_4_k_cu_6290f926_132414cuda3std3__45__cpo4cendE
	.align		8
        /*0020*/ 	.dword	_ZN40_INTERNAL_75cc7382_4_k_cu_6290f926_132414cuda3std3__442_GLOBAL__N__75cc7382_4_k_cu_6290f926_132416ignoreE
	.align		8
        /*0028*/ 	.dword	_ZN40_INTERNAL_75cc7382_4_k_cu_6290f926_132414cuda3std3__419piecewise_constructE
	.align		8
        /*0030*/ 	.dword	_ZN40_INTERNAL_75cc7382_4_k_cu_6290f926_132414cuda3std3__48in_placeE
	.align		8
        /*0038*/ 	.dword	_ZN40_INTERNAL_75cc7382_4_k_cu_6290f926_132414cuda3std6ranges3__45__cpo4swapE
	.align		8
        /*0040*/ 	.dword	_ZN40_INTERNAL_75cc7382_4_k_cu_6290f926_132414cuda3std6ranges3__45__cpo9iter_moveE
	.align		8
        /*0048*/ 	.dword	_ZN40_INTERNAL_75cc7382_4_k_cu_6290f926_132414cute7productE
	.align		8
        /*0050*/ 	.dword	_ZN40_INTERNAL_75cc7382_4_k_cu_6290f926_132414cute1_E


//--------------------- .text._ZN7cutlass13device_kernelINS_4gemm6kernel13GemmUniversalIN4cute5tupleIJiiiiEEENS1_10collective13CollectiveMmaINS1_37MainloopSm90TmaGmmaWarpSpecializedFP8ILi12ENS5_IJNS4_1CILi1EEESB_SB_EEENS1_35KernelTmaWarpSpecializedCooperativeEEENS5_IJNSA_ILi512EEENSA_ILi48EEENSA_ILi32EEEEEENS_12float_e4m3_tENS5_IJlSB_lEEESJ_SK_NS4_8TiledMMAINS4_8MMA_AtomIJNS4_4SM904GMMA30MMA_64x16x32_F32E4M3E4M3_SS_TNILNSO_7ScaleInE1ELSQ_1EEEEEENS4_6LayoutINS5_IJNSA_ILi2EEESB_SB_EEENS5_IJSB_NSA_ILi0EEESW_EEEEENS5_IJNS4_10UnderscoreESZ_SZ_EEEEENS4_13SM90_TMA_LOADENS4_14ComposedLayoutINS4_7SwizzleILi1ELi4ELi3EEENS4_18smem_ptr_flag_bitsILi8EEENST_INS5_IJNSA_ILi8EEESH_EEENS5_IJSH_SB_EEEEEEEvNS4_8identityES12_S1C_vS1D_EENS_8epilogue10collective6detail29Sm90TmaWarpSpecializedAdapterINS1G_15DefaultEpilogueISJ_SK_SK_NS1F_6thread17LinearCombinationISJ_Li1EffLNS1K_9ScaleType4KindE0ELNS_15FloatRoundStyleE2ESJ_EENS1_15EpilogueDefaultEEEEEvvEEEEvNT_6ParamsE --------------------------
	.section	.text._ZN7cutlass13device_kernelINS_4gemm6kernel13GemmUniversalIN4cute5tupleIJiiiiEEENS1_10collective13CollectiveMmaINS1_37MainloopSm90TmaGmmaWarpSpecializedFP8ILi12ENS5_IJNS4_1CILi1EEESB_SB_EEENS1_35KernelTmaWarpSpecializedCooperativeEEENS5_IJNSA_ILi512EEENSA_ILi48EEENSA_ILi32EEEEEENS_12float_e4m3_tENS5_IJlSB_lEEESJ_SK_NS4_8TiledMMAINS4_8MMA_AtomIJNS4_4SM904GMMA30MMA_64x16x32_F32E4M3E4M3_SS_TNILNSO_7ScaleInE1ELSQ_1EEEEEENS4_6LayoutINS5_IJNSA_ILi2EEESB_SB_EEENS5_IJSB_NSA_ILi0EEESW_EEEEENS5_IJNS4_10UnderscoreESZ_SZ_EEEEENS4_13SM90_TMA_LOADENS4_14ComposedLayoutINS4_7SwizzleILi1ELi4ELi3EEENS4_18smem_ptr_flag_bitsILi8EEENST_INS5_IJNSA_ILi8EEESH_EEENS5_IJSH_SB_EEEEEEEvNS4_8identityES12_S1C_vS1D_EENS_8epilogue10collective6detail29Sm90TmaWarpSpecializedAdapterINS1G_15DefaultEpilogueISJ_SK_SK_NS1F_6thread17LinearCombinationISJ_Li1EffLNS1K_9ScaleType4KindE0ELNS_15FloatRoundStyleE2ESJ_EENS1_15EpilogueDefaultEEEEEvvEEEEvNT_6ParamsE,"ax",@progbits
	.align	128
.text._ZN7cutlass13device_kernelINS_4gemm6kernel13GemmUniversalIN4cute5tupleIJiiiiEEENS1_10collective13CollectiveMmaINS1_37MainloopSm90TmaGmmaWarpSpecializedFP8ILi12ENS5_IJNS4_1CILi1EEESB_SB_EEENS1_35KernelTmaWarpSpecializedCooperativeEEENS5_IJNSA_ILi512EEENSA_ILi48EEENSA_ILi32EEEEEENS_12float_e4m3_tENS5_IJlSB_lEEESJ_SK_NS4_8TiledMMAINS4_8MMA_AtomIJNS4_4SM904GMMA30MMA_64x16x32_F32E4M3E4M3_SS_TNILNSO_7ScaleInE1ELSQ_1EEEEEENS4_6LayoutINS5_IJNSA_ILi2EEESB_SB_EEENS5_IJSB_NSA_ILi0EEESW_EEEEENS5_IJNS4_10UnderscoreESZ_SZ_EEEEENS4_13SM90_TMA_LOADENS4_14ComposedLayoutINS4_7SwizzleILi1ELi4ELi3EEENS4_18smem_ptr_flag_bitsILi8EEENST_INS5_IJNSA_ILi8EEESH_EEENS5_IJSH_SB_EEEEEEEvNS4_8identityES12_S1C_vS1D_EENS_8epilogue10collective6detail29Sm90TmaWarpSpecializedAdapterINS1G_15DefaultEpilogueISJ_SK_SK_NS1F_6thread17LinearCombinationISJ_Li1EffLNS1K_9ScaleType4KindE0ELNS_15FloatRoundStyleE2ESJ_EENS1_15EpilogueDefaultEEEEEvvEEEEvNT_6ParamsE:
        .type           _ZN7cutlass13device_kernelINS_4gemm6kernel13GemmUniversalIN4cute5tupleIJiiiiEEENS1_10collective13CollectiveMmaINS1_37MainloopSm90TmaGmmaWarpSpecializedFP8ILi12ENS5_IJNS4_1CILi1EEESB_SB_EEENS1_35KernelTmaWarpSpecializedCooperativeEEENS5_IJNSA_ILi512EEENSA_ILi48EEENSA_ILi32EEEEEENS_12float_e4m3_tENS5_IJlSB_lEEESJ_SK_NS4_8TiledMMAINS4_8MMA_AtomIJNS4_4SM904GMMA30MMA_64x16x32_F32E4M3E4M3_SS_TNILNSO_7ScaleInE1ELSQ_1EEEEEENS4_6LayoutINS5_IJNSA_ILi2EEESB_SB_EEENS5_IJSB_NSA_ILi0EEESW_EEEEENS5_IJNS4_10UnderscoreESZ_SZ_EEEEENS4_13SM90_TMA_LOADENS4_14ComposedLayoutINS4_7SwizzleILi1ELi4ELi3EEENS4_18smem_ptr_flag_bitsILi8EEENST_INS5_IJNSA_ILi8EEESH_EEENS5_IJSH_SB_EEEEEEEvNS4_8identityES12_S1C_vS1D_EENS_8epilogue10collective6detail29Sm90TmaWarpSpecializedAdapterINS1G_15DefaultEpilogueISJ_SK_SK_NS1F_6thread17LinearCombinationISJ_Li1EffLNS1K_9ScaleType4KindE0ELNS_15FloatRoundStyleE2ESJ_EENS1_15EpilogueDefaultEEEEEvvEEEEvNT_6ParamsE,@function
        .size           _ZN7cutlass13device_kernelINS_4gemm6kernel13GemmUniversalIN4cute5tupleIJiiiiEEENS1_10collective13CollectiveMmaINS1_37MainloopSm90TmaGmmaWarpSpecializedFP8ILi12ENS5_IJNS4_1CILi1EEESB_SB_EEENS1_35KernelTmaWarpSpecializedCooperativeEEENS5_IJNSA_ILi512EEENSA_ILi48EEENSA_ILi32EEEEEENS_12float_e4m3_tENS5_IJlSB_lEEESJ_SK_NS4_8TiledMMAINS4_8MMA_AtomIJNS4_4SM904GMMA30MMA_64x16x32_F32E4M3E4M3_SS_TNILNSO_7ScaleInE1ELSQ_1EEEEEENS4_6LayoutINS5_IJNSA_ILi2EEESB_SB_EEENS5_IJSB_NSA_ILi0EEESW_EEEEENS5_IJNS4_10UnderscoreESZ_SZ_EEEEENS4_13SM90_TMA_LOADENS4_14ComposedLayoutINS4_7SwizzleILi1ELi4ELi3EEENS4_18smem_ptr_flag_bitsILi8EEENST_INS5_IJNSA_ILi8EEESH_EEENS5_IJSH_SB_EEEEEEEvNS4_8identityES12_S1C_vS1D_EENS_8epilogue10collective6detail29Sm90TmaWarpSpecializedAdapterINS1G_15DefaultEpilogueISJ_SK_SK_NS1F_6thread17LinearCombinationISJ_Li1EffLNS1K_9ScaleType4KindE0ELNS_15FloatRoundStyleE2ESJ_EENS1_15EpilogueDefaultEEEEEvvEEEEvNT_6ParamsE,(.L_x_114 - _ZN7cutlass13device_kernelINS_4gemm6kernel13GemmUniversalIN4cute5tupleIJiiiiEEENS1_10collective13CollectiveMmaINS1_37MainloopSm90TmaGmmaWarpSpecializedFP8ILi12ENS5_IJNS4_1CILi1EEESB_SB_EEENS1_35KernelTmaWarpSpecializedCooperativeEEENS5_IJNSA_ILi512EEENSA_ILi48EEENSA_ILi32EEEEEENS_12float_e4m3_tENS5_IJlSB_lEEESJ_SK_NS4_8TiledMMAINS4_8MMA_AtomIJNS4_4SM904GMMA30MMA_64x16x32_F32E4M3E4M3_SS_TNILNSO_7ScaleInE1ELSQ_1EEEEEENS4_6LayoutINS5_IJNSA_ILi2EEESB_SB_EEENS5_IJSB_NSA_ILi0EEESW_EEEEENS5_IJNS4_10UnderscoreESZ_SZ_EEEEENS4_13SM90_TMA_LOADENS4_14ComposedLayoutINS4_7SwizzleILi1ELi4ELi3EEENS4_18smem_ptr_flag_bitsILi8EEENST_INS5_IJNSA_ILi8EEESH_EEENS5_IJSH_SB_EEEEEEEvNS4_8identityES12_S1C_vS1D_EENS_8epilogue10collective6detail29Sm90TmaWarpSpecializedAdapterINS1G_15DefaultEpilogueISJ_SK_SK_NS1F_6thread17LinearCombinationISJ_Li1EffLNS1K_9ScaleType4KindE0ELNS_15FloatRoundStyleE2ESJ_EENS1_15EpilogueDefaultEEEEEvvEEEEvNT_6ParamsE)
        .other          _ZN7cutlass13device_kernelINS_4gemm6kernel13GemmUniversalIN4cute5tupleIJiiiiEEENS1_10collective13CollectiveMmaINS1_37MainloopSm90TmaGmmaWarpSpecializedFP8ILi12ENS5_IJNS4_1CILi1EEESB_SB_EEENS1_35KernelTmaWarpSpecializedCooperativeEEENS5_IJNSA_ILi512EEENSA_ILi48EEENSA_ILi32EEEEEENS_12float_e4m3_tENS5_IJlSB_lEEESJ_SK_NS4_8TiledMMAINS4_8MMA_AtomIJNS4_4SM904GMMA30MMA_64x16x32_F32E4M3E4M3_SS_TNILNSO_7ScaleInE1ELSQ_1EEEEEENS4_6LayoutINS5_IJNSA_ILi2EEESB_SB_EEENS5_IJSB_NSA_ILi0EEESW_EEEEENS5_IJNS4_10UnderscoreESZ_SZ_EEEEENS4_13SM90_TMA_LOADENS4_14ComposedLayoutINS4_7SwizzleILi1ELi4ELi3EEENS4_18smem_ptr_flag_bitsILi8EEENST_INS5_IJNSA_ILi8EEESH_EEENS5_IJSH_SB_EEEEEEEvNS4_8identityES12_S1C_vS1D_EENS_8epilogue10collective6detail29Sm90TmaWarpSpecializedAdapterINS1G_15DefaultEpilogueISJ_SK_SK_NS1F_6thread17LinearCombinationISJ_Li1EffLNS1K_9ScaleType4KindE0ELNS_15FloatRoundStyleE2ESJ_EENS1_15EpilogueDefaultEEEEEvvEEEEvNT_6ParamsE,@"STO_CUDA_ENTRY STV_DEFAULT"
_ZN7cutlass13device_kernelINS_4gemm6kernel13GemmUniversalIN4cute5tupleIJiiiiEEENS1_10collective13CollectiveMmaINS1_37MainloopSm90TmaGmmaWarpSpecializedFP8ILi12ENS5_IJNS4_1CILi1EEESB_SB_EEENS1_35KernelTmaWarpSpecializedCooperativeEEENS5_IJNSA_ILi512EEENSA_ILi48EEENSA_ILi32EEEEEENS_12float_e4m3_tENS5_IJlSB_lEEESJ_SK_NS4_8TiledMMAINS4_8MMA_AtomIJNS4_4SM904GMMA30MMA_64x16x32_F32E4M3E4M3_SS_TNILNSO_7ScaleInE1ELSQ_1EEEEEENS4_6LayoutINS5_IJNSA_ILi2EEESB_SB_EEENS5_IJSB_NSA_ILi0EEESW_EEEEENS5_IJNS4_10UnderscoreESZ_SZ_EEEEENS4_13SM90_TMA_LOADENS4_14ComposedLayoutINS4_7SwizzleILi1ELi4ELi3EEENS4_18smem_ptr_flag_bitsILi8EEENST_INS5_IJNSA_ILi8EEESH_EEENS5_IJSH_SB_EEEEEEEvNS4_8identityES12_S1C_vS1D_EENS_8epilogue10collective6detail29Sm90TmaWarpSpecializedAdapterINS1G_15DefaultEpilogueISJ_SK_SK_NS1F_6thread17LinearCombinationISJ_Li1EffLNS1K_9ScaleType4KindE0ELNS_15FloatRoundStyleE2ESJ_EENS1_15EpilogueDefaultEEEEEvvEEEEvNT_6ParamsE:
[----:B------:R-:W0:Y:S02]  /*0000*/  LDC R1, c[0x0][0x28] ;  /* 0x00000a00ff017b82 */ /* 0x000e240000000800 */
[----:B0-----:R-:W-:Y:S01]  /*0010*/  VIADD R1, R1, 0xffffffc0 ;  /* 0xffffffc001017836 */ /* 0x001fe20000000000 */
[----:B------:R-:W0:Y:S01]  /*0020*/  S2R R2, SR_TID.X ;  /* 0x0000000000027919 */ /* 0x000e220000002100 */
[----:B------:R-:W-:Y:S01]  /*0030*/  ELECT P0, URZ, PT ;  /* 0x00000000003f782f */ /* 0x000fe20003800000 */
[----:B------:R-:W-:Y:S01]  /*0040*/  BSSY B0, `(.L_x_0) ;  /* 0x000000f000007945 */ /* 0x000fe20003800000 */
[--C-:B0-----:R-:W-:Y:S02]  /*0050*/  SHF.R.U32.HI R0, RZ, 0x5, R2.reuse ;  /* 0x00000005ff007819 */ /* 0x101fe40000011602 */
[----:B------:R-:W-:-:S03]  /*0060*/  SHF.R.U32.HI R2, RZ, 0x7, R2 ;  /* 0x00000007ff027819 */ /* 0x000fc60000011602 */
[----:B------:R-:W0:Y:S04]  /*0070*/  SHFL.IDX PT, R3, R0, RZ, 0x1f ;  /* 0x00001fff00037589 */ /* 0x000e2800000e0000 */
[----:B------:R1:W2:Y:S01]  /*0080*/  SHFL.IDX PT, R5, R2, RZ, 0x1f ;  /* 0x00001fff02057589 */ /* 0x0002a200000e0000 */
[----:B0-----:R-:W-:-:S13]  /*0090*/  ISETP.NE.OR P0, PT, R3, RZ, !P0 ;  /* 0x000000ff0300720c */ /* 0x001fda0004705670 */
[----:B-12---:R-:W-:Y:S05]  /*00a0*/  @P0 BRA `(.L_x_1) ;  /* 0x0000000000200947 */ /* 0x006fea0003800000 */
[----:B------:R-:W-:Y:S02]  /*00b0*/  ULDC.64 UR4, c[0x0][0x198] ;  /* 0x0000660000047ab9 */ /* 0x000fe40000000a00 */
[----:B------:R-:W-:Y:S02]  /*00c0*/  UIADD3 UR6, UP0, UR4, 0xf0, URZ ;  /* 0x000000f004067890 */ /* 0x000fe4000ff1e03f */
[----:B------:R-:W-:Y:S02]  /*00d0*/  UIADD3 UR4, UP1, UR4, 0x1f0, URZ ;  /* 0x000001f004047890 */ /* 0x000fe4000ff3e03f */
[----:B------:R-:W-:Y:S02]  /*00e0*/  UIADD3.X UR7, URZ, UR5, URZ, UP0, !UPT ;  /* 0x000000053f077290 */ /* 0x000fe400087fe43f */
[----:B------:R-:W-:-:S07]  /*00f0*/  UIADD3.X UR5, URZ, UR5, URZ, UP1, !UPT ;  /* 0x000000053f057290 */ /* 0x000fce0008ffe43f */
[----:B------:R0:W-:Y:S02]  /*0100*/  UTMACCTL.PF [UR6] ;  /* 0x00000000060079b9 */ /* 0x0001e40008040000 */
[----:B------:R0:W-:Y:S02]  /*0110*/  UTMACCTL.PF [UR4] ;  /* 0x00000000040079b9 */ /* 0x0001e40008040000 */
[----:B0-----:R-:W-:Y:S01]  /*0120*/  NOP ;  /* 0x0000000000007918 */ /* 0x001fe20000000000 */
.L_x_1:
[----:B------:R-:W-:Y:S05]  /*0130*/  BSYNC B0 ;  /* 0x0000000000007941 */ /* 0x000fea0003800000 */
.L_x_0:
[----:B------:R-:W0:Y:S02]  /*0140*/  SHFL.IDX PT, R2, R0, RZ, 0x1f ;  /* 0x00001fff00027589 */ /* 0x000e2400000e0000 */
[----:B0-----:R-:W-:-:S13]  /*0150*/  ISETP.NE.AND P0, PT, R2, RZ, PT ;  /* 0x000000ff0200720c */ /* 0x001fda0003f05270 */
[----:B------:R-:W-:Y:S05]  /*0160*/  @P0 BRA `(.L_x_2) ;  /* 0x0000000000a40947 */ /* 0x000fea0003800000 */
[----:B------:R-:W-:Y:S01]  /*0170*/  ELECT P0, URZ, PT ;  /* 0x00000000003f782f */ /* 0x000fe20003800000 */
[----:B------:R-:W-:-:S12]  /*0180*/  BSSY B0, `(.L_x_2) ;  /* 0x0000027000007945 */ /* 0x000fd80003800000 */
[----:B------:R-:W-:Y:S05]  /*0190*/  @!P0 BRA `(.L_x_3) ;  /* 0x0000000000948947 */ /* 0x000fea0003800000 */
[----:B------:R-:W0:Y:S01]  /*01a0*/  S2UR UR8, SR_CgaCtaId ;  /* 0x00000000000879c3 */ /* 0x000e220000008800 */
[----:B------:R-:W-:Y:S01]  /*01b0*/  UMOV UR4, 0x400 ;  /* 0x0000040000047882 */ /* 0x000fe20000000000 */
[----:B------:R-:W-:Y:S01]  /*01c0*/  UMOV UR5, 0x1 ;  /* 0x0000000100057882 */ /* 0x000fe20000000000 */
[----:B------:R-:W-:Y:S02]  /*01d0*/  UMOV UR6, 0x100 ;  /* 0x0000010000067882 */ /* 0x000fe40000000000 */
[----:B------:R-:W-:-:S04]  /*01e0*/  UIADD3 UR6, -UR6, 0x100000, URZ ;  /* 0x0010000006067890 */ /* 0x000fc8000fffe13f */
[----:B------:R-:W-:Y:S02]  /*01f0*/  USHF.L.U32 UR7, UR6, 0xb, URZ ;  /* 0x0000000b06077899 */ /* 0x000fe4000800063f */
[----:B------:R-:W-:Y:S02]  /*0200*/  USHF.L.U32 UR6, UR6, 0x1, URZ ;  /* 0x0000000106067899 */ /* 0x000fe4000800063f */
[----:B0-----:R-:W-:Y:S02]  /*0210*/  ULEA UR8, UR8, UR4, 0x18 ;  /* 0x0000000408087291 */ /* 0x001fe4000f8ec03f */
[----:B------:R-:W-:-:S04]  /*0220*/  UIADD3 UR4, -UR5, 0x100000, URZ ;  /* 0x0010000005047890 */ /* 0x000fc8000fffe13f */
[----:B------:R-:W-:Y:S02]  /*0230*/  USHF.L.U32 UR5, UR4, 0xb, URZ ;  /* 0x0000000b04057899 */ /* 0x000fe4000800063f */
[----:B------:R-:W-:Y:S01]  /*0240*/  USHF.L.U32 UR4, UR4, 0x1, URZ ;  /* 0x0000000104047899 */ /* 0x000fe2000800063f */
[----:B------:R-:W0:Y:S11]  /*0250*/  FENCE.VIEW.ASYNC.S ;  /* 0x00000000000073c6 */ /* 0x000e360000000000 */
[----:B0-----:R0:W1:Y:S01]  /*0260*/  SYNCS.EXCH.64 URZ, [UR8], UR4 ;  /* 0x00000004083f75b2 */ /* 0x0010620008000100 */
[----:B------:R0:W2:Y:S01]  /*0270*/  SYNCS.EXCH.64 URZ, [UR8+0x60], UR6 ;  /* 0x00006006083f75b2 */ /* 0x0000a20008000100 */
[----:B------:R0:W3:Y:S01]  /*0280*/  SYNCS.EXCH.64 URZ, [UR8+0x8], UR4 ;  /* 0x00000804083f75b2 */ /* 0x0000e20008000100 */
[----:B------:R0:W4:Y:S01]  /*0290*/  SYNCS.EXCH.64 URZ, [UR8+0x68], UR6 ;  /* 0x00006806083f75b2 */ /* 0x0001220008000100 */
[----:B------:R0:W0:Y:S01]  /*02a0*/  SYNCS.EXCH.64 URZ, [UR8+0x10], UR4 ;  /* 0x00001004083f75b2 */ /* 0x0000220008000100 */
        /* <DEDUP_REMOVED lines=19> */
[----:B-1----:R-:W-:Y:S01]  /*03e0*/  NOP ;  /* 0x0000000000007918 */ /* 0x002fe20000000000 */
.L_x_3:
[----:B0-----:R-:W-:Y:S05]  /*03f0*/  BSYNC B0 ;  /* 0x0000000000007941 */ /* 0x001fea0003800000 */
.L_x_2:
[----:B------:R-:W0:Y:S01]  /*0400*/  SHFL.IDX PT, R0, R0, RZ, 0x1f ;  /* 0x00001fff00007589 */ /* 0x000e2200000e0000 */
[----:B------:R-:W1:Y:S01]  /*0410*/  LDC R4, c[0x0][0x65c] ;  /* 0x00019700ff047b82 */ /* 0x000e620000000800 */
[----:B------:R-:W-:Y:S02]  /*0420*/  ELECT P0, URZ, PT ;  /* 0x00000000003f782f */ /* 0x000fe40003800000 */
[----:B------:R-:W-:Y:S01]  /*0430*/  SHF.R.S32.HI R8, RZ, 0x1f, R3 ;  /* 0x0000001fff087819 */ /* 0x000fe20000011403 */
[----:B------:R-:W5:Y:S01]  /*0440*/  S2R R6, SR_CTAID.Y ;  /* 0x0000000000067919 */ /* 0x000f620000002600 */
[----:B------:R-:W-:Y:S01]  /*0450*/  UMOV UR4, 0x20 ;  /* 0x0000002000047882 */ /* 0x000fe20000000000 */
[C---:B------:R-:W-:Y:S01]  /*0460*/  ISETP.NE.AND P2, PT, R5.reuse, RZ, PT ;  /* 0x000000ff0500720c */ /* 0x040fe20003f45270 */
[----:B------:R-:W-:Y:S01]  /*0470*/  VIADD R7, R5, 0xffffffff ;  /* 0xffffffff05077836 */ /* 0x000fe20000000000 */
[----:B------:R-:W-:Y:S01]  /*0480*/  LEA.HI R8, R8, R3, RZ, 0x2 ;  /* 0x0000000308087211 */ /* 0x000fe200078f10ff */
[----:B------:R-:W-:Y:S01]  /*0490*/  NOP ;  /* 0x0000000000007918 */ /* 0x000fe20000000000 */
[----:B------:R-:W-:Y:S01]  /*04a0*/  NOP ;  /* 0x0000000000007918 */ /* 0x000fe20000000000 */
[----:B------:R-:W-:-:S02]  /*04b0*/  LOP3.LUT R2, R2, 0xfeffffff, RZ, 0xc0, !PT ;  /* 0xfeffffff02027812 */ /* 0x000fc400078ec0ff */
[----:B------:R-:W-:Y:S02]  /*04c0*/  LOP3.LUT R8, R8, 0xfffffffc, RZ, 0xc0, !PT ;  /* 0xfffffffc08087812 */ /* 0x000fe400078ec0ff */
[----:B------:R-:W-:-:S03]  /*04d0*/  ISETP.GE.U32.AND P1, PT, R7, 0x2, PT ;  /* 0x000000020700780c */ /* 0x000fc60003f26070 */
[----:B------:R-:W-:Y:S01]  /*04e0*/  IMAD.IADD R3, R3, 0x1, -R8 ;  /* 0x0000000103037824 */ /* 0x000fe200078e0a08 */
[----:B0-----:R-:W-:Y:S02]  /*04f0*/  ISETP.NE.OR P0, PT, R0, RZ, !P0 ;  /* 0x000000ff0000720c */ /* 0x001fe40004705670 */
[----:B-1----:R-:W-:Y:S02]  /*0500*/  ISETP.NE.AND P3, PT, R4, 0x1, PT ;  /* 0x000000010400780c */ /* 0x002fe40003f65270 */
[----:B------:R-:W0:Y:S09]  /*0510*/  S2R R4, SR_CTAID.X ;  /* 0x0000000000047919 */ /* 0x000e320000002500 */
[----:B------:R-:W-:Y:S01]  /*0520*/  VOTEU.ALL UP0, P0 ;  /* 0x00000000003f7886 */ /* 0x000fe20000000000 */
[----:B------:R-:W-:Y:S01]  /*0530*/  VOTEU.ALL UP1, P0 ;  /* 0x00000000003f7886 */ /* 0x000fe20000020000 */
[----:B------:R-:W0:Y:S01]  /*0540*/  @P3 LDC R11, c[0x0][0x10] ;  /* 0x00000400ff0b3b82 */ /* 0x000e220000000800 */
[----:B-----5:R-:W-:Y:S01]  /*0550*/  @P3 IMAD.MOV.U32 R8, RZ, RZ, R6 ;  /* 0x000000ffff083224 */ /* 0x020fe200078e0006 */
[----:B------:R-:W-:Y:S01]  /*0560*/  @P3 LOP3.LUT R2, R2, 0x1000000, RZ, 0xfc, !PT ;  /* 0x0100000002023812 */ /* 0x000fe200078efcff */
[----:B------:R-:W-:Y:S01]  /*0570*/  @!UP0 UMOV UR6, 0x400 ;  /* 0x0000040000068882 */ /* 0x000fe20000000000 */
[----:B------:R-:W-:-:S04]  /*0580*/  @!UP0 UIADD3 UR4, -UR4, 0x100000, URZ ;  /* 0x0010000004048890 */ /* 0x000fc8000fffe13f */
[----:B------:R-:W-:Y:S02]  /*0590*/  @!UP0 USHF.L.U32 UR5, UR4, 0xb, URZ ;  /* 0x0000000b04058899 */ /* 0x000fe4000800063f */
[----:B------:R-:W-:Y:S01]  /*05a0*/  @!UP0 USHF.L.U32 UR4, UR4, 0x1, URZ ;  /* 0x0000000104048899 */ /* 0x000fe2000800063f */
[----:B------:R-:W-:Y:S02]  /*05b0*/  @P3 IMAD.MOV.U32 R9, RZ, RZ, RZ ;  /* 0x000000ffff093224 */ /* 0x000fe400078e00ff */
[----:B------:R-:W-:Y:S01]  /*05c0*/  @P3 IMAD.MOV.U32 R15, RZ, RZ, RZ ;  /* 0x000000ffff0f3224 */ /* 0x000fe200078e00ff */
[----:B------:R-:W1:Y:S08]  /*05d0*/  @!UP0 S2UR UR7, SR_CgaCtaId ;  /* 0x00000000000789c3 */ /* 0x000e700000008800 */
[----:B------:R-:W5:Y:S01]  /*05e0*/  @!P3 LDC R13, c[0x0][0xc] ;  /* 0x00000300ff0dbb82 */ /* 0x000f620000000800 */
[----:B0-----:R-:W-:-:S04]  /*05f0*/  @P3 IMAD.WIDE.U32 R10, R4, R11, R8 ;  /* 0x0000000b040a3225 */ /* 0x001fc800078e0008 */
[----:B------:R-:W-:Y:S02]  /*0600*/  @P3 IMAD.MOV.U32 R17, RZ, RZ, R10 ;  /* 0x000000ffff113224 */ /* 0x000fe400078e000a */
[----:B------:R-:W-:Y:S01]  /*0610*/  @P3 IMAD.IADD R20, R11, 0x1, R15 ;  /* 0x000000010b143824 */ /* 0x000fe200078e020f */
[----:B-1----:R-:W-:Y:S01]  /*0620*/  @!UP0 ULEA UR6, UR7, UR6, 0x18 ;  /* 0x0000000607068291 */ /* 0x002fe2000f8ec03f */
[----:B------:R-:W-:Y:S01]  /*0630*/  VOTEU.ALL UP0, P0 ;  /* 0x00000000003f7886 */ /* 0x000fe20000000000 */
[----:B------:R-:W-:-:S04]  /*0640*/  ISETP.NE.AND P0, PT, R3, 0x3, PT ;  /* 0x000000030300780c */ /* 0x000fc80003f05270 */
[----:B------:R-:W-:-:S04]  /*0650*/  ISETP.EQ.OR P0, PT, R3, RZ, !P0 ;  /* 0x000000ff0300720c */ /* 0x000fc80004702670 */
[----:B------:R-:W-:Y:S01]  /*0660*/  ISETP.EQ.AND P0, PT, R5, RZ, P0 ;  /* 0x000000ff0500720c */ /* 0x000fe20000702270 */
[----:B------:R-:W-:Y:S01]  /*0670*/  IMAD.MOV.U32 R5, RZ, RZ, RZ ;  /* 0x000000ffff057224 */ /* 0x000fe200078e00ff */
[----:B------:R-:W0:Y:S02]  /*0680*/  FENCE.VIEW.ASYNC.S ;  /* 0x00000000000073c6 */ /* 0x000e240000000000 */
[----:B0-----:R0:W2:Y:S01]  /*0690*/  @!UP0 SYNCS.EXCH.64 URZ, [UR6+0xd0], UR4 ;  /* 0x0000d004063f85b2 */ /* 0x0010a20008000100 */
[----:B------:R-:W-:Y:S01]  /*06a0*/  SEL R0, RZ, 0x1, !P0 ;  /* 0x00000001ff007807 */ /* 0x000fe20004000000 */
[----:B-----5:R-:W-:-:S03]  /*06b0*/  @!P3 IMAD.WIDE.U32 R8, R13, R6, R4 ;  /* 0x000000060d08b225 */ /* 0x020fc600078e0004 */
[----:B------:R-:W-:Y:S01]  /*06c0*/  SEL R0, R0, 0x2, P1 ;  /* 0x0000000200007807 */ /* 0x000fe20000800000 */
[----:B------:R-:W-:Y:S02]  /*06d0*/  @!P3 IMAD.MOV.U32 R17, RZ, RZ, R8 ;  /* 0x000000ffff11b224 */ /* 0x000fe400078e0008 */
[----:B------:R-:W-:-:S03]  /*06e0*/  @!P3 IMAD.MOV.U32 R20, RZ, RZ, R9 ;  /* 0x000000ffff14b224 */ /* 0x000fc600078e0009 */
[----:B------:R0:W-:Y:S04]  /*06f0*/  STL [R1+0x8], R17 ;  /* 0x0000081101007387 */ /* 0x0001e80000100800 */
[----:B------:R0:W-:Y:S01]  /*0700*/  STL [R1], R20 ;  /* 0x0000001401007387 */ /* 0x0001e20000100800 */
[----:B------:R0:W2:Y:S01]  /*0710*/  @!UP1 SYNCS.EXCH.64 URZ, [UR6+0xd8], UR4 ;  /* 0x0000d804063f95b2 */ /* 0x0000a20008000100 */
[----:B------:R-:W-:Y:S01]  /*0720*/  NOP ;  /* 0x0000000000007918 */ /* 0x000fe20000000000 */
[----:B--234-:R-:W-:Y:S06]  /*0730*/  BAR.SYNC.DEFER_BLOCKING 0x0 ;  /* 0x0000000000007b1d */ /* 0x01cfec0000010000 */
[----:B------:R-:W-:Y:S05]  /*0740*/  @!P2 BRA `(.L_x_4) ;  /* 0x000000e800f4a947 */ /* 0x000fea0003800000 */
[----:B------:R-:W-:-:S13]  /*0750*/  ISETP.GT.U32.AND P0, PT, R7, 0x1, PT ;  /* 0x000000010700780c */ /* 0x000fda0003f04070 */
[----:B0-----:R-:W-:Y:S05]  /*0760*/  @P0 EXIT ;  /* 0x000000000000094d */ /* 0x001fea0003800000 */
[----:B------:R-:W-:Y:S01]  /*0770*/  IMAD.MOV.U32 R9, RZ, RZ, -0x1 ;  /* 0xffffffffff097424 */ /* 0x000fe200078e00ff */
[----:B------:R-:W-:Y:S01]  /*0780*/  ULDC.64 UR4, c[0x0][0x650] ;  /* 0x0001940000047ab9 */ /* 0x000fe20000000a00 */
[----:B------:R-:W-:Y:S01]  /*0790*/  IMAD.MOV.U32 R7, RZ, RZ, -0x1 ;  /* 0xffffffffff077424 */ /* 0x000fe200078e00ff */
[----:B------:R-:W-:Y:S01]  /*07a0*/  ISETP.GE.U32.AND P0, PT, R17, UR4, PT ;  /* 0x0000000411007c0c */ /* 0x000fe2000bf06070 */
[----:B------:R-:W-:Y:S01]  /*07b0*/  IMAD.MOV.U32 R8, RZ, RZ, -0x1 ;  /* 0xffffffffff087424 */ /* 0x000fe200078e00ff */
[----:B------:R0:W-:Y:S01]  /*07c0*/  STL [R1+0x10], R9 ;  /* 0x0000100901007387 */ /* 0x0001e20000100800 */
[----:B------:R-:W-:Y:S02]  /*07d0*/  PRMT R3, RZ, 0x7610, R3 ;  /* 0x00007610ff037816 */ /* 0x000fe40000000003 */
[----:B------:R-:W-:Y:S01]  /*07e0*/  ISETP.GE.U32.AND.EX P0, PT, R20, UR5, PT, P0 ;  /* 0x0000000514007c0c */ /* 0x000fe2000bf06100 */
[----:B------:R0:W-:Y:S04]  /*07f0*/  STL [R1+0x4], R7 ;  /* 0x0000040701007387 */ /* 0x0001e80000100800 */
[----:B------:R0:W-:Y:S08]  /*0800*/  STL [R1+0xc], R8 ;  /* 0x00000c0801007387 */ /* 0x0001f00000100800 */
[----:B------:R-:W-:Y:S05]  /*0810*/  @P0 BRA `(.L_x_5) ;  /* 0x00000004006c0947 */ /* 0x000fea0003800000 */
[----:B------:R-:W1:Y:S01]  /*0820*/  LDC.64 R14, c[0x0][0x628] ;  /* 0x00018a00ff0e7b82 */ /* 0x000e620000000a00 */
[----:B0-----:R-:W-:Y:S02]  /*0830*/  IMAD.MOV.U32 R8, RZ, RZ, R17 ;  /* 0x000000ffff087224 */ /* 0x001fe400078e0011 */
[----:B------:R-:W-:-:S05]  /*0840*/  IMAD.MOV.U32 R9, RZ, RZ, R20 ;  /* 0x000000ffff097224 */ /* 0x000fca00078e0014 */
[----:B------:R-:W0:Y:S08]  /*0850*/  LDC R16, c[0x0][0x630] ;  /* 0x00018c00ff107b82 */ /* 0x000e300000000800 */
[----:B------:R-:W2:Y:S01]  /*0860*/  LDC.64 R18, c[0x0][0x620] ;  /* 0x00018800ff127b82 */ /* 0x000ea20000000a00 */
[----:B-1----:R-:W-:-:S04]  /*0870*/  ISETP.NE.U32.AND P0, PT, R14, RZ, PT ;  /* 0x000000ff0e00720c */ /* 0x002fc80003f05070 */
[----:B------:R-:W-:-:S13]  /*0880*/  ISETP.NE.AND.EX P0, PT, R15, RZ, PT, P0 ;  /* 0x000000ff0f00720c */ /* 0x000fda0003f05300 */
[----:B0-2---:R-:W-:Y:S05]  /*0890*/  @!P0 BRA `(.L_x_6) ;  /* 0x0000000000288947 */ /* 0x005fea0003800000 */
[----:B------:R-:W0:Y:S02]  /*08a0*/  LDC R3, c[0x0][0x634] ;  /* 0x00018d00ff037b82 */ /* 0x000e240000000800 */
[----:B0-----:R-:W-:-:S05]  /*08b0*/  IADD3 R3, P0, R17, R3, RZ ;  /* 0x0000000311037210 */ /* 0x001fca0007f1e0ff */
[----:B------:R-:W-:-:S04]  /*08c0*/  IMAD.X R7, RZ, RZ, R20, P0 ;  /* 0x000000ffff077224 */ /* 0x000fc800000e0614 */
[----:B------:R-:W-:-:S04]  /*08d0*/  IMAD.WIDE.U32 R8, R7, R14, RZ ;  /* 0x0000000e07087225 */ /* 0x000fc800078e00ff */
[----:B------:R-:W-:-:S04]  /*08e0*/  IMAD.WIDE.U32 R10, P0, R3, R15, R8 ;  /* 0x0000000f030a7225 */ /* 0x000fc80007800008 */
[----:B------:R-:W-:-:S04]  /*08f0*/  IMAD.WIDE.U32 R8, R3, R14, RZ ;  /* 0x0000000e03087225 */ /* 0x000fc800078e00ff */
[----:B------:R-:W-:Y:S01]  /*0900*/  IMAD.X R13, RZ, RZ, RZ, P0 ;  /* 0x000000ffff0d7224 */ /* 0x000fe200000e06ff */
[----:B------:R-:W-:Y:S01]  /*0910*/  IADD3 RZ, P0, R9, R10, RZ ;  /* 0x0000000a09ff7210 */ /* 0x000fe20007f1e0ff */
[----:B------:R-:W-:-:S04]  /*0920*/  IMAD.MOV.U32 R12, RZ, RZ, R11 ;  /* 0x000000ffff0c7224 */ /* 0x000fc800078e000b */
[----:B------:R-:W-:-:S08]  /*0930*/  IMAD.WIDE.U32.X R8, R7, R15, R12, P0 ;  /* 0x0000000f07087225 */ /* 0x000fd000000e040c */
.L_x_6:
[-CC-:B------:R-:W-:Y:S01]  /*0940*/  SHF.R.U64 R24, R8, R16.reuse, R9.reuse ;  /* 0x0000001008187219 */ /* 0x180fe20000001209 */
[----:B------:R-:W0:Y:S01]  /*0950*/  LDC R12, c[0x0][0x618] ;  /* 0x00018600ff0c7b82 */ /* 0x000e220000000800 */
[----:B------:R-:W-:Y:S01]  /*0960*/  SHF.R.U32.HI R5, RZ, R16, R9 ;  /* 0x00000010ff057219 */ /* 0x000fe20000011609 */
[----:B------:R-:W-:Y:S01]  /*0970*/  IMAD.MOV.U32 R9, RZ, RZ, R20 ;  /* 0x000000ffff097224 */ /* 0x000fe200078e0014 */
[----:B------:R-:W-:Y:S01]  /*0980*/  IADD3 R7, P0, RZ, -R24, RZ ;  /* 0x80000018ff077210 */ /* 0x000fe20007f1e0ff */
[----:B------:R-:W-:Y:S01]  /*0990*/  ULDC UR4, c[0x0][0x150] ;  /* 0x0000540000047ab9 */ /* 0x000fe20000000800 */
[----:B------:R-:W-:Y:S01]  /*09a0*/  I2FP.F32.U32 R3, R4 ;  /* 0x0000000400037245 */ /* 0x000fe20000201000 */
[----:B------:R-:W-:Y:S02]  /*09b0*/  IMAD.MOV.U32 R8, RZ, RZ, R17 ;  /* 0x000000ffff087224 */ /* 0x000fe400078e0011 */
[----:B------:R-:W1:Y:S01]  /*09c0*/  LDC.64 R20, c[0x0][0x640] ;  /* 0x00019000ff147b82 */ /* 0x000e620000000a00 */
[----:B------:R-:W-:-:S02]  /*09d0*/  IMAD.X R11, RZ, RZ, ~R5, P0 ;  /* 0x000000ffff0b7224 */ /* 0x000fc400000e0e05 */
[----:B------:R-:W-:Y:S01]  /*09e0*/  FMUL R3, R3, UR4 ;  /* 0x0000000403037c20 */ /* 0x000fe20008400000 */
[----:B------:R-:W-:Y:S01]  /*09f0*/  IMAD.WIDE.U32 R8, R7, R18, R8 ;  /* 0x0000001207087225 */ /* 0x000fe200078e0008 */
[----:B------:R-:W-:-:S03]  /*0a00*/  ULDC UR4, c[0x0][0x154] ;  /* 0x0000550000047ab9 */ /* 0x000fc60000000800 */
[----:B------:R-:W-:Y:S01]  /*0a10*/  IMAD R10, R11, R18, RZ ;  /* 0x000000120b0a7224 */ /* 0x000fe200078e02ff */
[----:B------:R-:W2:Y:S01]  /*0a20*/  LDC R5, c[0x0][0x144] ;  /* 0x00005100ff057b82 */ /* 0x000ea20000000800 */
[----:B------:R-:W3:Y:S01]  /*0a30*/  F2I.U32.TRUNC.NTZ R3, R3 ;  /* 0x0000000300037305 */ /* 0x000ee2000020f000 */
[----:B------:R-:W-:Y:S02]  /*0a40*/  IMAD.MOV.U32 R11, RZ, RZ, -0x1 ;  /* 0xffffffffff0b7424 */ /* 0x000fe400078e00ff */
[----:B------:R-:W-:-:S04]  /*0a50*/  IMAD R7, R7, R19, R10 ;  /* 0x0000001307077224 */ /* 0x000fc800078e020a */
[----:B------:R-:W4:Y:S01]  /*0a60*/  LDC R16, c[0x0][0x608] ;  /* 0x00018200ff107b82 */ /* 0x000f220000000800 */
[----:B------:R-:W-:Y:S01]  /*0a70*/  IMAD.IADD R9, R9, 0x1, R7 ;  /* 0x0000000109097824 */ /* 0x000fe200078e0207 */
[----:B------:R-:W-:-:S04]  /*0a80*/  I2FP.F32.U32 R7, R6 ;  /* 0x0000000600077245 */ /* 0x000fc80000201000 */
[-C--:B0-----:R-:W-:Y:S02]  /*0a90*/  SHF.R.U64 R14, R8, R12.reuse, R9 ;  /* 0x0000000c080e7219 */ /* 0x081fe40000001209 */
[----:B------:R-:W0:Y:S01]  /*0aa0*/  LDC R10, c[0x0][0x658] ;  /* 0x00019600ff0a7b82 */ /* 0x000e220000000800 */
[----:B-1----:R-:W-:Y:S01]  /*0ab0*/  ISETP.NE.U32.AND P0, PT, R20, RZ, PT ;  /* 0x000000ff1400720c */ /* 0x002fe20003f05070 */
[----:B---3--:R-:W-:Y:S01]  /*0ac0*/  IMAD.MOV R8, RZ, RZ, -R3 ;  /* 0x000000ffff087224 */ /* 0x008fe200078e0a03 */
[----:B------:R-:W-:Y:S02]  /*0ad0*/  SHF.R.U32.HI R9, RZ, R12, R9 ;  /* 0x0000000cff097219 */ /* 0x000fe40000011609 */
[----:B------:R-:W-:-:S03]  /*0ae0*/  ISETP.NE.AND.EX P0, PT, R21, RZ, PT, P0 ;  /* 0x000000ff1500720c */ /* 0x000fc60003f05300 */
[----:B------:R-:W1:Y:S01]  /*0af0*/  LDC R15, c[0x0][0x148] ;  /* 0x00005200ff0f7b82 */ /* 0x000e620000000800 */
[----:B--2---:R-:W-:Y:S02]  /*0b00*/  IMAD R3, R5, R8, R4 ;  /* 0x0000000805037224 */ /* 0x004fe400078e0204 */
[----:B------:R-:W-:-:S04]  /*0b10*/  FMUL R5, R7, UR4 ;  /* 0x0000000407057c20 */ /* 0x000fc80008400000 */
[----:B------:R2:W3:Y:S01]  /*0b20*/  F2I.U32.TRUNC.NTZ R13, R5 ;  /* 0x00000005000d7305 */ /* 0x0004e2000020f000 */
[----:B------:R-:W1:Y:S01]  /*0b30*/  LDC R18, c[0x0][0x600] ;  /* 0x00018000ff127b82 */ /* 0x000e620000000800 */
[-CC-:B----4-:R-:W-:Y:S02]  /*0b40*/  SHF.R.U64 R25, R14, R16.reuse, R9.reuse ;  /* 0x000000100e197219 */ /* 0x190fe40000001209 */
[----:B------:R-:W-:Y:S01]  /*0b50*/  SHF.R.U32.HI R7, RZ, R16, R9 ;  /* 0x00000010ff077219 */ /* 0x000fe20000011609 */
[----:B------:R-:W-:-:S04]  /*0b60*/  IMAD.MOV.U32 R9, RZ, RZ, 0x1 ;  /* 0x00000001ff097424 */ /* 0x000fc800078e00ff */
[----:B------:R-:W4:Y:S01]  /*0b70*/  LDC R19, c[0x0][0x648] ;  /* 0x00019200ff137b82 */ /* 0x000f220000000800 */
[-C--:B0-----:R-:W-:Y:S02]  /*0b80*/  SHF.L.U32 R4, R11, R10.reuse, RZ ;  /* 0x0000000a0b047219 */ /* 0x081fe400000006ff */
[-CC-:B------:R-:W-:Y:S02]  /*0b90*/  SHF.R.U64 R16, R25, R10.reuse, R7.reuse ;  /* 0x0000000a19107219 */ /* 0x180fe40000001207 */
[----:B------:R-:W-:Y:S02]  /*0ba0*/  SHF.R.U32.HI R17, RZ, R10, R7 ;  /* 0x0000000aff117219 */ /* 0x000fe40000011607 */
[----:B------:R-:W-:Y:S01]  /*0bb0*/  LOP3.LUT R12, RZ, R4, RZ, 0x33, !PT ;  /* 0x00000004ff0c7212 */ /* 0x000fe200078e33ff */
[----:B------:R-:W0:Y:S01]  /*0bc0*/  LDC R23, c[0x0][0x638] ;  /* 0x00018e00ff177b82 */ /* 0x000e220000000800 */
[----:B------:R-:W-:Y:S01]  /*0bd0*/  SHF.L.U32 R7, R9, R10, RZ ;  /* 0x0000000a09077219 */ /* 0x000fe200000006ff */
[----:B------:R-:W-:-:S02]  /*0be0*/  IMAD.MOV.U32 R4, RZ, RZ, R16 ;  /* 0x000000ffff047224 */ /* 0x000fc400078e0010 */
[----:B--2---:R-:W-:-:S04]  /*0bf0*/  IMAD.MOV.U32 R5, RZ, RZ, R17 ;  /* 0x000000ffff057224 */ /* 0x004fc800078e0011 */
[----:B------:R-:W2:Y:S01]  /*0c00*/  LDC R22, c[0x0][0x610] ;  /* 0x00018400ff167b82 */ /* 0x000ea20000000800 */
[----:B---3--:R-:W-:Y:S05]  /*0c10*/  @!P0 BRA `(.L_x_7) ;  /* 0x0000000000288947 */ /* 0x008fea0003800000 */
[----:B------:R-:W3:Y:S02]  /*0c20*/  LDC R11, c[0x0][0x64c] ;  /* 0x00019300ff0b7b82 */ /* 0x000ee40000000800 */
[----:B---3--:R-:W-:-:S05]  /*0c30*/  IADD3 R11, P0, R16, R11, RZ ;  /* 0x0000000b100b7210 */ /* 0x008fca0007f1e0ff */
        /* <DEDUP_REMOVED lines=8> */
.L_x_7:
[----:B----4-:R-:W-:Y:S01]  /*0cc0*/  SHF.R.U64 R4, R4, R19, R5 ;  /* 0x0000001304047219 */ /* 0x010fe20000001205 */
[----:B-1----:R-:W-:Y:S01]  /*0cd0*/  VIADD R5, R18, 0xffffffff ;  /* 0xffffffff12057836 */ /* 0x002fe20000000000 */
[----:B------:R-:W-:Y:S01]  /*0ce0*/  LOP3.LUT R12, R25, R12, RZ, 0xc0, !PT ;  /* 0x0000000c190c7212 */ /* 0x000fe200078ec0ff */
[----:B------:R-:W-:Y:S02]  /*0cf0*/  IMAD.MOV R13, RZ, RZ, -R13 ;  /* 0x000000ffff0d7224 */ /* 0x000fe400078e0a0d */
[----:B------:R-:W-:Y:S01]  /*0d00*/  IMAD.MOV R8, RZ, RZ, -R4 ;  /* 0x000000ffff087224 */ /* 0x000fe200078e0a04 */
[----:B------:R-:W-:Y:S01]  /*0d10*/  LOP3.LUT R14, R14, R5, RZ, 0xc0, !PT ;  /* 0x000000050e0e7212 */ /* 0x000fe200078ec0ff */
[----:B------:R-:W-:Y:S02]  /*0d20*/  @P3 IMAD R3, R15, R13, R6 ;  /* 0x0000000d0f033224 */ /* 0x000fe400078e0206 */
[----:B------:R-:W-:Y:S02]  /*0d30*/  IMAD R4, R7, R4, R12 ;  /* 0x0000000407047224 */ /* 0x000fe400078e020c */
[----:B0-----:R-:W-:-:S02]  /*0d40*/  IMAD R5, R8, R23, R16 ;  /* 0x0000001708057224 */ /* 0x001fc400078e0210 */
[----:B--2---:R-:W-:Y:S02]  /*0d50*/  IMAD R4, R4, R22, R3 ;  /* 0x0000001604047224 */ /* 0x004fe400078e0203 */
[----:B------:R-:W-:Y:S02]  /*0d60*/  IMAD R5, R5, R18, R14 ;  /* 0x0000001205057224 */ /* 0x000fe400078e020e */
[----:B------:R-:W-:-:S03]  /*0d70*/  IMAD.MOV.U32 R3, RZ, RZ, 0x1 ;  /* 0x00000001ff037424 */ /* 0x000fc600078e00ff */
[----:B------:R-:W-:Y:S02]  /*0d80*/  SEL R6, R5, R4, !P3 ;  /* 0x0000000405067207 */ /* 0x000fe40005800000 */
[----:B------:R-:W-:-:S03]  /*0d90*/  SEL R4, R4, R5, !P3 ;  /* 0x0000000504047207 */ /* 0x000fc60005800000 */
[----:B------:R1:W-:Y:S04]  /*0da0*/  STL [R1+0xc], R6 ;  /* 0x00000c0601007387 */ /* 0x0003e80000100800 */
[----:B------:R1:W-:Y:S04]  /*0db0*/  STL [R1+0x4], R24 ;  /* 0x0000041801007387 */ /* 0x0003e80000100800 */
[----:B------:R1:W-:Y:S02]  /*0dc0*/  STL [R1+0x10], R4 ;  /* 0x0000100401007387 */ /* 0x0003e40000100800 */
.L_x_5:
[----:B------:R-:W-:-:S08]  /*0dd0*/  NOP ;  /* 0x0000000000007918 */ /* 0x000fd00000000000 */
[----:B------:R-:W2:Y:S02]  /*0de0*/  USETMAXREG.TRY_ALLOC.CTAPOOL UP0, 0xe8 ;  /* 0x000000e8000079c8 */ /* 0x000ea40008000600 */
[----:B--2---:R-:W-:-:S13]  /*0df0*/  PLOP3.LUT P0, PT, PT, PT, UP0, 0x80, 0x0 ;  /* 0x000000000000781c */ /* 0x004fda0003f0f008 */
[----:B------:R-:W-:Y:S05]  /*0e00*/  @!P0 BRA `(.L_x_5) ;  /* 0xfffffffc00f08947 */ /* 0x000fea000383ffff */
[----:B------:R-:W-:Y:S01]  /*0e10*/  ULDC.64 UR4, c[0x0][0x598] ;  /* 0x0001660000047ab9 */ /* 0x000fe20000000a00 */
[----:B------:R-:W-:Y:S01]  /*0e20*/  ULDC.64 UR26, c[0x0][0x208] ;  /* 0x00008200001a7ab9 */ /* 0x000fe20000000a00 */
[----:B------:R-:W-:-:S04]  /*0e30*/  ISETP.NE.U32.AND P0, PT, RZ, UR4, PT ;  /* 0x00000004ff007c0c */ /* 0x000fc8000bf05070 */
[----:B------:R-:W-:-:S13]  /*0e40*/  ISETP.NE.AND.EX P0, PT, RZ, UR5, PT, P0 ;  /* 0x00000005ff007c0c */ /* 0x000fda000bf05300 */
[----:B------:R-:W-:Y:S05]  /*0e50*/  @!P0 BRA `(.L_x_8) ;  /* 0x00000000001c8947 */ /* 0x000fea0003800000 */
[----:B-1----:R-:W1:Y:S02]  /*0e60*/  LDC.64 R4, c[0x0][0x598] ;  /* 0x00016600ff047b82 */ /* 0x002e640000000a00 */
[----:B-1----:R-:W2:Y:S02]  /*0e70*/  LDG.E.64 R4, desc[UR26][R4.64] ;  /* 0x0000001a04047981 */ /* 0x002ea4000c1e1b00 */
[----:B--2---:R-:W-:-:S04]  /*0e80*/  ISETP.NE.U32.AND P0, PT, R4, RZ, PT ;  /* 0x000000ff0400720c */ /* 0x004fc80003f05070 */
[----:B------:R-:W-:-:S13]  /*0e90*/  ISETP.NE.AND.EX P0, PT, R5, RZ, PT, P0 ;  /* 0x000000ff0500720c */ /* 0x000fda0003f05300 */
[----:B------:R-:W-:Y:S05]  /*0ea0*/  @!P0 BRA `(.L_x_8) ;  /* 0x0000000000088947 */ /* 0x000fea0003800000 */
[----:B------:R1:W5:Y:S01]  /*0eb0*/  LD.E R4, desc[UR26][R4.64] ;  /* 0x0000001a04047980 */ /* 0x000362000c101900 */
[----:B------:R-:W-:Y:S05]  /*0ec0*/  BRA `(.L_x_9) ;  /* 0x0000000000207947 */ /* 0x000fea0003800000 */
.L_x_8:
[----:B------:R-:W-:Y:S02]  /*0ed0*/  ULDC.64 UR4, c[0x0][0x588] ;  /* 0x0001620000047ab9 */ /* 0x000fe40000000a00 */
[----:B------:R-:W-:-:S04]  /*0ee0*/  ISETP.NE.U32.AND P0, PT, RZ, UR4, PT ;  /* 0x00000004ff007c0c */ /* 0x000fc8000bf05070 */
[----:B------:R-:W-:-:S13]  /*0ef0*/  ISETP.NE.AND.EX P0, PT, RZ, UR5, PT, P0 ;  /* 0x00000005ff007c0c */ /* 0x000fda000bf05300 */
[----:B------:R-:W-:Y:S05]  /*0f00*/  @!P0 BRA `(.L_x_10) ;  /* 0x00000000000c8947 */ /* 0x000fea0003800000 */
[----:B-1----:R-:W1:Y:S02]  /*0f10*/  LDC.64 R4, c[0x0][0x588] ;  /* 0x00016200ff047b82 */ /* 0x002e640000000a00 */
[----:B-1----:R2:W5:Y:S01]  /*0f20*/  LDG.E R4, desc[UR26][R4.64] ;  /* 0x0000001a04047981 */ /* 0x002562000c1e1900 */
[----:B------:R-:W-:Y:S05]  /*0f30*/  BRA `(.L_x_9) ;  /* 0x0000000000047947 */ /* 0x000fea0003800000 */
.L_x_10:
[----:B-1----:R-:W3:Y:S02]  /*0f40*/  LDC R4, c[0x0][0x580] ;  /* 0x00016000ff047b82 */ /* 0x002ee40000000800 */
.L_x_9:
[----:B------:R-:W-:Y:S02]  /*0f50*/  ULDC.64 UR4, c[0x0][0x5a0] ;  /* 0x0001680000047ab9 */ /* 0x000fe40000000a00 */
[----:B------:R-:W-:-:S04]  /*0f60*/  ISETP.NE.U32.AND P0, PT, RZ, UR4, PT ;  /* 0x00000004ff007c0c */ /* 0x000fc8000bf05070 */
[----:B------:R-:W-:-:S13]  /*0f70*/  ISETP.NE.AND.EX P0, PT, RZ, UR5, PT, P0 ;  /* 0x00000005ff007c0c */ /* 0x000fda000bf05300 */
[----:B------:R-:W-:Y:S05]  /*0f80*/  @!P0 BRA `(.L_x_11) ;  /* 0x00000000001c8947 */ /* 0x000fea0003800000 */
[----:B0-----:R-:W0:Y:S02]  /*0f90*/  LDC.64 R6, c[0x0][0x5a0] ;  /* 0x00016800ff067b82 */ /* 0x001e240000000a00 */
[----:B0-----:R-:W4:Y:S02]  /*0fa0*/  LDG.E.64 R6, desc[UR26][R6.64] ;  /* 0x0000001a06067981 */ /* 0x001f24000c1e1b00 */
[----:B----4-:R-:W-:-:S04]  /*0fb0*/  ISETP.NE.U32.AND P0, PT, R6, RZ, PT ;  /* 0x000000ff0600720c */ /* 0x010fc80003f05070 */
[----:B------:R-:W-:-:S13]  /*0fc0*/  ISETP.NE.AND.EX P0, PT, R7, RZ, PT, P0 ;  /* 0x000000ff0700720c */ /* 0x000fda0003f05300 */
[----:B------:R-:W-:Y:S05]  /*0fd0*/  @!P0 BRA `(.L_x_11) ;  /* 0x0000000000088947 */ /* 0x000fea0003800000 */
[----:B-12---:R0:W5:Y:S01]  /*0fe0*/  LD.E R5, desc[UR26][R6.64] ;  /* 0x0000001a06057980 */ /* 0x006162000c101900 */
[----:B------:R-:W-:Y:S05]  /*0ff0*/  BRA `(.L_x_12) ;  /* 0x0000000000207947 */ /* 0x000fea0003800000 */
.L_x_11:
[----:B------:R-:W-:Y:S02]  /*1000*/  ULDC.64 UR4, c[0x0][0x590] ;  /* 0x0001640000047ab9 */ /* 0x000fe40000000a00 */
[----:B------:R-:W-:-:S04]  /*1010*/  ISETP.NE.U32.AND P0, PT, RZ, UR4, PT ;  /* 0x00000004ff007c0c */ /* 0x000fc8000bf05070 */
[----:B------:R-:W-:-:S13]  /*1020*/  ISETP.NE.AND.EX P0, PT, RZ, UR5, PT, P0 ;  /* 0x00000005ff007c0c */ /* 0x000fda000bf05300 */
[----:B------:R-:W-:Y:S05]  /*1030*/  @!P0 BRA `(.L_x_13) ;  /* 0x00000000000c8947 */ /* 0x000fea0003800000 */
[----:B0-----:R-:W1:Y:S02]  /*1040*/  LDC.64 R6, c[0x0][0x590] ;  /* 0x00016400ff067b82 */ /* 0x001e640000000a00 */
[----:B-12---:R1:W5:Y:S01]  /*1050*/  LDG.E R5, desc[UR26][R6.64] ;  /* 0x0000001a06057981 */ /* 0x006362000c1e1900 */
[----:B------:R-:W-:Y:S05]  /*1060*/  BRA `(.L_x_12) ;  /* 0x0000000000047947 */ /* 0x000fea0003800000 */
.L_x_13:
[----:B-12---:R-:W2:Y:S02]  /*1070*/  LDC R5, c[0x0][0x584] ;  /* 0x00016100ff057b82 */ /* 0x006ea40000000800 */
.L_x_12:
[----:B------:R-:W-:-:S13]  /*1080*/  LOP3.LUT P0, RZ, R3, 0xff, RZ, 0xc0, !PT ;  /* 0x000000ff03ff7812 */ /* 0x000fda000780c0ff */
[----:B------:R-:W-:Y:S05]  /*1090*/  @!P0 EXIT ;  /* 0x000000000000894d */ /* 0x000fea0003800000 */
[----:B------:R-:W0:Y:S01]  /*10a0*/  LDC.64 R12, c[0x0][0x5c8] ;  /* 0x00017200ff0c7b82 */ /* 0x000e220000000a00 */
[----:B------:R-:W-:Y:S02]  /*10b0*/  ULDC UR4, c[0x0][0x28c] ;  /* 0x0000a30000047ab9 */ /* 0x000fe40000000800 */
[----:B------:R-:W-:-:S04]  /*10c0*/  UIADD3 UR4, UR4, 0x1f, URZ ;  /* 0x0000001f04047890 */ /* 0x000fc8000fffe03f */
[----:B------:R-:W-:-:S04]  /*10d0*/  USHF.R.S32.HI UR5, URZ, 0x1f, UR4 ;  /* 0x0000001f3f057899 */ /* 0x000fc80008011404 */
[----:B------:R-:W-:-:S03]  /*10e0*/  ULEA.HI UR5, UR5, UR4, URZ, 0x5 ;  /* 0x0000000405057291 */ /* 0x000fc6000f8f283f */
[----:B------:R-:W-:Y:S01]  /*10f0*/  UMOV UR4, URZ ;  /* 0x0000003f00047c82 */ /* 0x000fe20008000000 */
[----:B------:R-:W-:-:S03]  /*1100*/  USHF.R.S32.HI UR20, URZ, 0x5, UR5 ;  /* 0x000000053f147899 */ /* 0x000fc60008011405 */
[----:B------:R-:W-:Y:S01]  /*1110*/  UMOV UR5, URZ ;  /* 0x0000003f00057c82 */ /* 0x000fe20008000000 */
[C-C-:B01----:R-:W-:Y:S01]  /*1120*/  SHF.L.U64.HI R6, R12.reuse, 0x7, R13.reuse ;  /* 0x000000070c067819 */ /* 0x143fe2000001020d */
[C---:B------:R-:W-:Y:S01]  /*1130*/  IMAD.SHL.U32 R9, R12.reuse, 0x80, RZ ;  /* 0x000000800c097824 */ /* 0x040fe200078e00ff */
[C-C-:B------:R-:W-:Y:S01]  /*1140*/  SHF.L.U64.HI R7, R12.reuse, 0x3, R13.reuse ;  /* 0x000000030c077819 */ /* 0x140fe2000001020d */
[C---:B------:R-:W-:Y:S01]  /*1150*/  IMAD.SHL.U32 R10, R12.reuse, 0x8, RZ ;  /* 0x000000080c0a7824 */ /* 0x040fe200078e00ff */
[C---:B------:R-:W-:Y:S01]  /*1160*/  SHF.L.U64.HI R8, R12.reuse, 0x8, R13 ;  /* 0x000000080c087819 */ /* 0x040fe2000001020d */
[----:B------:R-:W-:Y:S01]  /*1170*/  IMAD.SHL.U32 R11, R12, 0x100, RZ ;  /* 0x000001000c0b7824 */ /* 0x000fe200078e00ff */
[----:B------:R-:W-:-:S07]  /*1180*/  LOP3.LUT R12, R0, 0x1, RZ, 0xfc, !PT ;  /* 0x00000001000c7812 */ /* 0x000fce00078efcff */
.L_x_62:
[----:B0---4-:R-:W0:Y:S01]  /*1190*/  S2R R13, SR_TID.X ;  /* 0x00000000000d7919 */ /* 0x011e220000002100 */
[----:B-1----:R-:W1:Y:S01]  /*11a0*/  S2UR UR10, SR_CgaCtaId ;  /* 0x00000000000a79c3 */ /* 0x002e620000008800 */
[----:B------:R-:W-:Y:S01]  /*11b0*/  UMOV UR22, 0x400 ;  /* 0x0000040000167882 */ /* 0x000fe20000000000 */
[----:B------:R-:W-:Y:S01]  /*11c0*/  UMOV UR6, URZ ;  /* 0x0000003f00067c82 */ /* 0x000fe20008000000 */
[----:B------:R-:W-:Y:S01]  /*11d0*/  UMOV UR7, URZ ;  /* 0x0000003f00077c82 */ /* 0x000fe20008000000 */
[----:B------:R-:W-:Y:S01]  /*11e0*/  UMOV UR24, UR5 ;  /* 0x0000000500187c82 */ /* 0x000fe20008000000 */
[----:B------:R-:W-:Y:S02]  /*11f0*/  CS2R R16, SRZ ;  /* 0x0000000000107805 */ /* 0x000fe4000001ff00 */
[----:B------:R-:W-:Y:S02]  /*1200*/  CS2R R18, SRZ ;  /* 0x0000000000127805 */ /* 0x000fe4000001ff00 */
[----:B------:R-:W-:-:S02]  /*1210*/  CS2R R20, SRZ ;  /* 0x0000000000147805 */ /* 0x000fc4000001ff00 */
[----:B------:R-:W-:Y:S02]  /*1220*/  CS2R R22, SRZ ;  /* 0x0000000000167805 */ /* 0x000fe4000001ff00 */
[----:B------:R-:W-:Y:S02]  /*1230*/  CS2R R120, SRZ ;  /* 0x0000000000787805 */ /* 0x000fe4000001ff00 */
[----:B------:R-:W-:Y:S02]  /*1240*/  CS2R R122, SRZ ;  /* 0x00000000007a7805 */ /* 0x000fe4000001ff00 */
        /* <DEDUP_REMOVED lines=12> */
[----:B------:R-:W-:Y:S01]  /*1310*/  CS2R R148, SRZ ;  /* 0x0000000000947805 */ /* 0x000fe2000001ff00 */
[----:B-1----:R-:W-:Y:S01]  /*1320*/  ULEA UR22, UR10, UR22, 0x18 ;  /* 0x000000160a167291 */ /* 0x002fe2000f8ec03f */
[----:B------:R-:W-:Y:S02]  /*1330*/  CS2R R150, SRZ ;  /* 0x0000000000967805 */ /* 0x000fe4000001ff00 */
[----:B------:R-:W-:-:S02]  /*1340*/  CS2R R152, SRZ ;  /* 0x0000000000987805 */ /* 0x000fc4000001ff00 */
[----:B------:R-:W-:Y:S02]  /*1350*/  CS2R R154, SRZ ;  /* 0x00000000009a7805 */ /* 0x000fe4000001ff00 */
[----:B------:R-:W-:Y:S02]  /*1360*/  CS2R R156, SRZ ;  /* 0x00000000009c7805 */ /* 0x000fe4000001ff00 */
[----:B------:R-:W-:Y:S02]  /*1370*/  CS2R R158, SRZ ;  /* 0x00000000009e7805 */ /* 0x000fe4000001ff00 */
[----:B------:R-:W-:Y:S02]  /*1380*/  CS2R R160, SRZ ;  /* 0x0000000000a07805 */ /* 0x000fe4000001ff00 */
[----:B0-----:R-:W-:Y:S02]  /*1390*/  LOP3.LUT R13, R13, 0x80, RZ, 0xc0, !PT ;  /* 0x000000800d0d7812 */ /* 0x001fe400078ec0ff */
[----:B------:R-:W-:-:S02]  /*13a0*/  CS2R R162, SRZ ;  /* 0x0000000000a27805 */ /* 0x000fc4000001ff00 */
[----:B------:R-:W-:Y:S02]  /*13b0*/  CS2R R164, SRZ ;  /* 0x0000000000a47805 */ /* 0x000fe4000001ff00 */
[----:B------:R-:W-:Y:S02]  /*13c0*/  CS2R R166, SRZ ;  /* 0x0000000000a67805 */ /* 0x000fe4000001ff00 */
[----:B------:R-:W-:Y:S02]  /*13d0*/  SHF.R.U32.HI R15, RZ, 0x7, R13 ;  /* 0x00000007ff0f7819 */ /* 0x000fe4000001160d */
[----:B------:R-:W-:Y:S01]  /*13e0*/  CS2R R170, SRZ ;  /* 0x0000000000aa7805 */ /* 0x000fe2000001ff00 */
[----:B------:R-:W0:Y:S01]  /*13f0*/  LDC R13, c[0x0][0x28c] ;  /* 0x0000a300ff0d7b82 */ /* 0x000e220000000800 */
[----:B------:R-:W-:Y:S02]  /*1400*/  CS2R R172, SRZ ;  /* 0x0000000000ac7805 */ /* 0x000fe4000001ff00 */
[----:B------:R-:W-:-:S02]  /*1410*/  CS2R R174, SRZ ;  /* 0x0000000000ae7805 */ /* 0x000fc4000001ff00 */
[----:B------:R-:W-:Y:S01]  /*1420*/  CS2R R176, SRZ ;  /* 0x0000000000b07805 */ /* 0x000fe2000001ff00 */
[----:B------:R-:W1:Y:S01]  /*1430*/  SHFL.IDX PT, R15, R15, RZ, 0x1f ;  /* 0x00001fff0f0f7589 */ /* 0x000e6200000e0000 */
        /* <DEDUP_REMOVED lines=13> */
[----:B------:R-:W-:Y:S01]  /*1510*/  CS2R R168, SRZ ;  /* 0x0000000000a87805 */ /* 0x000fe2000001ff00 */
[----:B------:R-:W-:Y:S01]  /*1520*/  IMAD.MOV.U32 R204, RZ, RZ, RZ ;  /* 0x000000ffffcc7224 */ /* 0x000fe200078e00ff */
[----:B------:R-:W-:Y:S01]  /*1530*/  CS2R R112, SRZ ;  /* 0x0000000000707805 */ /* 0x000fe2000001ff00 */
[----:B------:R-:W-:Y:S01]  /*1540*/  IMAD.U32 R208, RZ, RZ, UR4 ;  /* 0x00000004ffd07e24 */ /* 0x000fe2000f8e00ff */
[----:B------:R-:W-:Y:S02]  /*1550*/  CS2R R114, SRZ ;  /* 0x0000000000727805 */ /* 0x000fe4000001ff00 */
[----:B------:R-:W-:-:S02]  /*1560*/  CS2R R116, SRZ ;  /* 0x0000000000747805 */ /* 0x000fc4000001ff00 */
[----:B0-----:R-:W-:Y:S01]  /*1570*/  ISETP.GE.AND P0, PT, R13, 0x1, PT ;  /* 0x000000010d00780c */ /* 0x001fe20003f06270 */
[----:B------:R-:W-:Y:S01]  /*1580*/  IMAD.MOV.U32 R13, RZ, RZ, RZ ;  /* 0x000000ffff0d7224 */ /* 0x000fe200078e00ff */
[----:B------:R-:W-:Y:S02]  /*1590*/  CS2R R118, SRZ ;  /* 0x0000000000767805 */ /* 0x000fe4000001ff00 */
[----:B------:R-:W-:Y:S02]  /*15a0*/  CS2R R104, SRZ ;  /* 0x0000000000687805 */ /* 0x000fe4000001ff00 */
[----:B-1----:R-:W-:Y:S02]  /*15b0*/  R2UR UR8, R15 ;  /* 0x000000000f0872ca */ /* 0x002fe400000e0000 */
        /* <DEDUP_REMOVED lines=12> */
[----:B------:R-:W-:Y:S01]  /*1680*/  ULEA.HI UR9, UR8, UR8, URZ, 0x1 ;  /* 0x0000000808097291 */ /* 0x000fe2000f8f083f */
[----:B------:R-:W-:Y:S02]  /*1690*/  CS2R R80, SRZ ;  /* 0x0000000000507805 */ /* 0x000fe4000001ff00 */
[----:B------:R-:W-:-:S02]  /*16a0*/  CS2R R82, SRZ ;  /* 0x0000000000527805 */ /* 0x000fc4000001ff00 */
[----:B------:R-:W-:Y:S01]  /*16b0*/  CS2R R84, SRZ ;  /* 0x0000000000547805 */ /* 0x000fe2000001ff00 */
[----:B------:R-:W-:Y:S01]  /*16c0*/  ULOP3.LUT UR9, UR9, 0x1ffffe, URZ, 0xc0, !UPT ;  /* 0x001ffffe09097892 */ /* 0x000fe2000f8ec03f */
[----:B------:R-:W-:Y:S02]  /*16d0*/  CS2R R86, SRZ ;  /* 0x0000000000567805 */ /* 0x000fe4000001ff00 */
[----:B------:R-:W-:Y:S02]  /*16e0*/  CS2R R72, SRZ ;  /* 0x0000000000487805 */ /* 0x000fe4000001ff00 */
[----:B------:R-:W-:Y:S01]  /*16f0*/  CS2R R74, SRZ ;  /* 0x00000000004a7805 */ /* 0x000fe2000001ff00 */
[----:B------:R-:W-:Y:S01]  /*1700*/  UIADD3 UR9, UR8, -UR9, URZ ;  /* 0x8000000908097290 */ /* 0x000fe2000fffe03f */
[----:B------:R-:W-:Y:S02]  /*1710*/  CS2R R76, SRZ ;  /* 0x00000000004c7805 */ /* 0x000fe4000001ff00 */
[----:B------:R-:W-:Y:S01]  /*1720*/  CS2R R78, SRZ ;  /* 0x00000000004e7805 */ /* 0x000fe2000001ff00 */
[----:B------:R-:W-:Y:S01]  /*1730*/  UMOV UR8, URZ ;  /* 0x0000003f00087c82 */ /* 0x000fe20008000000 */
[----:B------:R-:W-:Y:S01]  /*1740*/  ULEA UR9, UR9, UR22, 0xb ;  /* 0x0000001609097291 */ /* 0x000fe2000f8e583f */
[----:B------:R-:W-:-:S02]  /*1750*/  CS2R R64, SRZ ;  /* 0x0000000000407805 */ /* 0x000fc4000001ff00 */
[----:B------:R-:W-:Y:S02]  /*1760*/  CS2R R66, SRZ ;  /* 0x0000000000427805 */ /* 0x000fe4000001ff00 */
[----:B------:R-:W-:Y:S01]  /*1770*/  CS2R R68, SRZ ;  /* 0x0000000000447805 */ /* 0x000fe2000001ff00 */
[----:B------:R-:W-:Y:S01]  /*1780*/  UIADD3 UR9, UR9, 0x180, URZ ;  /* 0x0000018009097890 */ /* 0x000fe2000fffe03f */
[----:B------:R-:W-:Y:S02]  /*1790*/  CS2R R70, SRZ ;  /* 0x0000000000467805 */ /* 0x000fe4000001ff00 */
[----:B------:R-:W-:Y:S02]  /*17a0*/  CS2R R56, SRZ ;  /* 0x0000000000387805 */ /* 0x000fe4000001ff00 */
[----:B------:R-:W-:Y:S01]  /*17b0*/  CS2R R58, SRZ ;  /* 0x00000000003a7805 */ /* 0x000fe2000001ff00 */
[----:B------:R-:W-:Y:S01]  /*17c0*/  USHF.R.U32.HI UR9, URZ, 0x4, UR9 ;  /* 0x000000043f097899 */ /* 0x000fe20008011609 */
[----:B------:R-:W-:-:S02]  /*17d0*/  CS2R R60, SRZ ;  /* 0x00000000003c7805 */ /* 0x000fc4000001ff00 */
[----:B------:R-:W-:Y:S02]  /*17e0*/  CS2R R62, SRZ ;  /* 0x00000000003e7805 */ /* 0x000fe4000001ff00 */
[----:B------:R-:W-:Y:S01]  /*17f0*/  CS2R R48, SRZ ;  /* 0x0000000000307805 */ /* 0x000fe2000001ff00 */
[----:B------:R-:W-:Y:S01]  /*1800*/  ULOP3.LUT UR21, UR9, 0x3fff, URZ, 0xc0, !UPT ;  /* 0x00003fff09157892 */ /* 0x000fe2000f8ec03f */
        /* <DEDUP_REMOVED lines=14> */
[----:B------:R-:W-:Y:S01]  /*18f0*/  CS2R R30, SRZ ;  /* 0x00000000001e7805 */ /* 0x000fe2000001ff00 */
[----:B------:R-:W-:Y:S06]  /*1900*/  @!P0 BRA `(.L_x_14) ;  /* 0x0000000c00808947 */ /* 0x000fec0003800000 */
[----:B------:R-:W-:-:S13]  /*1910*/  ISETP.NE.AND P1, PT, R12, 0x3, PT ;  /* 0x000000030c00780c */ /* 0x000fda0003f25270 */
[----:B------:R-:W-:Y:S05]  /*1920*/  @!P1 BRA `(.L_x_15) ;  /* 0x0000000000049947 */ /* 0x000fea0003800000 */
[----:B------:R-:W-:Y:S01]  /*1930*/  BPT.TRAP 0x1 ;  /* 0x000000040000795c */ /* 0x000fe20000300000 */
.L_x_15:
[----:B------:R-:W-:Y:S01]  /*1940*/  ULEA UR7, UR5, UR22, 0x3 ;  /* 0x0000001605077291 */ /* 0x000fe2000f8e183f */
[----:B------:R-:W-:-:S05]  /*1950*/  IMAD.U32 R14, RZ, RZ, UR4 ;  /* 0x00000004ff0e7e24 */ /* 0x000fca000f8e00ff */
[----:B------:R-:W-:-:S04]  /*1960*/  SHF.L.U32 R14, R14, 0x1f, RZ ;  /* 0x0000001f0e0e7819 */ /* 0x000fc800000006ff */
[----:B------:R0:W1:Y:S01]  /*1970*/  SYNCS.PHASECHK.TRANS64.TRYWAIT P0, [UR7], R14 ;  /* 0x0000000eff0075a7 */ /* 0x0000620008000147 */
[----:B------:R-:W-:Y:S05]  /*1980*/  @!P1 BRA `(.L_x_16) ;  /* 0x0000000000049947 */ /* 0x000fea0003800000 */
[----:B------:R-:W-:Y:S01]  /*1990*/  BPT.TRAP 0x1 ;  /* 0x000000040000795c */ /* 0x000fe20000300000 */
.L_x_16:
[----:B------:R-:W-:Y:S01]  /*19a0*/  UMOV UR6, 0x1 ;  /* 0x0000000100067882 */ /* 0x000fe20000000000 */
[----:B------:R-:W-:Y:S01]  /*19b0*/  IMAD.MOV.U32 R13, RZ, RZ, RZ ;  /* 0x000000ffff0d7224 */ /* 0x000fe200078e00ff */
[----:B-1----:R-:W-:Y:S06]  /*19c0*/  @P0 BRA `(.L_x_17) ;  /* 0x0000000000080947 */ /* 0x002fec0003800000 */
[----:B------:R-:W1:Y:S02]  /*19d0*/  SYNCS.PHASECHK.TRANS64.TRYWAIT P0, [UR7], R14 ;  /* 0x0000000eff0075a7 */ /* 0x000e640008000147 */
[----:B-1----:R-:W-:Y:S05]  /*19e0*/  @!P0 BRA `(.L_x_18) ;  /* 0x000000f400348947 */ /* 0x002fea0003800000 */
.L_x_17:
[----:B------:R-:W-:Y:S01]  /*19f0*/  UIADD3 UR7, UR22, 0x30180, URZ ;  /* 0x0003018016077890 */ /* 0x000fe2000fffe03f */
[----:B------:R-:W-:Y:S01]  /*1a00*/  WARPGROUP.ARRIVE ;  /* 0x00000000000079c5 */ /* 0x000fe20000000000 */
[----:B------:R-:W-:Y:S01]  /*1a10*/  ULOP3.LUT UR8, UR21, 0x10000, URZ, 0xfc, !UPT ;  /* 0x0001000015087892 */ /* 0x000fe2000f8efc3f */
[----:B01----:R-:W-:Y:S01]  /*1a20*/  CS2R R14, SRZ ;  /* 0x00000000000e7805 */ /* 0x003fe2000001ff00 */
[----:B------:R-:W-:Y:S01]  /*1a30*/  USHF.R.U32.HI UR7, URZ, 0x4, UR7 ;  /* 0x000000043f077899 */ /* 0x000fe20008011607 */
[----:B------:R-:W-:Y:S01]  /*1a40*/  CS2R R16, SRZ ;  /* 0x0000000000107805 */ /* 0x000fe2000001ff00 */
[----:B------:R-:W-:Y:S01]  /*1a50*/  UMOV UR9, 0xc0000010 ;  /* 0xc000001000097882 */ /* 0x000fe20000000000 */
[----:B------:R-:W-:Y:S01]  /*1a60*/  UMOV UR11, 0xc0000010 ;  /* 0xc0000010000b7882 */ /* 0x000fe20000000000 */
[----:B------:R-:W-:Y:S01]  /*1a70*/  ULOP3.LUT UR7, UR7, 0x3fff, URZ, 0xc0, !UPT ;  /* 0x00003fff07077892 */ /* 0x000fe2000f8ec03f */
[----:B------:R-:W-:Y:S01]  /*1a80*/  CS2R R18, SRZ ;  /* 0x0000000000127805 */ /* 0x000fe2000001ff00 */
[----:B------:R-:W-:Y:S01]  /*1a90*/  UMOV UR13, UR9 ;  /* 0x00000009000d7c82 */ /* 0x000fe20008000000 */
[----:B------:R-:W-:Y:S01]  /*1aa0*/  UMOV UR15, 0xc0000010 ;  /* 0xc0000010000f7882 */ /* 0x000fe20000000000 */
[----:B------:R-:W-:Y:S01]  /*1ab0*/  ULOP3.LUT UR10, UR7, 0x10000, URZ, 0xfc, !UPT ;  /* 0x00010000070a7892 */ /* 0x000fe2000f8efc3f */
[----:B------:R-:W-:Y:S01]  /*1ac0*/  CS2R R20, SRZ ;  /* 0x0000000000147805 */ /* 0x000fe2000001ff00 */
[----:B------:R-:W-:Y:S01]  /*1ad0*/  ULEA UR7, UR5, UR8, 0xa ;  /* 0x0000000805077291 */ /* 0x000fe2000f8e503f */
[----:B------:R-:W-:Y:S01]  /*1ae0*/  CS2R R22, SRZ ;  /* 0x0000000000167805 */ /* 0x000fe2000001ff00 */
[----:B------:R-:W-:Y:S01]  /*1af0*/  UIMAD UR10, UR5, 0x60, UR10 ;  /* 0x00000060050a78a4 */ /* 0x000fe2000f8e020a */
[----:B------:R-:W-:Y:S01]  /*1b00*/  CS2R R120, SRZ ;  /* 0x0000000000787805 */ /* 0x000fe2000001ff00 */
[----:B------:R-:W-:Y:S01]  /*1b10*/  UIADD3 UR23, UR7, 0x100, URZ ;  /* 0x0000010007177890 */ /* 0x000fe2000fffe03f */
[----:B------:R-:W-:Y:S01]  /*1b20*/  CS2R R122, SRZ ;  /* 0x00000000007a7805 */ /* 0x000fe2000001ff00 */
[----:B------:R-:W-:Y:S01]  /*1b30*/  UIADD3 UR14, UR10, 0x20, URZ ;  /* 0x000000200a0e7890 */ /* 0x000fe2000fffe03f */
[----:B------:R-:W-:Y:S01]  /*1b40*/  CS2R R124, SRZ ;  /* 0x00000000007c7805 */ /* 0x000fe2000001ff00 */
[----:B------:R-:W-:Y:S01]  /*1b50*/  UIADD3 UR18, UR10, 0x40, URZ ;  /* 0x000000400a127890 */ /* 0x000fe2000fffe03f */
[----:B------:R-:W-:Y:S01]  /*1b60*/  CS2R R126, SRZ ;  /* 0x00000000007e7805 */ /* 0x000fe2000001ff00 */
[----:B------:R-:W-:Y:S01]  /*1b70*/  UMOV UR8, UR7 ;  /* 0x0000000700087c82 */ /* 0x000fe20008000000 */
[----:B------:R-:W-:Y:S01]  /*1b80*/  UMOV UR17, UR9 ;  /* 0x0000000900117c82 */ /* 0x000fe20008000000 */
[----:B------:R-:W-:Y:S01]  /*1b90*/  UMOV UR12, UR8 ;  /* 0x00000008000c7c82 */ /* 0x000fe20008000000 */
[----:B------:R-:W-:Y:S01]  /*1ba0*/  QGMMA.64x16x32.F32.E4M3.E4M3 R112, gdesc[UR8], RZ, !UPT ;  /* 0x00200000087079f3 */ /* 0x000fe2000c7008ff */
[----:B------:R-:W-:Y:S01]  /*1bb0*/  UMOV UR16, UR8 ;  /* 0x0000000800107c82 */ /* 0x000fe20008000000 */
[----:B------:R-:W-:Y:S01]  /*1bc0*/  UMOV UR19, 0xc0000010 ;  /* 0xc000001000137882 */ /* 0x000fe20000000000 */
[----:B------:R-:W-:Y:S01]  /*1bd0*/  CS2R R128, SRZ ;  /* 0x0000000000807805 */ /* 0x000fe2000001ff00 */
[----:B------:R-:W-:Y:S01]  /*1be0*/  QGMMA.64x16x32.F32.E4M3.E4M3 R80, gdesc[UR12], RZ, !UPT ;  /* 0x002000000c5079f3 */ /* 0x000fe2000c7008ff */
[----:B------:R-:W-:-:S02]  /*1bf0*/  CS2R R130, SRZ ;  /* 0x0000000000827805 */ /* 0x000fc4000001ff00 */
[----:B------:R-:W-:Y:S02]  /*1c00*/  CS2R R132, SRZ ;  /* 0x0000000000847805 */ /* 0x000fe4000001ff00 */
[----:B------:R-:W-:Y:S01]  /*1c10*/  CS2R R134, SRZ ;  /* 0x0000000000867805 */ /* 0x000fe2000001ff00 */
[----:B------:R-:W-:Y:S01]  /*1c20*/  QGMMA.64x16x32.F32.E4M3.E4M3 R48, gdesc[UR16], RZ, !UPT ;  /* 0x00200000103079f3 */ /* 0x000fe2000c7008ff */
[----:B------:R-:W-:Y:S01]  /*1c30*/  UMOV UR16, UR23 ;  /* 0x0000001700107c82 */ /* 0x000fe20008000000 */
[----:B------:R-:W-:Y:S01]  /*1c40*/  UIADD3 UR23, UR7, 0x200, URZ ;  /* 0x0000020007177890 */ /* 0x000fe2000fffe03f */
[----:B------:R-:W-:Y:S01]  /*1c50*/  CS2R R136, SRZ ;  /* 0x0000000000887805 */ /* 0x000fe2000001ff00 */
[----:B------:R-:W-:Y:S01]  /*1c60*/  UMOV UR17, 0xc0000010 ;  /* 0xc000001000117882 */ /* 0x000fe20000000000 */
[----:B------:R-:W-:Y:S01]  /*1c70*/  UMOV UR12, UR16 ;  /* 0x00000010000c7c82 */ /* 0x000fe20008000000 */
[----:B------:R-:W-:Y:S01]  /*1c80*/  UMOV UR13, UR17 ;  /* 0x00000011000d7c82 */ /* 0x000fe20008000000 */
[----:B------:R-:W-:Y:S01]  /*1c90*/  QGMMA.64x16x32.F32.E4M3.E4M3 R40, gdesc[UR16], RZ, !UPT ;  /* 0x00200000102879f3 */ /* 0x000fe2000c7008ff */
[----:B------:R-:W-:Y:S01]  /*1ca0*/  UMOV UR8, UR16 ;  /* 0x0000001000087c82 */ /* 0x000fe20008000000 */
[----:B------:R-:W-:Y:S01]  /*1cb0*/  UMOV UR9, UR17 ;  /* 0x0000001100097c82 */ /* 0x000fe20008000000 */
[----:B------:R-:W-:Y:S01]  /*1cc0*/  UIADD3 UR7, UR7, 0x300, URZ ;  /* 0x0000030007077890 */ /* 0x000fe2000fffe03f */
[----:B------:R-:W-:Y:S01]  /*1cd0*/  QGMMA.64x16x32.F32.E4M3.E4M3 R72, gdesc[UR12], RZ, !UPT ;  /* 0x002000000c4879f3 */ /* 0x000fe2000c7008ff */
[----:B------:R-:W-:-:S02]  /*1ce0*/  CS2R R138, SRZ ;  /* 0x00000000008a7805 */ /* 0x000fc4000001ff00 */
[----:B------:R-:W-:Y:S02]  /*1cf0*/  CS2R R140, SRZ ;  /* 0x00000000008c7805 */ /* 0x000fe4000001ff00 */
[----:B------:R-:W-:Y:S01]  /*1d00*/  CS2R R142, SRZ ;  /* 0x00000000008e7805 */ /* 0x000fe2000001ff00 */
[----:B------:R-:W-:Y:S01]  /*1d10*/  QGMMA.64x16x32.F32.E4M3.E4M3 R104, gdesc[UR8], RZ, !UPT ;  /* 0x00200000086879f3 */ /* 0x000fe2000c7008ff */
[----:B------:R-:W-:Y:S01]  /*1d20*/  UMOV UR8, UR23 ;  /* 0x0000001700087c82 */ /* 0x000fe20008000000 */
[----:B------:R-:W-:Y:S01]  /*1d30*/  UMOV UR9, 0xc0000010 ;  /* 0xc000001000097882 */ /* 0x000fe20000000000 */
[----:B------:R-:W-:Y:S01]  /*1d40*/  UMOV UR12, UR8 ;  /* 0x00000008000c7c82 */ /* 0x000fe20008000000 */
[----:B------:R-:W-:Y:S01]  /*1d50*/  UMOV UR13, UR9 ;  /* 0x00000009000d7c82 */ /* 0x000fe20008000000 */
[----:B------:R-:W-:Y:S01]  /*1d60*/  QGMMA.64x16x32.F32.E4M3.E4M3 R96, gdesc[UR8], RZ, !UPT ;  /* 0x00200000086079f3 */ /* 0x000fe2000c7008ff */
[----:B------:R-:W-:Y:S01]  /*1d70*/  UMOV UR16, UR8 ;  /* 0x0000000800107c82 */ /* 0x000fe20008000000 */
[----:B------:R-:W-:Y:S01]  /*1d80*/  UMOV UR17, UR9 ;  /* 0x0000000900117c82 */ /* 0x000fe20008000000 */
[----:B------:R-:W-:Y:S01]  /*1d90*/  CS2R R144, SRZ ;  /* 0x0000000000907805 */ /* 0x000fe2000001ff00 */
[----:B------:R-:W-:Y:S01]  /*1da0*/  QGMMA.64x16x32.F32.E4M3.E4M3 R64, gdesc[UR12], RZ, !UPT ;  /* 0x002000000c4079f3 */ /* 0x000fe2000c7008ff */
[----:B------:R-:W-:-:S02]  /*1db0*/  CS2R R146, SRZ ;  /* 0x0000000000927805 */ /* 0x000fc4000001ff00 */
[----:B------:R-:W-:Y:S02]  /*1dc0*/  CS2R R148, SRZ ;  /* 0x0000000000947805 */ /* 0x000fe4000001ff00 */
[----:B------:R-:W-:Y:S01]  /*1dd0*/  CS2R R150, SRZ ;  /* 0x0000000000967805 */ /* 0x000fe2000001ff00 */
[----:B------:R-:W-:Y:S01]  /*1de0*/  QGMMA.64x16x32.F32.E4M3.E4M3 R32, gdesc[UR16], RZ, !UPT ;  /* 0x00200000102079f3 */ /* 0x000fe2000c7008ff */
[----:B------:R-:W-:Y:S01]  /*1df0*/  UMOV UR16, UR7 ;  /* 0x0000000700107c82 */ /* 0x000fe20008000000 */
[----:B------:R-:W-:Y:S01]  /*1e00*/  ULDC UR7, c[0x0][0x50c] ;  /* 0x0001430000077ab9 */ /* 0x000fe20000000800 */
[----:B------:R-:W-:Y:S01]  /*1e10*/  UMOV UR17, 0xc0000010 ;  /* 0xc000001000117882 */ /* 0x000fe20000000000 */
[----:B------:R-:W-:Y:S01]  /*1e20*/  UISETP.NE.AND UP0, UPT, UR7, 0x1, UPT ;  /* 0x000000010700788c */ /* 0x000fe2000bf05270 */
[----:B------:R-:W-:Y:S01]  /*1e30*/  QGMMA.64x16x32.F32.E4M3.E4M3 R24, gdesc[UR16], RZ, !UPT ;  /* 0x00200000101879f3 */ /* 0x000fe2000c7008ff */
[----:B------:R-:W-:Y:S01]  /*1e40*/  UMOV UR12, UR16 ;  /* 0x00000010000c7c82 */ /* 0x000fe20008000000 */
[----:B------:R-:W-:Y:S01]  /*1e50*/  UMOV UR13, UR17 ;  /* 0x00000011000d7c82 */ /* 0x000fe20008000000 */
[----:B------:R-:W-:Y:S01]  /*1e60*/  USEL UR7, URZ, 0x1, UP0 ;  /* 0x000000013f077887 */ /* 0x000fe20008000000 */
[----:B------:R-:W-:Y:S01]  /*1e70*/  QGMMA.64x16x32.F32.E4M3.E4M3 R56, gdesc[UR12], RZ, !UPT ;  /* 0x002000000c3879f3 */ /* 0x000fe2000c7008ff */
[----:B------:R-:W-:Y:S01]  /*1e80*/  UMOV UR8, UR16 ;  /* 0x0000001000087c82 */ /* 0x000fe20008000000 */
[----:B------:R-:W-:Y:S01]  /*1e90*/  UMOV UR9, UR17 ;  /* 0x0000001100097c82 */ /* 0x000fe20008000000 */
[----:B------:R-:W-:Y:S01]  /*1ea0*/  CS2R R152, SRZ ;  /* 0x0000000000987805 */ /* 0x000fe2000001ff00 */
[----:B------:R-:W-:Y:S01]  /*1eb0*/  QGMMA.64x16x32.F32.E4M3.E4M3 R88, gdesc[UR8], RZ, !UPT, gsb0 ;  /* 0x00200000085879f3 */ /* 0x000fe2000c0008ff */
[----:B------:R-:W-:-:S02]  /*1ec0*/  ISETP.NE.AND P0, PT, RZ, UR7, PT ;  /* 0x00000007ff007c0c */ /* 0x000fc4000bf05270 */
        /* <DEDUP_REMOVED lines=24> */
[----:B------:R-:W-:Y:S01]  /*2050*/  CS2R R168, SRZ ;  /* 0x0000000000a87805 */ /* 0x000fe2000001ff00 */
[----:B------:R-:W-:Y:S01]  /*2060*/  IMAD.MOV.U32 R204, RZ, RZ, RZ ;  /* 0x000000ffffcc7224 */ /* 0x000fe200078e00ff */
[----:B------:R-:W-:Y:S06]  /*2070*/  @!P0 BRA `(.L_x_19) ;  /* 0x0000000400888947 */ /* 0x000fec0003800000 */
[----:B------:R-:W-:Y:S02]  /*2080*/  WARPGROUP.DEPBAR.LE gsb0, 0x0 ;  /* 0x00008000000079c5 */ /* 0x000fe40000010000 */
[----:B------:R-:W-:-:S01]  /*2090*/  FADD R204, RZ, R112 ;  /* 0x00000070ffcc7221 */ /* 0x000fc20000000000 */
[----:B------:R-:W-:Y:S01]  /*20a0*/  FADD R203, RZ, R113 ;  /* 0x00000071ffcb7221 */ /* 0x000fe20000000000 */
        /* <DEDUP_REMOVED lines=94> */
[----:B------:R-:W-:-:S06]  /*2690*/  UMOV UR6, URZ ;  /* 0x0000003f00067c82 */ /* 0x000fcc0008000000 */
.L_x_19:
[----:B------:R-:W-:-:S04]  /*26a0*/  UIADD3 UR24, UR5, 0x1, URZ ;  /* 0x0000000105187890 */ /* 0x000fc8000fffe03f */
[----:B------:R-:W-:-:S04]  /*26b0*/  UISETP.NE.AND UP0, UPT, UR24, 0xc, UPT ;  /* 0x0000000c1800788c */ /* 0x000fc8000bf05270 */
[----:B------:R-:W-:Y:S02]  /*26c0*/  USEL UR8, URZ, 0x1, UP0 ;  /* 0x000000013f087887 */ /* 0x000fe40008000000 */
[----:B------:R-:W-:Y:S02]  /*26d0*/  USEL UR24, UR24, URZ, UP0 ;  /* 0x0000003f18187287 */ /* 0x000fe40008000000 */
[----:B------:R-:W-:-:S06]  /*26e0*/  ULOP3.LUT UR8, UR4, UR8, URZ, 0x3c, !UPT ;  /* 0x0000000804087292 */ /* 0x000fcc000f8e3c3f */
[----:B------:R-:W-:Y:S01]  /*26f0*/  IMAD.U32 R208, RZ, RZ, UR8 ;  /* 0x00000008ffd07e24 */ /* 0x000fe2000f8e00ff */
[----:B------:R-:W-:-:S06]  /*2700*/  UMOV UR8, 0x1 ;  /* 0x0000000100087882 */ /* 0x000fcc0000000000 */
.L_x_14:
[----:B------:R-:W-:-:S04]  /*2710*/  UISETP.LT.AND UP0, UPT, UR20, 0x1, UPT ;  /* 0x000000011400788c */ /* 0x000fc8000bf01270 */
[----:B------:R-:W-:-:S04]  /*2720*/  USEL UR9, UR20, 0x1, UP0 ;  /* 0x0000000114097887 */ /* 0x000fc80008000000 */
[----:B------:R-:W-:-:S04]  /*2730*/  UIADD3 UR9, UR20, -UR9, URZ ;  /* 0x8000000914097290 */ /* 0x000fc8000fffe03f */
[----:B------:R-:W-:-:S06]  /*2740*/  UISETP.GE.AND UP0, UPT, UR9, 0x1, UPT ;  /* 0x000000010900788c */ /* 0x000fcc000bf06270 */
[----:B------:R-:W-:-:S13]  /*2750*/  PLOP3.LUT P0, PT, PT, PT, UP0, 0x80, 0x0 ;  /* 0x000000000000781c */ /* 0x000fda0003f0f008 */
[----:B------:R-:W-:Y:S05]  /*2760*/  @!P0 BRA `(.L_x_20) ;  /* 0x0000000c00148947 */ /* 0x000fea0003800000 */
[----:B------:R-:W-:Y:S01]  /*2770*/  IMAD.U32 R205, RZ, RZ, UR9 ;  /* 0x00000009ffcd7e24 */ /* 0x000fe2000f8e00ff */
[----:B------:R-:W-:Y:S01]  /*2780*/  UMOV UR23, UR5 ;  /* 0x0000000500177c82 */ /* 0x000fe20008000000 */
[----:B------:R-:W-:-:S05]  /*2790*/  ULDC UR25, c[0x0][0x50c] ;  /* 0x0001430000197ab9 */ /* 0x000fca0000000800 */
.L_x_28:
[----:B------:R-:W-:-:S13]  /*27a0*/  ISETP.NE.AND P1, PT, R12, 0x3, PT ;  /* 0x000000030c00780c */ /* 0x000fda0003f25270 */
[----:B01----:R-:W-:Y:S05]  /*27b0*/  @!P1 BRA `(.L_x_21) ;  /* 0x0000000000049947 */ /* 0x003fea0003800000 */
[----:B------:R-:W-:Y:S01]  /*27c0*/  BPT.TRAP 0x1 ;  /* 0x000000040000795c */ /* 0x000fe20000300000 */
.L_x_21:
[----:B------:R-:W0:Y:S01]  /*27d0*/  S2UR UR9, SR_CgaCtaId ;  /* 0x00000000000979c3 */ /* 0x000e220000008800 */
[----:B------:R-:W-:Y:S01]  /*27e0*/  UMOV UR22, 0x400 ;  /* 0x0000040000167882 */ /* 0x000fe20000000000 */
[----:B------:R-:W-:Y:S01]  /*27f0*/  SHF.L.U32 R206, R208, 0x1f, RZ ;  /* 0x0000001fd0ce7819 */ /* 0x000fe200000006ff */
[----:B0-----:R-:W-:-:S04]  /*2800*/  ULEA UR22, UR9, UR22, 0x18 ;  /* 0x0000001609167291 */ /* 0x001fc8000f8ec03f */
[----:B------:R-:W-:-:S09]  /*2810*/  ULEA UR9, UR24, UR22, 0x3 ;  /* 0x0000001618097291 */ /* 0x000fd2000f8e183f */
[----:B------:R0:W1:Y:S01]  /*2820*/  SYNCS.PHASECHK.TRANS64.TRYWAIT P0, [UR9], R206 ;  /* 0x000000ceff0075a7 */ /* 0x0000620008000149 */
[----:B------:R-:W-:Y:S05]  /*2830*/  @!P1 BRA `(.L_x_22) ;  /* 0x0000000000049947 */ /* 0x000fea0003800000 */
[----:B------:R-:W-:Y:S01]  /*2840*/  BPT.TRAP 0x1 ;  /* 0x000000040000795c */ /* 0x000fe20000300000 */
.L_x_22:
[----:B-1----:R-:W-:Y:S05]  /*2850*/  @P0 BRA `(.L_x_23) ;  /* 0x0000000000080947 */ /* 0x002fea0003800000 */
[----:B------:R-:W1:Y:S02]  /*2860*/  SYNCS.PHASECHK.TRANS64.TRYWAIT P0, [UR9], R206 ;  /* 0x000000ceff0075a7 */ /* 0x000e640008000149 */
[----:B-1----:R-:W-:Y:S05]  /*2870*/  @!P0 BRA `(.L_x_24) ;  /* 0x000000e400a88947 */ /* 0x002fea0003800000 */
.L_x_23:
[----:B------:R-:W-:Y:S01]  /*2880*/  UIADD3 UR9, UR22, 0x30180, URZ ;  /* 0x0003018016097890 */ /* 0x000fe2000fffe03f */
[----:B------:R-:W-:Y:S01]  /*2890*/  WARPGROUP.ARRIVE ;  /* 0x00000000000079c5 */ /* 0x000fe20000000000 */
[----:B------:R-:W-:Y:S02]  /*28a0*/  UISETP.NE.AND UP0, UPT, UR7, URZ, UPT ;  /* 0x0000003f0700728c */ /* 0x000fe4000bf05270 */
[----:B------:R-:W-:Y:S02]  /*28b0*/  USHF.R.U32.HI UR9, URZ, 0x4, UR9 ;  /* 0x000000043f097899 */ /* 0x000fe40008011609 */
[----:B------:R-:W-:Y:S02]  /*28c0*/  USEL UR8, UR8, URZ, !UP0 ;  /* 0x0000003f08087287 */ /* 0x000fe4000c000000 */
[----:B------:R-:W-:Y:S02]  /*28d0*/  ULOP3.LUT UR9, UR9, 0x3fff, URZ, 0xc0, !UPT ;  /* 0x00003fff09097892 */ /* 0x000fe4000f8ec03f */
[----:B------:R-:W-:-:S02]  /*28e0*/  ULOP3.LUT UR7, UR21, 0x10000, URZ, 0xfc, !UPT ;  /* 0x0001000015077892 */ /* 0x000fc4000f8efc3f */
[----:B------:R-:W-:Y:S02]  /*28f0*/  ULOP3.LUT UR9, UR9, 0x10000, URZ, 0xfc, !UPT ;  /* 0x0001000009097892 */ /* 0x000fe4000f8efc3f */
[----:B------:R-:W-:Y:S02]  /*2900*/  UISETP.NE.U32.AND UP0, UPT, UR8, URZ, UPT ;  /* 0x0000003f0800728c */ /* 0x000fe4000bf05070 */
[----:B------:R-:W-:Y:S02]  /*2910*/  UIMAD UR18, UR24, 0x60, UR9 ;  /* 0x00000060181278a4 */ /* 0x000fe4000f8e0209 */
[----:B------:R-:W-:Y:S02]  /*2920*/  ULEA UR7, UR24, UR7, 0xa ;  /* 0x0000000718077291 */ /* 0x000fe4000f8e503f */
[----:B------:R-:W-:Y:S02]  /*2930*/  UIADD3 UR10, UR18, 0x20, URZ ;  /* 0x00000020120a7890 */ /* 0x000fe4000fffe03f */
[----:B------:R-:W-:-:S02]  /*2940*/  UIADD3 UR14, UR18, 0x40, URZ ;  /* 0x00000040120e7890 */ /* 0x000fc4000fffe03f */
[----:B------:R-:W-:Y:S02]  /*2950*/  UIADD3 UR28, UR7, 0x100, URZ ;  /* 0x00000100071c7890 */ /* 0x000fe4000fffe03f */
[----:B------:R-:W-:Y:S01]  /*2960*/  UMOV UR16, UR7 ;  /* 0x0000000700107c82 */ /* 0x000fe20008000000 */
[----:B------:R-:W-:Y:S01]  /*2970*/  UMOV UR17, 0xc0000010 ;  /* 0xc000001000117882 */ /* 0x000fe20000000000 */
[----:B------:R-:W-:Y:S01]  /*2980*/  UMOV UR19, 0xc0000010 ;  /* 0xc000001000137882 */ /* 0x000fe20000000000 */
[----:B------:R-:W-:Y:S01]  /*2990*/  UMOV UR8, UR16 ;  /* 0x0000001000087c82 */ /* 0x000fe20008000000 */
[----:B------:R-:W-:Y:S01]  /*29a0*/  UMOV UR9, UR17 ;  /* 0x0000001100097c82 */ /* 0x000fe20008000000 */
[----:B------:R-:W-:Y:S01]  /*29b0*/  UMOV UR11, 0xc0000010 ;  /* 0xc0000010000b7882 */ /* 0x000fe20000000000 */
[----:B------:R-:W-:Y:S01]  /*29c0*/  QGMMA.64x16x32.F32.E4M3.E4M3 R112, gdesc[UR16], R112, UP0 ;  /* 0x00200000107079f3 */ /* 0x000fe2000bf00870 */
[----:B------:R-:W-:Y:S01]  /*29d0*/  UMOV UR12, UR16 ;  /* 0x00000010000c7c82 */ /* 0x000fe20008000000 */
[----:B------:R-:W-:Y:S01]  /*29e0*/  UMOV UR13, UR17 ;  /* 0x00000011000d7c82 */ /* 0x000fe20008000000 */
[----:B------:R-:W-:Y:S01]  /*29f0*/  UMOV UR15, 0xc0000010 ;  /* 0xc0000010000f7882 */ /* 0x000fe20000000000 */
[----:B------:R-:W-:Y:S01]  /*2a00*/  QGMMA.64x16x32.F32.E4M3.E4M3 R80, gdesc[UR8], R80, UP0 ;  /* 0x00200000085079f3 */ /* 0x000fe2000bf00850 */
[----:B------:R-:W-:-:S03]  /*2a10*/  UIADD3 UR6, UR6, 0x1, URZ ;  /* 0x0000000106067890 */ /* 0x000fc6000fffe03f */
[----:B------:R-:W-:Y:S01]  /*2a20*/  QGMMA.64x16x32.F32.E4M3.E4M3 R48, gdesc[UR12], R48, UP0 ;  /* 0x002000000c3079f3 */ /* 0x000fe2000bf00830 */
[----:B------:R-:W-:Y:S01]  /*2a30*/  UMOV UR12, UR28 ;  /* 0x0000001c000c7c82 */ /* 0x000fe20008000000 */
[----:B------:R-:W-:Y:S01]  /*2a40*/  UIADD3 UR28, UR7, 0x200, URZ ;  /* 0x00000200071c7890 */ /* 0x000fe2000fffe03f */
[----:B------:R-:W-:Y:S01]  /*2a50*/  UMOV UR13, 0xc0000010 ;  /* 0xc0000010000d7882 */ /* 0x000fe20000000000 */
[----:B------:R-:W-:Y:S01]  /*2a60*/  UMOV UR8, UR12 ;  /* 0x0000000c00087c82 */ /* 0x000fe20008000000 */
[----:B------:R-:W-:Y:S01]  /*2a70*/  UMOV UR9, UR13 ;  /* 0x0000000d00097c82 */ /* 0x000fe20008000000 */
[----:B------:R-:W-:Y:S01]  /*2a80*/  QGMMA.64x16x32.F32.E4M3.E4M3 R40, gdesc[UR12], R40, UP0 ;  /* 0x002000000c2879f3 */ /* 0x000fe2000bf00828 */
[----:B------:R-:W-:Y:S01]  /*2a90*/  UMOV UR16, UR12 ;  /* 0x0000000c00107c82 */ /* 0x000fe20008000000 */
[----:B------:R-:W-:Y:S01]  /*2aa0*/  UMOV UR17, UR13 ;  /* 0x0000000d00117c82 */ /* 0x000fe20008000000 */
[----:B------:R-:W-:Y:S01]  /*2ab0*/  UIADD3 UR7, UR7, 0x300, URZ ;  /* 0x0000030007077890 */ /* 0x000fe2000fffe03f */
[----:B------:R-:W-:Y:S04]  /*2ac0*/  QGMMA.64x16x32.F32.E4M3.E4M3 R72, gdesc[UR8], R72, UP0 ;  /* 0x00200000084879f3 */ /* 0x000fe8000bf00848 */
[----:B------:R-:W-:Y:S01]  /*2ad0*/  QGMMA.64x16x32.F32.E4M3.E4M3 R104, gdesc[UR16], R104, UP0 ;  /* 0x00200000106879f3 */ /* 0x000fe2000bf00868 */
[----:B------:R-:W-:Y:S01]  /*2ae0*/  UMOV UR16, UR28 ;  /* 0x0000001c00107c82 */ /* 0x000fe20008000000 */
[----:B------:R-:W-:Y:S01]  /*2af0*/  UMOV UR17, 0xc0000010 ;  /* 0xc000001000117882 */ /* 0x000fe20000000000 */
[----:B------:R-:W-:Y:S01]  /*2b00*/  UMOV UR8, UR16 ;  /* 0x0000001000087c82 */ /* 0x000fe20008000000 */
[----:B------:R-:W-:Y:S01]  /*2b10*/  UMOV UR9, UR17 ;  /* 0x0000001100097c82 */ /* 0x000fe20008000000 */
[----:B------:R-:W-:Y:S01]  /*2b20*/  QGMMA.64x16x32.F32.E4M3.E4M3 R96, gdesc[UR16], R96, UP0 ;  /* 0x00200000106079f3 */ /* 0x000fe2000bf00860 */
[----:B------:R-:W-:Y:S01]  /*2b30*/  UMOV UR12, UR16 ;  /* 0x00000010000c7c82 */ /* 0x000fe20008000000 */
[----:B------:R-:W-:-:S02]  /*2b40*/  UMOV UR13, UR17 ;  /* 0x00000011000d7c82 */ /* 0x000fc40008000000 */
[----:B------:R-:W-:Y:S04]  /*2b50*/  QGMMA.64x16x32.F32.E4M3.E4M3 R64, gdesc[UR8], R64, UP0 ;  /* 0x00200000084079f3 */ /* 0x000fe8000bf00840 */
[----:B------:R-:W-:Y:S01]  /*2b60*/  QGMMA.64x16x32.F32.E4M3.E4M3 R32, gdesc[UR12], R32, UP0 ;  /* 0x002000000c2079f3 */ /* 0x000fe2000bf00820 */
[----:B------:R-:W-:Y:S01]  /*2b70*/  UMOV UR12, UR7 ;  /* 0x00000007000c7c82 */ /* 0x000fe20008000000 */
[----:B------:R-:W-:Y:S01]  /*2b80*/  UMOV UR13, 0xc0000010 ;  /* 0xc0000010000d7882 */ /* 0x000fe20000000000 */
[----:B------:R-:W-:Y:S01]  /*2b90*/  UMOV UR8, UR12 ;  /* 0x0000000c00087c82 */ /* 0x000fe20008000000 */
[----:B------:R-:W-:Y:S01]  /*2ba0*/  QGMMA.64x16x32.F32.E4M3.E4M3 R24, gdesc[UR12], R24, UP0 ;  /* 0x002000000c1879f3 */ /* 0x000fe2000bf00818 */
[----:B------:R-:W-:Y:S01]  /*2bb0*/  UMOV UR9, UR13 ;  /* 0x0000000d00097c82 */ /* 0x000fe20008000000 */
[----:B------:R-:W-:Y:S01]  /*2bc0*/  UMOV UR14, UR18 ;  /* 0x00000012000e7c82 */ /* 0x000fe20008000000 */
[----:B------:R-:W-:Y:S01]  /*2bd0*/  UMOV UR15, UR19 ;  /* 0x00000013000f7c82 */ /* 0x000fe20008000000 */
[----:B------:R-:W-:Y:S04]  /*2be0*/  QGMMA.64x16x32.F32.E4M3.E4M3 R56, gdesc[UR8], R56, UP0 ;  /* 0x00200000083879f3 */ /* 0x000fe8000bf00838 */
[----:B------:R-:W-:Y:S01]  /*2bf0*/  QGMMA.64x16x32.F32.E4M3.E4M3 R88, gdesc[UR12], R88, UP0, gsb0 ;  /* 0x002000000c5879f3 */ /* 0x000fe2000b800858 */
[----:B------:R-:W-:-:S04]  /*2c00*/  UISETP.NE.AND UP0, UPT, UR6, UR25, UPT ;  /* 0x000000190600728c */ /* 0x000fc8000bf05270 */
[----:B------:R-:W-:-:S06]  /*2c10*/  USEL UR7, URZ, 0x1, UP0 ;  /* 0x000000013f077887 */ /* 0x000fcc0008000000 */
[----:B------:R-:W-:Y:S01]  /*2c20*/  ISETP.NE.AND P0, PT, RZ, UR7, PT ;  /* 0x00000007ff007c0c */ /* 0x000fe2000bf05270 */
[----:B------:R-:W-:-:S12]  /*2c30*/  WARPGROUP.DEPBAR.LE gsb0, 0x1 ;  /* 0x00008000000079c5 */ /* 0x000fd80000010100 */
[----:B------:R-:W-:Y:S05]  /*2c40*/  @!P0 BRA `(.L_x_25) ;  /* 0x0000000400888947 */ /* 0x000fea0003800000 */
[----:B------:R-:W-:Y:S02]  /*2c50*/  WARPGROUP.DEPBAR.LE gsb0, 0x0 ;  /* 0x00008000000079c5 */ /* 0x000fe40000010000 */
[----:B------:R-:W-:-:S01]  /*2c60*/  FADD R204, R112, R204 ;  /* 0x000000cc70cc7221 */ /* 0x000fc20000000000 */
[----:B------:R-:W-:Y:S01]  /*2c70*/  FADD R203, R113, R203 ;  /* 0x000000cb71cb7221 */ /* 0x000fe20000000000 */
        /* <DEDUP_REMOVED lines=94> */
[----:B------:R-:W-:-:S06]  /*3260*/  UMOV UR6, URZ ;  /* 0x0000003f00067c82 */ /* 0x000fcc0008000000 */
.L_x_25:
[----:B------:R-:W-:Y:S05]  /*3270*/  @!P1 BRA `(.L_x_26) ;  /* 0x0000000000049947 */ /* 0x000fea0003800000 */
[----:B------:R-:W-:Y:S01]  /*3280*/  BPT.TRAP 0x1 ;  /* 0x000000040000795c */ /* 0x000fe20000300000 */
.L_x_26:
[----:B------:R-:W-:Y:S01]  /*3290*/  ULEA UR8, UR23, UR22, 0x3 ;  /* 0x0000001617087291 */ /* 0x000fe2000f8e183f */
[----:B------:R-:W-:-:S03]  /*32a0*/  ISETP.GT.U32.AND P0, PT, R0, 0x1, PT ;  /* 0x000000010000780c */ /* 0x000fc60003f04070 */
[----:B------:R-:W-:-:S04]  /*32b0*/  UIADD3 UR8, UR8, 0x60, URZ ;  /* 0x0000006008087890 */ /* 0x000fc8000fffe03f */
[----:B------:R-:W-:-:S09]  /*32c0*/  UPRMT UR8, URZ, 0x654, UR8 ;  /* 0x000006543f087896 */ /* 0x000fd20008000008 */
[----:B------:R-:W-:Y:S01]  /*32d0*/  SYNCS.ARRIVE.TRANS64.RED.A1T0 RZ, [UR8], RZ ;  /* 0x000000ffffff79a7 */ /* 0x000fe20008100408 */
[----:B------:R-:W-:Y:S05]  /*32e0*/  @P0 BRA `(.L_x_27) ;  /* 0x0000000000040947 */ /* 0x000fea0003800000 */
[----:B------:R-:W-:Y:S01]  /*32f0*/  BPT.TRAP 0x1 ;  /* 0x000000040000795c */ /* 0x000fe20000300000 */
.L_x_27:
[----:B------:R-:W-:Y:S01]  /*3300*/  UIADD3 UR24, UR24, 0x1, URZ ;  /* 0x0000000118187890 */ /* 0x000fe2000fffe03f */
[C---:B------:R-:W-:Y:S01]  /*3310*/  ISETP.GT.AND P0, PT, R205.reuse, 0x1, PT ;  /* 0x00000001cd00780c */ /* 0x040fe20003f04270 */
[----:B------:R-:W-:Y:S01]  /*3320*/  UIADD3 UR23, UR23, 0x1, URZ ;  /* 0x0000000117177890 */ /* 0x000fe2000fffe03f */
[----:B------:R-:W-:Y:S01]  /*3330*/  VIADD R205, R205, 0xffffffff ;  /* 0xffffffffcdcd7836 */ /* 0x000fe20000000000 */
[----:B------:R-:W-:Y:S02]  /*3340*/  UISETP.NE.AND UP0, UPT, UR24, 0xc, UPT ;  /* 0x0000000c1800788c */ /* 0x000fe4000bf05270 */
[----:B------:R-:W-:Y:S02]  /*3350*/  UISETP.NE.AND UP1, UPT, UR23, 0xc, UPT ;  /* 0x0000000c1700788c */ /* 0x000fe4000bf25270 */
[----:B------:R-:W-:Y:S02]  /*3360*/  USEL UR8, URZ, 0x1, UP0 ;  /* 0x000000013f087887 */ /* 0x000fe40008000000 */
[----:B------:R-:W-:-:S02]  /*3370*/  USEL UR24, UR24, URZ, UP0 ;  /* 0x0000003f18187287 */ /* 0x000fc40008000000 */
[----:B------:R-:W-:Y:S02]  /*3380*/  USEL UR23, UR23, URZ, UP1 ;  /* 0x0000003f17177287 */ /* 0x000fe40008800000 */
[----:B------:R-:W-:Y:S01]  /*3390*/  LOP3.LUT R208, R208, UR8, RZ, 0x3c, !PT ;  /* 0x00000008d0d07c12 */ /* 0x000fe2000f8e3cff */
[----:B------:R-:W-:Y:S01]  /*33a0*/  UMOV UR8, 0x1 ;  /* 0x0000000100087882 */ /* 0x000fe20000000000 */
[----:B------:R-:W-:Y:S08]  /*33b0*/  @P0 BRA `(.L_x_28) ;  /* 0xfffffff000f80947 */ /* 0x000ff0000383ffff */
.L_x_20:
[----:B------:R-:W-:Y:S01]  /*33c0*/  UISETP.NE.AND UP0, UPT, UR6, URZ, UPT ;  /* 0x0000003f0600728c */ /* 0x000fe2000bf05270 */
[----:B------:R-:W4:Y:S03]  /*33d0*/  LDC R205, c[0x0][0x28c] ;  /* 0x0000a300ffcd7b82 */ /* 0x000f260000000800 */
[----:B------:R-:W-:-:S06]  /*33e0*/  USEL UR6, URZ, 0x1, !UP0 ;  /* 0x000000013f067887 */ /* 0x000fcc000c000000 */
[----:B------:R-:W-:Y:S02]  /*33f0*/  ISETP.NE.AND P0, PT, RZ, UR6, PT ;  /* 0x00000006ff007c0c */ /* 0x000fe4000bf05270 */
[----:B----4-:R-:W-:-:S11]  /*3400*/  ISETP.GE.AND P1, PT, R205, 0x1, PT ;  /* 0x00000001cd00780c */ /* 0x010fd60003f26270 */
[----:B------:R-:W-:Y:S05]  /*3410*/  @!P0 BRA `(.L_x_29) ;  /* 0x0000000400848947 */ /* 0x000fea0003800000 */
[----:B------:R-:W-:Y:S02]  /*3420*/  WARPGROUP.DEPBAR.LE gsb0, 0x0 ;  /* 0x00008000000079c5 */ /* 0x000fe40000010000 */
[----:B------:R-:W-:Y:S01]  /*3430*/  FADD R204, R112, R204 ;  /* 0x000000cc70cc7221 */ /* 0x000fe20000000000 */
        /* <DEDUP_REMOVED lines=94> */
[----:B------:R-:W-:-:S07]  /*3a20*/  FADD R13, R13, R31 ;  /* 0x0000001f0d0d7221 */ /* 0x000fce0000000000 */
.L_x_29:
[----:B------:R-:W-:Y:S02]  /*3a30*/  WARPGROUP.DEPBAR.LE gsb0, 0x0 ;  /* 0x00008000000079c5 */ /* 0x000fe40000010000 */
[----:B------:R-:W-:Y:S05]  /*3a40*/  @!P1 BRA `(.L_x_30) ;  /* 0x0000000000409947 */ /* 0x000fea0003800000 */
[----:B------:R-:W-:-:S13]  /*3a50*/  ISETP.NE.AND P0, PT, R12, 0x3, PT ;  /* 0x000000030c00780c */ /* 0x000fda0003f05270 */
[----:B------:R-:W-:Y:S05]  /*3a60*/  @!P0 BRA `(.L_x_31) ;  /* 0x0000000000048947 */ /* 0x000fea0003800000 */
[----:B------:R-:W-:Y:S01]  /*3a70*/  BPT.TRAP 0x1 ;  /* 0x000000040000795c */ /* 0x000fe20000300000 */
.L_x_31:
[----:B------:R-:W-:Y:S01]  /*3a80*/  UISETP.LT.AND UP0, UPT, UR20, 0x1, UPT ;  /* 0x000000011400788c */ /* 0x000fe2000bf01270 */
[----:B------:R-:W-:-:S03]  /*3a90*/  ISETP.GT.U32.AND P0, PT, R0, 0x1, PT ;  /* 0x000000010000780c */ /* 0x000fc60003f04070 */
[----:B------:R-:W-:-:S04]  /*3aa0*/  USEL UR8, UR20, 0x1, UP0 ;  /* 0x0000000114087887 */ /* 0x000fc80008000000 */
[----:B------:R-:W-:-:S04]  /*3ab0*/  UIADD3 UR8, UR5, UR20, -UR8 ;  /* 0x0000001405087290 */ /* 0x000fc8000fffe808 */
[----:B------:R-:W-:-:S04]  /*3ac0*/  UIMAD.WIDE.U32 UR6, UR8, -0x55555555, URZ ;  /* 0xaaaaaaab080678a5 */ /* 0x000fc8000f8e003f */
[----:B------:R-:W-:-:S04]  /*3ad0*/  USHF.R.U32.HI UR6, URZ, 0x3, UR7 ;  /* 0x000000033f067899 */ /* 0x000fc80008011607 */
[----:B------:R-:W-:-:S04]  /*3ae0*/  UIMAD UR8, UR6, -0xc, UR8 ;  /* 0xfffffff4060878a4 */ /* 0x000fc8000f8e0208 */
[----:B------:R-:W-:-:S04]  /*3af0*/  ULEA UR8, UR8, UR22, 0x3 ;  /* 0x0000001608087291 */ /* 0x000fc8000f8e183f */
[----:B------:R-:W-:-:S04]  /*3b00*/  UIADD3 UR8, UR8, 0x60, URZ ;  /* 0x0000006008087890 */ /* 0x000fc8000fffe03f */
[----:B------:R-:W-:-:S09]  /*3b10*/  UPRMT UR8, URZ, 0x654, UR8 ;  /* 0x000006543f087896 */ /* 0x000fd20008000008 */
[----:B------:R-:W-:Y:S01]  /*3b20*/  SYNCS.ARRIVE.TRANS64.RED.A1T0 RZ, [UR8], RZ ;  /* 0x000000ffffff79a7 */ /* 0x000fe20008100408 */
[----:B------:R-:W-:Y:S05]  /*3b30*/  @P0 BRA `(.L_x_30) ;  /* 0x0000000000040947 */ /* 0x000fea0003800000 */
[----:B------:R-:W-:Y:S01]  /*3b40*/  BPT.TRAP 0x1 ;  /* 0x000000040000795c */ /* 0x000fe20000300000 */
.L_x_30:
[----:B-1----:R-:W4:Y:S01]  /*3b50*/  LDL.LU R207, [R1+0xc] ;  /* 0x00000c0001cf7983 */ /* 0x002f220000300800 */
[----:B------:R-:W1:Y:S01]  /*3b60*/  LDC R32, c[0x0][0x288] ;  /* 0x0000a200ff207b82 */ /* 0x000e620000000800 */
[----:B0-----:R-:W0:Y:S01]  /*3b70*/  S2R R206, SR_TID.X ;  /* 0x0000000000ce7919 */ /* 0x001e220000002100 */
[----:B------:R-:W-:Y:S01]  /*3b80*/  UISETP.GE.U32.AND UP1, UPT, UR20, 0xc, UPT ;  /* 0x0000000c1400788c */ /* 0x000fe2000bf26070 */
[----:B------:R-:W-:Y:S01]  /*3b90*/  ULDC.64 UR6, c[0x0][0x5d0] ;  /* 0x0001740000067ab9 */ /* 0x000fe20000000a00 */
[----:B------:R-:W2:Y:S04]  /*3ba0*/  LDL.LU R205, [R1+0x10] ;  /* 0x0000100001cd7983 */ /* 0x000ea80000300800 */
[----:B------:R-:W3:Y:S01]  /*3bb0*/  LDL R226, [R1+0x4] ;  /* 0x0000040001e27983 */ /* 0x000ee20000100800 */
[----:B------:R-:W-:-:S04]  /*3bc0*/  UIADD3 UR5, UR20, UR5, URZ ;  /* 0x0000000514057290 */ /* 0x000fc8000fffe03f */
[----:B------:R-:W-:-:S04]  /*3bd0*/  UISETP.GT.U32.AND UP0, UPT, UR5, 0xb, UPT ;  /* 0x0000000b0500788c */ /* 0x000fc8000bf04070 */
[----:B------:R-:W-:-:S04]  /*3be0*/  UISETP.LT.U32.AND UP0, UPT, UR20, 0xc, UP0 ;  /* 0x0000000c1400788c */ /* 0x000fc80008701070 */
[----:B------:R-:W-:-:S04]  /*3bf0*/  USEL UR8, URZ, 0x1, !UP0 ;  /* 0x000000013f087887 */ /* 0x000fc8000c000000 */
[----:B------:R-:W-:Y:S01]  /*3c00*/  ULOP3.LUT UR4, UR4, UR8, URZ, 0x3c, !UPT ;  /* 0x0000000804047292 */ /* 0x000fe2000f8e3c3f */
[--C-:B0-----:R-:W-:Y:S01]  /*3c10*/  SHF.R.U32.HI R24, RZ, 0x2, R206.reuse ;  /* 0x00000002ff187819 */ /* 0x101fe200000116ce */
[C---:B------:R-:W-:Y:S01]  /*3c20*/  IMAD.SHL.U32 R30, R206.reuse, 0x2, RZ ;  /* 0x00000002ce1e7824 */ /* 0x040fe200078e00ff */
[----:B------:R-:W-:Y:S02]  /*3c30*/  SHF.R.U32.HI R28, RZ, 0x7, R206 ;  /* 0x00000007ff1c7819 */ /* 0x000fe400000116ce */
[----:B------:R-:W-:Y:S02]  /*3c40*/  LOP3.LUT R26, R206, 0x60, RZ, 0xc0, !PT ;  /* 0x00000060ce1a7812 */ /* 0x000fe400078ec0ff */
[----:B------:R-:W-:Y:S02]  /*3c50*/  LOP3.LUT R25, R24, 0x7, RZ, 0xc0, !PT ;  /* 0x0000000718197812 */ /* 0x000fe400078ec0ff */
[----:B------:R-:W-:Y:S02]  /*3c60*/  LOP3.LUT R24, R28, 0x1, RZ, 0xc0, !PT ;  /* 0x000000011c187812 */ /* 0x000fe400078ec0ff */
[----:B------:R-:W-:-:S03]  /*3c70*/  SHF.R.U32.HI R26, RZ, 0x1, R26 ;  /* 0x00000001ff1a7819 */ /* 0x000fc6000001161a */
[----:B------:R-:W-:Y:S01]  /*3c80*/  IMAD.SHL.U32 R34, R24, 0x40, RZ ;  /* 0x0000004018227824 */ /* 0x000fe200078e00ff */
[----:B------:R-:W-:-:S04]  /*3c90*/  IADD3 R29, RZ, -R26, -R25 ;  /* 0x8000001aff1d7210 */ /* 0x000fc80007ffe819 */
[----:B------:R-:W-:Y:S01]  /*3ca0*/  LOP3.LUT R37, R34, 0x40, R25, 0xe2, !PT ;  /* 0x0000004022257812 */ /* 0x000fe200078ee219 */
[----:B------:R-:W-:Y:S01]  /*3cb0*/  IMAD R36, R24, -0x40, R29 ;  /* 0xffffffc018247824 */ /* 0x000fe200078e021d */
[----:B------:R-:W-:-:S05]  /*3cc0*/  LOP3.LUT R24, R206, 0x3, RZ, 0xc0, !PT ;  /* 0x00000003ce187812 */ /* 0x000fca00078ec0ff */
[----:B-1----:R-:W-:Y:S02]  /*3cd0*/  IMAD R24, R24, -0x2, R32 ;  /* 0xfffffffe18187824 */ /* 0x002fe400078e0220 */
[----:B----4-:R-:W-:-:S05]  /*3ce0*/  IMAD R27, R207, 0x30, RZ ;  /* 0x00000030cf1b7824 */ /* 0x010fca00078e02ff */
[C---:B------:R-:W-:Y:S02]  /*3cf0*/  LOP3.LUT R30, R27.reuse, 0x6, R30, 0xf8, !PT ;  /* 0x000000061b1e7812 */ /* 0x040fe400078ef81e */
[----:B------:R-:W-:Y:S01]  /*3d00*/  ISETP.GE.AND P0, PT, R27, R32, PT ;  /* 0x000000201b00720c */ /* 0x000fe20003f06270 */
[C---:B--2---:R-:W-:Y:S01]  /*3d10*/  IMAD.SHL.U32 R25, R205.reuse, 0x200, RZ ;  /* 0x00000200cd197824 */ /* 0x044fe200078e00ff */
[----:B------:R-:W-:Y:S01]  /*3d20*/  SHF.R.S32.HI R31, RZ, 0x1f, R30 ;  /* 0x0000001fff1f7819 */ /* 0x000fe2000001141e */
[----:B------:R-:W-:Y:S01]  /*3d30*/  IMAD.WIDE R212, R205, 0x200, RZ ;  /* 0x00000200cdd47825 */ /* 0x000fe200078e02ff */
[----:B---3--:R-:W-:-:S03]  /*3d40*/  SHF.R.S32.HI R40, RZ, 0x1f, R226 ;  /* 0x0000001fff287819 */ /* 0x008fc600000114e2 */
[----:B------:R-:W-:Y:S01]  /*3d50*/  IMAD.MOV.U32 R205, RZ, RZ, -0x1 ;  /* 0xffffffffffcd7424 */ /* 0x000fe200078e00ff */
[----:B------:R-:W-:Y:S01]  /*3d60*/  LOP3.LUT R37, R212, R37, R26, 0xfe, !PT ;  /* 0x00000025d4257212 */ /* 0x000fe200078efe1a */
[----:B------:R-:W-:-:S03]  /*3d70*/  IMAD R28, R40, UR6, RZ ;  /* 0x00000006281c7c24 */ /* 0x000fc6000f8e02ff */
[----:B------:R0:W-:Y:S01]  /*3d80*/  STL [R1+0x14], R205 ;  /* 0x000014cd01007387 */ /* 0x0001e20000100800 */
[C---:B------:R-:W-:Y:S02]  /*3d90*/  IMAD R33, R226.reuse, UR7, R28 ;  /* 0x00000007e2217c24 */ /* 0x040fe4000f8e021c */
[----:B------:R-:W-:Y:S01]  /*3da0*/  IMAD.WIDE.U32 R28, R226, UR6, R30 ;  /* 0x00000006e21c7c25 */ /* 0x000fe2000f8e001e */
[----:B------:R-:W-:-:S03]  /*3db0*/  @UP1 UIMAD.WIDE.U32 UR6, UR5, -0x55555555, URZ ;  /* 0xaaaaaaab050618a5 */ /* 0x000fc6000f8e003f */
[----:B------:R-:W-:Y:S01]  /*3dc0*/  IMAD.IADD R29, R29, 0x1, R33 ;  /* 0x000000011d1d7824 */ /* 0x000fe200078e0221 */
[----:B------:R-:W-:-:S03]  /*3dd0*/  @UP1 USHF.R.U32.HI UR6, URZ, 0x3, UR7 ;  /* 0x000000033f061899 */ /* 0x000fc60008011607 */
[----:B------:R-:W-:Y:S01]  /*3de0*/  ULDC UR7, c[0x0][0x284] ;  /* 0x0000a10000077ab9 */ /* 0x000fe20000000800 */
[----:B------:R-:W-:Y:S01]  /*3df0*/  @UP1 ULOP3.LUT UR4, UR4, 0x1, UR6, 0x78, !UPT ;  /* 0x0000000104041892 */ /* 0x000fe2000f8e7806 */
[C---:B------:R-:W-:Y:S02]  /*3e00*/  ISETP.GE.OR P0, PT, R25.reuse, UR7, P0 ;  /* 0x0000000719007c0c */ /* 0x040fe40008706670 */
[----:B------:R-:W-:Y:S01]  /*3e10*/  IADD3 R36, -R25, UR7, R36 ;  /* 0x0000000719247c10 */ /* 0x000fe2000fffe124 */
[----:B------:R-:W-:-:S10]  /*3e20*/  IMAD.IADD R25, R24, 0x1, -R27 ;  /* 0x0000000118197824 */ /* 0x000fd400078e0a1b */
[----:B0-----:R-:W-:Y:S05]  /*3e30*/  @P0 BRA `(.L_x_32) ;  /* 0x000000ac00440947 */ /* 0x001fea0003800000 */
[----:B------:R-:W0:Y:S01]  /*3e40*/  LDC.64 R26, c[0x0][0x5c8] ;  /* 0x00017200ff1a7b82 */ /* 0x000e220000000a00 */
[----:B-----5:R-:W-:Y:S01]  /*3e50*/  FSETP.NEU.AND P0, PT, R5, RZ, PT ;  /* 0x000000ff0500720b */ /* 0x020fe20003f0d000 */
[----:B------:R-:W-:Y:S01]  /*3e60*/  BSSY B0, `(.L_x_32) ;  /* 0x0000ace000007945 */ /* 0x000fe20003800000 */
[-C--:B0-----:R-:W-:Y:S02]  /*3e70*/  IMAD R24, R213, R26.reuse, RZ ;  /* 0x0000001ad5187224 */ /* 0x081fe400078e02ff */
[----:B------:R-:W-:-:S04]  /*3e80*/  IMAD.WIDE.U32 R28, R37, R26, R28 ;  /* 0x0000001a251c7225 */ /* 0x000fc800078e001c */
[----:B------:R-:W-:-:S04]  /*3e90*/  IMAD R33, R37, R27, R24 ;  /* 0x0000001b25217224 */ /* 0x000fc800078e0218 */
[----:B------:R-:W-:Y:S01]  /*3ea0*/  IMAD.IADD R24, R29, 0x1, R33 ;  /* 0x000000011d187824 */ /* 0x000fe200078e0221 */
[----:B------:R-:W-:Y:S06]  /*3eb0*/  @!P0 BRA `(.L_x_33) ;  /* 0x0000006800848947 */ /* 0x000fec0003800000 */
[----:B------:R-:W-:Y:S01]  /*3ec0*/  ISETP.GE.AND P2, PT, R36, 0x189, PT ;  /* 0x000001892400780c */ /* 0x000fe20003f46270 */
[----:B------:R-:W-:Y:S01]  /*3ed0*/  ULDC.64 UR6, c[0x0][0x5b8] ;  /* 0x00016e0000067ab9 */ /* 0x000fe20000000a00 */
[----:B------:R-:W-:Y:S01]  /*3ee0*/  LOP3.LUT R3, R3, 0xffffff7f, RZ, 0xc0, !PT ;  /* 0xffffff7f03037812 */ /* 0x000fe200078ec0ff */
[----:B------:R-:W-:Y:S01]  /*3ef0*/  IMAD.WIDE.U32 R30, R226, UR6, R30 ;  /* 0x00000006e21e7c25 */ /* 0x000fe2000f8e001e */
[C---:B------:R-:W-:Y:S01]  /*3f00*/  ISETP.LT.OR P5, PT, R25.reuse, 0x1, !P2 ;  /* 0x000000011900780c */ /* 0x040fe200057a1670 */
[----:B------:R-:W-:Y:S01]  /*3f10*/  ULDC.64 UR8, c[0x0][0x5a8] ;  /* 0x00016a0000087ab9 */ /* 0x000fe20000000a00 */
[C---:B------:R-:W-:Y:S01]  /*3f20*/  ISETP.LT.OR P4, PT, R25.reuse, 0x2, !P2 ;  /* 0x000000021900780c */ /* 0x040fe20005781670 */
[----:B------:R-:W-:Y:S01]  /*3f30*/  STL [R1+0x38], R20 ;  /* 0x0000381401007387 */ /* 0x000fe20000100800 */
[----:B------:R-:W-:Y:S02]  /*3f40*/  ISETP.LT.OR P3, PT, R25, 0x9, !P2 ;  /* 0x000000091900780c */ /* 0x000fe40005761670 */
[----:B------:R-:W-:Y:S01]  /*3f50*/  LOP3.LUT R2, R2, 0xfffffff7, RZ, 0xc0, !PT ;  /* 0xfffffff702027812 */ /* 0x000fe200078ec0ff */
[----:B------:R-:W-:Y:S04]  /*3f60*/  STL [R1+0x34], R18 ;  /* 0x0000341201007387 */ /* 0x000fe80000100800 */
[----:B------:R-:W-:Y:S02]  /*3f70*/  STL [R1+0x30], R15 ;  /* 0x0000300f01007387 */ /* 0x000fe40000100800 */
[----:B------:R-:W0:Y:S01]  /*3f80*/  @!P5 LDC.64 R34, c[0x0][0x5c0] ;  /* 0x00017000ff22db82 */ /* 0x000e220000000a00 */
[----:B------:R-:W-:Y:S01]  /*3f90*/  @!P5 IMAD.MOV.U32 R32, RZ, RZ, R28 ;  /* 0x000000ffff20d224 */ /* 0x000fe200078e001c */
[----:B------:R-:W-:Y:S01]  /*3fa0*/  @P5 LOP3.LUT R3, R3, 0x80, RZ, 0xfc, !PT ;  /* 0x0000008003035812 */ /* 0x000fe200078efcff */
[----:B------:R-:W-:Y:S01]  /*3fb0*/  @!P5 IMAD.MOV.U32 R33, RZ, RZ, R24 ;  /* 0x000000ffff21d224 */ /* 0x000fe200078e0018 */
[----:B------:R-:W-:Y:S01]  /*3fc0*/  STL [R1+0x2c], R17 ;  /* 0x00002c1101007387 */ /* 0x000fe20000100800 */
[----:B------:R-:W-:Y:S01]  /*3fd0*/  @!P5 IMAD R41, R27, 0x180, RZ ;  /* 0x000001801b29d824 */ /* 0x000fe200078e02ff */
[----:B------:R-:W-:Y:S01]  /*3fe0*/  LOP3.LUT R3, R3, 0xfffffffb, RZ, 0xc0, !PT ;  /* 0xfffffffb03037812 */ /* 0x000fe200078ec0ff */
[----:B------:R-:W-:Y:S01]  /*3ff0*/  @!P5 IMAD.WIDE.U32 R32, R26, 0x180, R32 ;  /* 0x000001801a20d825 */ /* 0x000fe200078e0020 */
[----:B------:R-:W1:Y:S01]  /*4000*/  @!P4 LDC.64 R42, c[0x0][0x5c0] ;  /* 0x00017000ff2acb82 */ /* 0x000e620000000a00 */
[----:B------:R-:W-:Y:S01]  /*4010*/  STL [R1+0x28], R16 ;  /* 0x0000281001007387 */ /* 0x000fe20000100800 */
[----:B------:R-:W-:Y:S01]  /*4020*/  @P4 LOP3.LUT R3, R3, 0x4, RZ, 0xfc, !PT ;  /* 0x0000000403034812 */ /* 0x000fe200078efcff */
[----:B------:R-:W-:-:S02]  /*4030*/  @!P5 IMAD.IADD R44, R33, 0x1, R41 ;  /* 0x00000001212cd824 */ /* 0x000fc400078e0229 */
[----:B------:R-:W-:Y:S01]  /*4040*/  @!P4 IMAD.MOV.U32 R33, RZ, RZ, R24 ;  /* 0x000000ffff21c224 */ /* 0x000fe200078e0018 */
[----:B------:R-:W-:Y:S01]  /*4050*/  LOP3.LUT R3, R3, 0xffefffff, RZ, 0xc0, !PT ;  /* 0xffefffff03037812 */ /* 0x000fe200078ec0ff */
[----:B------:R-:W-:Y:S01]  /*4060*/  @!P4 IMAD R41, R27, 0x180, RZ ;  /* 0x000001801b29c824 */ /* 0x000fe200078e02ff */
[----:B------:R-:W2:Y:S01]  /*4070*/  @!P3 LDC.64 R38, c[0x0][0x5c0] ;  /* 0x00017000ff26bb82 */ /* 0x000ea20000000a00 */
[----:B------:R-:W-:Y:S01]  /*4080*/  STL [R1+0x24], R14 ;  /* 0x0000240e01007387 */ /* 0x000fe20000100800 */
[----:B------:R-:W-:-:S03]  /*4090*/  @P3 LOP3.LUT R3, R3, 0x100000, RZ, 0xfc, !PT ;  /* 0x0010000003033812 */ /* 0x000fc600078efcff */
[----:B------:R-:W-:Y:S01]  /*40a0*/  STL [R1+0x20], R13 ;  /* 0x0000200d01007387 */ /* 0x000fe20000100800 */
[----:B------:R-:W-:Y:S02]  /*40b0*/  LOP3.LUT R3, R3, 0xfff7ffff, RZ, 0xc0, !PT ;  /* 0xfff7ffff03037812 */ /* 0x000fe400078ec0ff */
[----:B0-----:R-:W-:Y:S01]  /*40c0*/  @!P5 IADD3 R208, P0, P1, R32, R34, R10 ;  /* 0x0000002220d0d210 */ /* 0x001fe2000791e00a */
[----:B------:R-:W-:Y:S01]  /*40d0*/  @!P4 IMAD.MOV.U32 R32, RZ, RZ, R28 ;  /* 0x000000ffff20c224 */ /* 0x000fe200078e001c */
[----:B------:R-:W-:Y:S02]  /*40e0*/  STL [R1+0x1c], R12 ;  /* 0x00001c0c01007387 */ /* 0x000fe40000100800 */
[----:B------:R-:W-:Y:S01]  /*40f0*/  @!P5 IADD3.X R209, R44, R35, R7, P0, P1 ;  /* 0x000000232cd1d210 */ /* 0x000fe200007e2407 */
[----:B------:R-:W-:Y:S01]  /*4100*/  @!P4 IMAD.WIDE.U32 R32, R26, 0x180, R32 ;  /* 0x000001801a20c825 */ /* 0x000fe200078e0020 */
[----:B------:R-:W-:Y:S03]  /*4110*/  STL [R1+0x18], R0 ;  /* 0x0000180001007387 */ /* 0x000fe60000100800 */
[----:B------:R-:W-:Y:S01]  /*4120*/  @!P4 IMAD.IADD R34, R33, 0x1, R41 ;  /* 0x000000012122c824 */ /* 0x000fe200078e0229 */
[----:B-1----:R-:W-:Y:S01]  /*4130*/  @!P4 IADD3 R116, P0, P1, R32, R42, R10 ;  /* 0x0000002a2074c210 */ /* 0x002fe2000791e00a */
[----:B------:R-:W-:-:S02]  /*4140*/  @!P3 IMAD.MOV.U32 R32, RZ, RZ, R28 ;  /* 0x000000ffff20b224 */ /* 0x000fc400078e001c */
[----:B------:R-:W-:Y:S01]  /*4150*/  @!P3 IMAD.MOV.U32 R33, RZ, RZ, R24 ;  /* 0x000000ffff21b224 */ /* 0x000fe200078e0018 */
[----:B------:R-:W-:Y:S01]  /*4160*/  @!P4 IADD3.X R117, R34, R43, R7, P0, P1 ;  /* 0x0000002b2275c210 */ /* 0x000fe200007e2407 */
[----:B------:R-:W-:Y:S02]  /*4170*/  @!P3 IMAD R35, R27, 0x180, RZ ;  /* 0x000001801b23b824 */ /* 0x000fe400078e02ff */
[----:B------:R-:W-:-:S04]  /*4180*/  @!P3 IMAD.WIDE.U32 R32, R26, 0x180, R32 ;  /* 0x000001801a20b825 */ /* 0x000fc800078e0020 */
[----:B------:R-:W-:Y:S01]  /*4190*/  @!P3 IMAD.IADD R34, R33, 0x1, R35 ;  /* 0x000000012122b824 */ /* 0x000fe200078e0223 */
[----:B--2---:R-:W-:-:S04]  /*41a0*/  @!P3 IADD3 R210, P0, P1, R32, R38, R10 ;  /* 0x0000002620d2b210 */ /* 0x004fc8000791e00a */
[----:B------:R-:W-:Y:S02]  /*41b0*/  @!P3 IADD3.X R211, R34, R39, R7, P0, P1 ;  /* 0x0000002722d3b210 */ /* 0x000fe400007e2407 */
[----:B------:R-:W-:-:S13]  /*41c0*/  ISETP.LT.OR P3, PT, R25, 0xa, !P2 ;  /* 0x0000000a1900780c */ /* 0x000fda0005761670 */
[----:B------:R-:W0:Y:S01]  /*41d0*/  @!P3 LDC.64 R32, c[0x0][0x5c0] ;  /* 0x00017000ff20bb82 */ /* 0x000e220000000a00 */
[----:B------:R-:W-:Y:S01]  /*41e0*/  @!P3 IMAD.MOV.U32 R34, RZ, RZ, R28 ;  /* 0x000000ffff22b224 */ /* 0x000fe200078e001c */
[----:B------:R-:W-:Y:S01]  /*41f0*/  @P3 LOP3.LUT R3, R3, 0x80000, RZ, 0xfc, !PT ;  /* 0x0008000003033812 */ /* 0x000fe200078efcff */
[----:B------:R-:W-:Y:S02]  /*4200*/  @!P3 IMAD.MOV.U32 R35, RZ, RZ, R24 ;  /* 0x000000ffff23b224 */ /* 0x000fe400078e0018 */
[----:B------:R-:W-:Y:S01]  /*4210*/  @!P3 IMAD R39, R27, 0x180, RZ ;  /* 0x000001801b27b824 */ /* 0x000fe200078e02ff */
[----:B------:R-:W-:Y:S01]  /*4220*/  LOP3.LUT R3, R3, 0xff7fffff, RZ, 0xc0, !PT ;  /* 0xff7fffff03037812 */ /* 0x000fe200078ec0ff */
[----:B------:R-:W-:-:S04]  /*4230*/  @!P3 IMAD.WIDE.U32 R34, R26, 0x180, R34 ;  /* 0x000001801a22b825 */ /* 0x000fc800078e0022 */
[----:B------:R-:W-:Y:S01]  /*4240*/  @!P3 IMAD.IADD R38, R35, 0x1, R39 ;  /* 0x000000012326b824 */ /* 0x000fe200078e0227 */
[----:B0-----:R-:W-:-:S04]  /*4250*/  @!P3 IADD3 R118, P0, P1, R34, R32, R10 ;  /* 0x000000202276b210 */ /* 0x001fc8000791e00a */
        /* <DEDUP_REMOVED lines=23> */
[C---:B------:R-:W-:Y:S02]  /*43d0*/  ISETP.LT.OR P3, PT, R25.reuse, 0x19, !P2 ;  /* 0x000000191900780c */ /* 0x040fe40005761670 */
[----:B------:R-:W-:-:S11]  /*43e0*/  ISETP.LT.OR P2, PT, R25, 0x1a, !P2 ;  /* 0x0000001a1900780c */ /* 0x000fd60005741670 */
[----:B------:R-:W0:Y:S01]  /*43f0*/  @!P3 LDC.64 R32, c[0x0][0x5c0] ;  /* 0x00017000ff20bb82 */ /* 0x000e220000000a00 */
[----:B------:R-:W-:Y:S01]  /*4400*/  @!P3 IMAD.MOV.U32 R34, RZ, RZ, R28 ;  /* 0x000000ffff22b224 */ /* 0x000fe200078e001c */
[----:B------:R-:W-:Y:S01]  /*4410*/  @P3 LOP3.LUT R3, R3, 0x1000000, RZ, 0xfc, !PT ;  /* 0x0100000003033812 */ /* 0x000fe200078efcff */
[----:B------:R-:W-:Y:S02]  /*4420*/  @!P3 IMAD.MOV.U32 R35, RZ, RZ, R24 ;  /* 0x000000ffff23b224 */ /* 0x000fe400078e0018 */
[----:B------:R-:W-:Y:S01]  /*4430*/  @!P3 IMAD R39, R27, 0x180, RZ ;  /* 0x000001801b27b824 */ /* 0x000fe200078e02ff */
[----:B------:R-:W-:Y:S01]  /*4440*/  LOP3.LUT R3, R3, 0xffbfffff, RZ, 0xc0, !PT ;  /* 0xffbfffff03037812 */ /* 0x000fe200078ec0ff */
[----:B------:R-:W-:-:S03]  /*4450*/  @!P3 IMAD.WIDE.U32 R34, R26, 0x180, R34 ;  /* 0x000001801a22b825 */ /* 0x000fc600078e0022 */
[----:B------:R-:W-:Y:S01]  /*4460*/  @P2 LOP3.LUT R3, R3, 0x400000, RZ, 0xfc, !PT ;  /* 0x0040000003032812 */ /* 0x000fe200078efcff */
[----:B------:R-:W-:Y:S02]  /*4470*/  @!P3 IMAD.IADD R38, R35, 0x1, R39 ;  /* 0x000000012326b824 */ /* 0x000fe400078e0227 */
[----:B------:R-:W-:Y:S01]  /*4480*/  @!P2 IMAD.MOV.U32 R35, RZ, RZ, R24 ;  /* 0x000000ffff23a224 */ /* 0x000fe200078e0018 */
[----:B------:R-:W-:Y:S01]  /*4490*/  LOP3.LUT R3, R3, 0xfffffffd, RZ, 0xc0, !PT ;  /* 0xfffffffd03037812 */ /* 0x000fe200078ec0ff */
[----:B------:R-:W-:Y:S01]  /*44a0*/  @!P2 IMAD R39, R27, 0x180, RZ ;  /* 0x000001801b27a824 */ /* 0x000fe200078e02ff */
[----:B0-----:R-:W-:Y:S01]  /*44b0*/  @!P3 IADD3 R112, P0, P1, R34, R32, R10 ;  /* 0x000000202270b210 */ /* 0x001fe2000791e00a */
[----:B------:R-:W-:-:S03]  /*44c0*/  @!P2 IMAD.MOV.U32 R34, RZ, RZ, R28 ;  /* 0x000000ffff22a224 */ /* 0x000fc600078e001c */
[----:B------:R-:W-:Y:S01]  /*44d0*/  @!P3 IADD3.X R113, R38, R33, R7, P0, P1 ;  /* 0x000000212671b210 */ /* 0x000fe200007e2407 */
[----:B------:R-:W-:Y:S01]  /*44e0*/  @!P2 IMAD.WIDE.U32 R34, R26, 0x180, R34 ;  /* 0x000001801a22a825 */ /* 0x000fe200078e0022 */
[----:B------:R-:W0:Y:S03]  /*44f0*/  @!P2 LDC.64 R32, c[0x0][0x5c0] ;  /* 0x00017000ff20ab82 */ /* 0x000e260000000a00 */
[----:B------:R-:W-:Y:S01]  /*4500*/  @!P2 IMAD.IADD R38, R35, 0x1, R39 ;  /* 0x000000012326a824 */ /* 0x000fe200078e0227 */
[----:B0-----:R-:W-:-:S04]  /*4510*/  @!P2 IADD3 R110, P0, P1, R34, R32, R10 ;  /* 0x00000020226ea210 */ /* 0x001fc8000791e00a */
[----:B------:R-:W-:Y:S02]  /*4520*/  @!P2 IADD3.X R111, R38, R33, R7, P0, P1 ;  /* 0x00000021266fa210 */ /* 0x000fe400007e2407 */
[----:B------:R-:W-:-:S04]  /*4530*/  ISETP.GE.AND P0, PT, R36, 0x9, PT ;  /* 0x000000092400780c */ /* 0x000fc80003f06270 */
[C---:B------:R-:W-:Y:S02]  /*4540*/  ISETP.LT.OR P3, PT, R25.reuse, 0x1, !P0 ;  /* 0x000000011900780c */ /* 0x040fe40004761670 */
[----:B------:R-:W-:-:S11]  /*4550*/  ISETP.LT.OR P4, PT, R25, 0x2, !P0 ;  /* 0x000000021900780c */ /* 0x000fd60004781670 */
[----:B------:R-:W0:Y:S02]  /*4560*/  @!P3 LDC.64 R32, c[0x0][0x5c0] ;  /* 0x00017000ff20bb82 */ /* 0x000e240000000a00 */
[----:B------:R-:W-:-:S04]  /*4570*/  @P4 LOP3.LUT R3, R3, 0x2, RZ, 0xfc, !PT ;  /* 0x0000000203034812 */ /* 0x000fc800078efcff */
[----:B------:R-:W-:Y:S02]  /*4580*/  LOP3.LUT R3, R3, 0xfffffff7, RZ, 0xc0, !PT ;  /* 0xfffffff703037812 */ /* 0x000fe400078ec0ff */
[----:B0-----:R-:W-:-:S04]  /*4590*/  @!P3 IADD3 R48, P1, P2, R28, R32, R10 ;  /* 0x000000201c30b210 */ /* 0x001fc80007a3e00a */
[----:B------:R-:W-:Y:S02]  /*45a0*/  @!P3 IADD3.X R49, R24, R33, R7, P1, P2 ;  /* 0x000000211831b210 */ /* 0x000fe40000fe4407 */
[----:B------:R-:W0:Y:S02]  /*45b0*/  @!P4 LDC.64 R32, c[0x0][0x5c0] ;  /* 0x00017000ff20cb82 */ /* 0x000e240000000a00 */
[----:B0-----:R-:W-:-:S04]  /*45c0*/  @!P4 IADD3 R38, P1, P2, R28, R32, R10 ;  /* 0x000000201c26c210 */ /* 0x001fc80007a3e00a */
[----:B------:R-:W-:Y:S02]  /*45d0*/  @!P4 IADD3.X R39, R24, R33, R7, P1, P2 ;  /* 0x000000211827c210 */ /* 0x000fe40000fe4407 */
[----:B------:R-:W-:-:S13]  /*45e0*/  ISETP.LT.OR P4, PT, R25, 0x9, !P0 ;  /* 0x000000091900780c */ /* 0x000fda0004781670 */
[----:B------:R-:W0:Y:S01]  /*45f0*/  @!P4 LDC.64 R32, c[0x0][0x5c0] ;  /* 0x00017000ff20cb82 */ /* 0x000e220000000a00 */
[----:B------:R-:W-:-:S04]  /*4600*/  @P4 LOP3.LUT R3, R3, 0x8, RZ, 0xfc, !PT ;  /* 0x0000000803034812 */ /* 0x000fc800078efcff */
[----:B------:R-:W-:Y:S02]  /*4610*/  LOP3.LUT R3, R3, 0xffffffef, RZ, 0xc0, !PT ;  /* 0xffffffef03037812 */ /* 0x000fe400078ec0ff */
        /* <DEDUP_REMOVED lines=8> */
[----:B------:R-:W-:-:S04]  /*46a0*/  ISETP.GE.AND P1, PT, R36, 0x81, PT ;  /* 0x000000812400780c */ /* 0x000fc80003f26270 */
        /* <DEDUP_REMOVED lines=139> */
[C---:B------:R-:W-:Y:S02]  /*4f60*/  ISETP.LT.OR P6, PT, R25.reuse, 0x2a, !P0 ;  /* 0x0000002a1900780c */ /* 0x040fe400047c1670 */
[----:B------:R-:W-:-:S11]  /*4f70*/  ISETP.LT.OR P4, PT, R25, 0x21, !P1 ;  /* 0x000000211900780c */ /* 0x000fd60004f81670 */
[----:B------:R-:W0:Y:S01]  /*4f80*/  @!P6 LDC.64 R32, c[0x0][0x5c0] ;  /* 0x00017000ff20eb82 */ /* 0x000e220000000a00 */
[----:B------:R-:W-:-:S04]  /*4f90*/  @P6 LOP3.LUT R2, R2, 0x10000, RZ, 0xfc, !PT ;  /* 0x0001000002026812 */ /* 0x000fc800078efcff */
[----:B------:R-:W-:-:S04]  /*4fa0*/  LOP3.LUT R2, R2, 0xffffbfff, RZ, 0xc0, !PT ;  /* 0xffffbfff02027812 */ /* 0x000fc800078ec0ff */
        /* <DEDUP_REMOVED lines=41> */
[----:B0-----:R-:W-:Y:S01]  /*5240*/  @!P2 IADD3 R42, P0, P1, R28, R32, R11 ;  /* 0x000000201c2aa210 */ /* 0x001fe2000791e00b */
[----:B------:R-:W-:-:S03]  /*5250*/  IMAD R32, R40, UR6, RZ ;  /* 0x0000000628207c24 */ /* 0x000fc6000f8e02ff */
[----:B------:R-:W-:Y:S01]  /*5260*/  @!P2 IADD3.X R43, R24, R33, R8, P0, P1 ;  /* 0x00000021182ba210 */ /* 0x000fe200007e2408 */
[----:B------:R-:W-:Y:S01]  /*5270*/  IMAD R33, R226, UR7, R32 ;  /* 0x00000007e2217c24 */ /* 0x000fe2000f8e0220 */
[----:B------:R-:W-:Y:S01]  /*5280*/  ISETP.GE.AND P2, PT, R36, 0x89, PT ;  /* 0x000000892400780c */ /* 0x000fe20003f46270 */
[----:B------:R-:W-:Y:S02]  /*5290*/  ULDC.64 UR6, c[0x0][0x5b0] ;  /* 0x00016c0000067ab9 */ /* 0x000fe40000000a00 */
[----:B------:R-:W-:Y:S01]  /*52a0*/  IMAD.IADD R31, R31, 0x1, R33 ;  /* 0x000000011f1f7824 */ /* 0x000fe200078e0221 */
[----:B------:R-:W-:Y:S01]  /*52b0*/  ISETP.LT.OR P1, PT, R25, 0x1, !P2 ;  /* 0x000000011900780c */ /* 0x000fe20005721670 */
[----:B------:R-:W-:Y:S01]  /*52c0*/  IMAD R34, R213, UR6, RZ ;  /* 0x00000006d5227c24 */ /* 0x000fe2000f8e02ff */
[----:B------:R-:W-:Y:S01]  /*52d0*/  ISETP.LT.OR P6, PT, R25, 0x9, !P2 ;  /* 0x000000091900780c */ /* 0x000fe200057c1670 */
[----:B------:R-:W-:-:S04]  /*52e0*/  IMAD.WIDE.U32 R32, R37, UR6, R30 ;  /* 0x0000000625207c25 */ /* 0x000fc8000f8e001e */
[----:B------:R-:W-:-:S06]  /*52f0*/  IMAD R34, R37, UR7, R34 ;  /* 0x0000000725227c24 */ /* 0x000fcc000f8e0222 */
[----:B------:R-:W-:Y:S02]  /*5300*/  @!P1 IADD3 R205, P0, P4, R10, R28, R9 ;  /* 0x0000001c0acd9210 */ /* 0x000fe40007c1e009 */
[----:B------:R-:W-:Y:S02]  /*5310*/  @P1 LOP3.LUT R2, R2, 0x40000000, RZ, 0xfc, !PT ;  /* 0x4000000002021812 */ /* 0x000fe400078efcff */
[----:B------:R-:W-:Y:S02]  /*5320*/  @!P1 IADD3.X R212, R7, R24, R6, P0, P4 ;  /* 0x0000001807d49210 */ /* 0x000fe400007e8406 */
[----:B------:R-:W-:Y:S02]  /*5330*/  ISETP.LT.OR P0, PT, R25, 0x2, !P2 ;  /* 0x000000021900780c */ /* 0x000fe40005701670 */
[----:B------:R-:W-:Y:S02]  /*5340*/  LOP3.LUT R2, R2, 0x7fffffff, RZ, 0xc0, !PT ;  /* 0x7fffffff02027812 */ /* 0x000fe400078ec0ff */
[----:B------:R-:W-:-:S04]  /*5350*/  @P6 LOP3.LUT R3, R3, 0x20, RZ, 0xfc, !PT ;  /* 0x0000002003036812 */ /* 0x000fc800078efcff */
[----:B------:R-:W-:-:S05]  /*5360*/  LOP3.LUT R3, R3, 0xfffffeff, RZ, 0xc0, !PT ;  /* 0xfffffeff03037812 */ /* 0x000fca00078ec0ff */
[--C-:B------:R-:W-:Y:S02]  /*5370*/  @!P0 IADD3 R214, P4, P5, R10, R28, R9.reuse ;  /* 0x0000001c0ad68210 */ /* 0x100fe40007d9e009 */
[----:B------:R-:W-:Y:S02]  /*5380*/  @P0 LOP3.LUT R2, R2, 0x80000000, RZ, 0xfc, !PT ;  /* 0x8000000002020812 */ /* 0x000fe400078efcff */
[C-C-:B------:R-:W-:Y:S02]  /*5390*/  @!P0 IADD3.X R215, R7.reuse, R24, R6.reuse, P4, P5 ;  /* 0x0000001807d78210 */ /* 0x140fe400027ea406 */
[----:B------:R-:W-:Y:S02]  /*53a0*/  @!P6 IADD3 R216, P4, P5, R10, R28, R9 ;  /* 0x0000001c0ad8e210 */ /* 0x000fe40007d9e009 */
[----:B------:R-:W-:Y:S02]  /*53b0*/  LOP3.LUT R2, R2, 0xdfffffff, RZ, 0xc0, !PT ;  /* 0xdfffffff02027812 */ /* 0x000fe400078ec0ff */
[----:B------:R-:W-:-:S02]  /*53c0*/  @!P6 IADD3.X R217, R7, R24, R6, P4, P5 ;  /* 0x0000001807d9e210 */ /* 0x000fc400027ea406 */
[----:B------:R-:W-:-:S13]  /*53d0*/  ISETP.LT.OR P5, PT, R25, 0xa, !P2 ;  /* 0x0000000a1900780c */ /* 0x000fda00057a1670 */
[----:B------:R-:W-:Y:S02]  /*53e0*/  @!P5 IADD3 R218, P4, P6, R10, R28, R9 ;  /* 0x0000001c0adad210 */ /* 0x000fe40007e9e009 */
[----:B------:R-:W-:Y:S02]  /*53f0*/  @P5 LOP3.LUT R2, R2, 0x20000000, RZ, 0xfc, !PT ;  /* 0x2000000002025812 */ /* 0x000fe400078efcff */
[----:B------:R-:W-:Y:S02]  /*5400*/  @!P5 IADD3.X R219, R7, R24, R6, P4, P6 ;  /* 0x0000001807dbd210 */ /* 0x000fe400027ec406 */
[----:B------:R-:W-:-:S04]  /*5410*/  ISETP.GE.AND P5, PT, R36, 0x109, PT ;  /* 0x000001092400780c */ /* 0x000fc80003fa6270 */
[----:B------:R-:W-:-:S13]  /*5420*/  ISETP.LT.OR P0, PT, R25, 0x1, !P5 ;  /* 0x000000011900780c */ /* 0x000fda0006f01670 */
[----:B------:R-:W-:Y:S02]  /*5430*/  @!P0 IADD3 R220, P4, P6, R10, R28, R11 ;  /* 0x0000001c0adc8210 */ /* 0x000fe40007e9e00b */
[----:B------:R-:W-:Y:S02]  /*5440*/  @P0 LOP3.LUT R3, R3, 0x100, RZ, 0xfc, !PT ;  /* 0x0000010003030812 */ /* 0x000fe400078efcff */
[----:B------:R-:W-:Y:S02]  /*5450*/  @!P0 IADD3.X R221, R7, R24, R8, P4, P6 ;  /* 0x0000001807dd8210 */ /* 0x000fe400027ec408 */
[----:B------:R-:W-:Y:S02]  /*5460*/  ISETP.LT.OR P0, PT, R25, 0x2, !P5 ;  /* 0x000000021900780c */ /* 0x000fe40006f01670 */
[----:B------:R-:W-:-:S11]  /*5470*/  LOP3.LUT R3, R3, 0xffffffbf, RZ, 0xc0, !PT ;  /* 0xffffffbf03037812 */ /* 0x000fd600078ec0ff */
        /* <DEDUP_REMOVED lines=8> */
[----:B------:R-:W-:Y:S02]  /*5500*/  IADD3 R32, P4, R32, UR8, RZ ;  /* 0x0000000820207c10 */ /* 0x000fe4000ff9e0ff */
[----:B------:R-:W-:Y:S02]  /*5510*/  ISETP.GE.AND P0, PT, R36, 0x1, PT ;  /* 0x000000012400780c */ /* 0x000fe40003f06270 */
[----:B------:R-:W-:-:S02]  /*5520*/  IADD3.X R33, R33, UR9, R34, P4, !PT ;  /* 0x0000000921217c10 */ /* 0x000fc4000a7fe422 */
[----:B------:R-:W-:Y:S02]  /*5530*/  ISETP.LT.OR P4, PT, R25, 0x1, !P0 ;  /* 0x000000011900780c */ /* 0x000fe40004781670 */
[----:B------:R-:W-:Y:S02]  /*5540*/  PRMT R34, RZ, 0x7610, R34 ;  /* 0x00007610ff227816 */ /* 0x000fe40000000022 */
[----:B------:R-:W-:Y:S02]  /*5550*/  PRMT R41, RZ, 0x7610, R41 ;  /* 0x00007610ff297816 */ /* 0x000fe40000000029 */
[----:B------:R-:W-:-:S07]  /*5560*/  LOP3.LUT P1, RZ, R3, 0x2, RZ, 0xc0, !PT ;  /* 0x0000000203ff7812 */ /* 0x000fce000782c0ff */
[----:B------:R-:W2:Y:S02]  /*5570*/  @!P4 LDG.E.U8 R34, desc[UR26][R32.64] ;  /* 0x0000001a2022c981 */ /* 0x000ea4000c1e1100 */
[----:B--2---:R-:W-:-:S04]  /*5580*/  LOP3.LUT R34, R34, 0xff, RZ, 0xc0, !PT ;  /* 0x000000ff22227812 */ /* 0x004fc800078ec0ff */
[----:B------:R-:W-:-:S05]  /*5590*/  F2FP.F16.E4M3.UNPACK_B R34, R34 ;  /* 0x00000022ff22723e */ /* 0x000fca00020006ff */
[----:B------:R-:W-:-:S05]  /*55a0*/  HADD2.F32 R34, -RZ, R34.H0_H0 ;  /* 0x20000022ff227230 */ /* 0x000fca0000004100 */
[----:B------:R-:W-:-:S04]  /*55b0*/  FMUL R35, R34, R5 ;  /* 0x0000000522237220 */ /* 0x000fc80000400000 */
[----:B------:R-:W-:Y:S02]  /*55c0*/  FFMA R204, R204, R4, R35 ;  /* 0x00000004cccc7223 */ /* 0x000fe40000000023 */
[----:B------:R-:W0:Y:S03]  /*55d0*/  @!P4 LDC.64 R34, c[0x0][0x5c0] ;  /* 0x00017000ff22cb82 */ /* 0x000e260000000a00 */
[----:B------:R-:W-:Y:S02]  /*55e0*/  F2FP.SATFINITE.E4M3.F32.PACK_AB_MERGE_C R204, RZ, R204, RZ ;  /* 0x000000ccffcc723e */ /* 0x000fe400048070ff */
[----:B0-----:R-:W-:-:S05]  /*55f0*/  @!P4 IADD3 R34, P6, R28, R34, RZ ;  /* 0x000000221c22c210 */ /* 0x001fca0007fde0ff */
[----:B------:R-:W-:-:S05]  /*5600*/  @!P4 IMAD.X R35, R24, 0x1, R35, P6 ;  /* 0x000000011823c824 */ /* 0x000fca00030e0623 */
[----:B------:R0:W-:Y:S01]  /*5610*/  @!P4 STG.E.U8 desc[UR26][R34.64], R204 ;  /* 0x000000cc2200c986 */ /* 0x0001e2000c10111a */
[----:B------:R-:W-:-:S13]  /*5620*/  ISETP.LT.OR P4, PT, R25, 0x2, !P0 ;  /* 0x000000021900780c */ /* 0x000fda0004781670 */
[----:B------:R-:W2:Y:S01]  /*5630*/  @!P4 LDG.E.U8 R41, desc[UR26][R32.64+0x1] ;  /* 0x0000011a2029c981 */ /* 0x000ea2000c1e1100 */
[----:B0-----:R-:W0:Y:S02]  /*5640*/  @!P4 LDC.64 R34, c[0x0][0x5c0] ;  /* 0x00017000ff22cb82 */ /* 0x001e240000000a00 */
[----:B0-----:R-:W-:-:S05]  /*5650*/  @!P4 IADD3 R34, P6, R28, R34, RZ ;  /* 0x000000221c22c210 */ /* 0x001fca0007fde0ff */
[----:B------:R-:W-:Y:S01]  /*5660*/  @!P4 IMAD.X R35, R24, 0x1, R35, P6 ;  /* 0x000000011823c824 */ /* 0x000fe200030e0623 */
[----:B--2---:R-:W-:-:S04]  /*5670*/  LOP3.LUT R41, R41, 0xff, RZ, 0xc0, !PT ;  /* 0x000000ff29297812 */ /* 0x004fc800078ec0ff */
[----:B------:R-:W-:-:S05]  /*5680*/  F2FP.F16.E4M3.UNPACK_B R41, R41 ;  /* 0x00000029ff29723e */ /* 0x000fca00020006ff */
[----:B------:R-:W-:-:S05]  /*5690*/  HADD2.F32 R41, -RZ, R41.H0_H0 ;  /* 0x20000029ff297230 */ /* 0x000fca0000004100 */
[----:B------:R-:W-:-:S04]  /*56a0*/  FMUL R41, R41, R5 ;  /* 0x0000000529297220 */ /* 0x000fc80000400000 */
[----:B------:R-:W-:-:S05]  /*56b0*/  FFMA R41, R203, R4, R41 ;  /* 0x00000004cb297223 */ /* 0x000fca0000000029 */
[----:B------:R-:W-:-:S05]  /*56c0*/  F2FP.SATFINITE.E4M3.F32.PACK_AB_MERGE_C R227, RZ, R41, RZ ;  /* 0x00000029ffe3723e */ /* 0x000fca00048070ff */
[----:B------:R0:W-:Y:S01]  /*56d0*/  @!P4 STG.E.U8 desc[UR26][R34.64+0x1], R227 ;  /* 0x000001e32200c986 */ /* 0x0001e2000c10111a */
[----:B------:R-:W-:-:S05]  /*56e0*/  IADD3 R203, P4, R37, 0x8, RZ ;  /* 0x0000000825cb7810 */ /* 0x000fca0007f9e0ff */
[----:B------:R-:W-:-:S04]  /*56f0*/  IMAD.X R41, RZ, RZ, R213, P4 ;  /* 0x000000ffff297224 */ /* 0x000fc800020e06d5 */
[----:B------:R-:W-:Y:S02]  /*5700*/  IMAD R204, R41, UR6, RZ ;  /* 0x0000000629cc7c24 */ /* 0x000fe4000f8e02ff */
[----:B0-----:R-:W-:-:S04]  /*5710*/  IMAD.WIDE.U32 R34, R203, UR6, R30 ;  /* 0x00000006cb227c25 */ /* 0x001fc8000f8e001e */
[----:B------:R-:W-:Y:S01]  /*5720*/  IMAD R41, R203, UR7, R204 ;  /* 0x00000007cb297c24 */ /* 0x000fe2000f8e02cc */
[----:B------:R-:W-:-:S04]  /*5730*/  IADD3 R34, P4, R34, UR8, RZ ;  /* 0x0000000822227c10 */ /* 0x000fc8000ff9e0ff */
[--C-:B------:R-:W-:Y:S02]  /*5740*/  IADD3.X R35, R35, UR9, R41.reuse, P4, !PT ;  /* 0x0000000923237c10 */ /* 0x100fe4000a7fe429 */
[----:B------:R-:W-:-:S06]  /*5750*/  PRMT R41, RZ, 0x7610, R41 ;  /* 0x00007610ff297816 */ /* 0x000fcc0000000029 */
[----:B------:R-:W2:Y:S02]  /*5760*/  @!P3 LDG.E.U8 R41, desc[UR26][R34.64] ;  /* 0x0000001a2229b981 */ /* 0x000ea4000c1e1100 */
[----:B--2---:R-:W-:-:S04]  /*5770*/  LOP3.LUT R41, R41, 0xff, RZ, 0xc0, !PT ;  /* 0x000000ff29297812 */ /* 0x004fc800078ec0ff */
[----:B------:R-:W-:-:S05]  /*5780*/  F2FP.F16.E4M3.UNPACK_B R41, R41 ;  /* 0x00000029ff29723e */ /* 0x000fca00020006ff */
[----:B------:R-:W-:-:S05]  /*5790*/  HADD2.F32 R204, -RZ, R41.H0_H0 ;  /* 0x20000029ffcc7230 */ /* 0x000fca0000004100 */
[----:B------:R-:W-:-:S04]  /*57a0*/  FMUL R41, R204, R5 ;  /* 0x00000005cc297220 */ /* 0x000fc80000400000 */
[----:B------:R-:W-:-:S05]  /*57b0*/  FFMA R41, R140, R4, R41 ;  /* 0x000000048c297223 */ /* 0x000fca0000000029 */
[----:B------:R-:W-:-:S05]  /*57c0*/  F2FP.SATFINITE.E4M3.F32.PACK_AB_MERGE_C R41, RZ, R41, RZ ;  /* 0x00000029ff29723e */ /* 0x000fca00048070ff */
[----:B------:R0:W-:Y:S02]  /*57d0*/  @!P3 STG.E.U8 desc[UR26][R48.64], R41 ;  /* 0x000000293000b986 */ /* 0x0001e4000c10111a */
[----:B0-----:R-:W-:-:S06]  /*57e0*/  PRMT R41, RZ, 0x7610, R41 ;  /* 0x00007610ff297816 */ /* 0x001fcc0000000029 */
[----:B------:R-:W2:Y:S01]  /*57f0*/  @!P1 LDG.E.U8 R41, desc[UR26][R34.64+0x1] ;  /* 0x0000011a22299981 */ /* 0x000ea2000c1e1100 */
[----:B------:R-:W-:Y:S02]  /*5800*/  ISETP.LT.OR P4, PT, R25, 0xa, !P5 ;  /* 0x0000000a1900780c */ /* 0x000fe40006f81670 */
[----:B------:R-:W-:-:S04]  /*5810*/  LOP3.LUT R40, R40, 0xfffffffd, RZ, 0xc0, !PT ;  /* 0xfffffffd28287812 */ /* 0x000fc800078ec0ff */
[----:B------:R-:W-:-:S07]  /*5820*/  @P5 LOP3.LUT R40, R40, 0x2, RZ, 0xfc, !PT ;  /* 0x0000000228285812 */ /* 0x000fce00078efcff */
[----:B------:R-:W-:-:S04]  /*5830*/  @!P4 IADD3 R140, P5, P6, R10, R28, R11 ;  /* 0x0000001c0a8cc210 */ /* 0x000fc80007ebe00b */
[----:B------:R-:W-:Y:S02]  /*5840*/  @!P4 IADD3.X R203, R7, R24, R8, P5, P6 ;  /* 0x0000001807cbc210 */ /* 0x000fe40002fec408 */
[----:B------:R-:W-:-:S13]  /*5850*/  ISETP.LT.OR P5, PT, R25, 0x11, !P2 ;  /* 0x000000111900780c */ /* 0x000fda00057a1670 */
[----:B------:R-:W-:-:S04]  /*5860*/  @!P5 IADD3 R20, P3, P6, R10, R28, R9 ;  /* 0x0000001c0a14d210 */ /* 0x000fc80007e7e009 */
[----:B------:R-:W-:Y:S02]  /*5870*/  @!P5 IADD3.X R18, R7, R24, R6, P3, P6 ;  /* 0x000000180712d210 */ /* 0x000fe40001fec406 */
[----:B--2---:R-:W-:-:S04]  /*5880*/  LOP3.LUT R41, R41, 0xff, RZ, 0xc0, !PT ;  /* 0x000000ff29297812 */ /* 0x004fc800078ec0ff */
[----:B------:R-:W-:-:S05]  /*5890*/  F2FP.F16.E4M3.UNPACK_B R41, R41 ;  /* 0x00000029ff29723e */ /* 0x000fca00020006ff */
[----:B------:R-:W-:-:S05]  /*58a0*/  HADD2.F32 R41, -RZ, R41.H0_H0 ;  /* 0x20000029ff297230 */ /* 0x000fca0000004100 */
[----:B------:R-:W-:-:S04]  /*58b0*/  FMUL R41, R41, R5 ;  /* 0x0000000529297220 */ /* 0x000fc80000400000 */
[----:B------:R-:W-:-:S05]  /*58c0*/  FFMA R178, R178, R4, R41 ;  /* 0x00000004b2b27223 */ /* 0x000fca0000000029 */
[----:B------:R-:W-:-:S05]  /*58d0*/  F2FP.SATFINITE.E4M3.F32.PACK_AB_MERGE_C R49, RZ, R178, RZ ;  /* 0x000000b2ff31723e */ /* 0x000fca00048070ff */
[----:B------:R0:W-:Y:S01]  /*58e0*/  @!P1 STG.E.U8 desc[UR26][R38.64+0x1], R49 ;  /* 0x0000013126009986 */ /* 0x0001e2000c10111a */
[----:B------:R-:W-:-:S13]  /*58f0*/  ISETP.LT.OR P1, PT, R25, 0x12, !P2 ;  /* 0x000000121900780c */ /* 0x000fda0005721670 */
[----:B------:R-:W-:-:S04]  /*5900*/  @!P1 IADD3 R15, P3, P6, R10, R28, R9 ;  /* 0x0000001c0a0f9210 */ /* 0x000fc80007e7e009 */
[----:B------:R-:W-:Y:S02]  /*5910*/  @!P1 IADD3.X R17, R7, R24, R6, P3, P6 ;  /* 0x0000001807119210 */ /* 0x000fe40001fec406 */
[----:B------:R-:W-:Y:S02]  /*5920*/  ISETP.LT.OR P3, PT, R25, 0x9, !P0 ;  /* 0x000000091900780c */ /* 0x000fe40004761670 */
[----:B------:R-:W-:-:S11]  /*5930*/  PRMT R41, RZ, 0x7610, R41 ;  /* 0x00007610ff297816 */ /* 0x000fd60000000029 */
        /* <DEDUP_REMOVED lines=11> */
[----:B------:R-:W-:Y:S02]  /*59f0*/  ISETP.LT.OR P3, PT, R25, 0xa, !P0 ;  /* 0x0000000a1900780c */ /* 0x000fe40004761670 */
[----:B------:R-:W-:-:S11]  /*5a00*/  PRMT R41, RZ, 0x7610, R41 ;  /* 0x00007610ff297816 */ /* 0x000fd60000000029 */
[----:B------:R-:W2:Y:S01]  /*5a10*/  @!P3 LDG.E.U8 R41, desc[UR26][R32.64+0x9] ;  /* 0x0000091a2029b981 */ /* 0x000ea2000c1e1100 */
[----:B0-----:R-:W0:Y:S01]  /*5a20*/  @!P3 LDC.64 R38, c[0x0][0x5c0] ;  /* 0x00017000ff26bb82 */ /* 0x001e220000000a00 */
[----:B------:R-:W-:-:S04]  /*5a30*/  LOP3.LUT R3, R3, 0xfffeffff, RZ, 0xc0, !PT ;  /* 0xfffeffff03037812 */ /* 0x000fc800078ec0ff */
[----:B------:R-:W-:-:S04]  /*5a40*/  @P5 LOP3.LUT R3, R3, 0x10000, RZ, 0xfc, !PT ;  /* 0x0001000003035812 */ /* 0x000fc800078efcff */
[----:B------:R-:W-:Y:S02]  /*5a50*/  LOP3.LUT R3, R3, 0xffff7fff, RZ, 0xc0, !PT ;  /* 0xffff7fff03037812 */ /* 0x000fe400078ec0ff */
[----:B------:R-:W-:Y:S02]  /*5a60*/  LOP3.LUT R40, R40, 0xfffffffe, RZ, 0xc0, !PT ;  /* 0xfffffffe28287812 */ /* 0x000fe400078ec0ff */
[----:B------:R-:W-:Y:S02]  /*5a70*/  @P1 LOP3.LUT R3, R3, 0x8000, RZ, 0xfc, !PT ;  /* 0x0000800003031812 */ /* 0x000fe400078efcff */
[----:B------:R-:W-:Y:S02]  /*5a80*/  @P4 LOP3.LUT R40, R40, 0x1, RZ, 0xfc, !PT ;  /* 0x0000000128284812 */ /* 0x000fe400078efcff */
[----:B------:R-:W-:Y:S02]  /*5a90*/  LOP3.LUT P4, RZ, R3, 0x8, RZ, 0xc0, !PT ;  /* 0x0000000803ff7812 */ /* 0x000fe4000788c0ff */
[----:B0-----:R-:W-:-:S05]  /*5aa0*/  @!P3 IADD3 R38, P6, R28, R38, RZ ;  /* 0x000000261c26b210 */ /* 0x001fca0007fde0ff */
[----:B------:R-:W-:Y:S01]  /*5ab0*/  @!P3 IMAD.X R39, R24, 0x1, R39, P6 ;  /* 0x000000011827b824 */ /* 0x000fe200030e0627 */
[----:B--2---:R-:W-:-:S04]  /*5ac0*/  LOP3.LUT R41, R41, 0xff, RZ, 0xc0, !PT ;  /* 0x000000ff29297812 */ /* 0x004fc800078ec0ff */
[----:B------:R-:W-:-:S05]  /*5ad0*/  F2FP.F16.E4M3.UNPACK_B R41, R41 ;  /* 0x00000029ff29723e */ /* 0x000fca00020006ff */
[----:B------:R-:W-:-:S05]  /*5ae0*/  HADD2.F32 R41, -RZ, R41.H0_H0 ;  /* 0x20000029ff297230 */ /* 0x000fca0000004100 */
[----:B------:R-:W-:-:S04]  /*5af0*/  FMUL R41, R41, R5 ;  /* 0x0000000529297220 */ /* 0x000fc80000400000 */
[----:B------:R-:W-:-:S05]  /*5b00*/  FFMA R41, R174, R4, R41 ;  /* 0x00000004ae297223 */ /* 0x000fca0000000029 */
[----:B------:R-:W-:Y:S02]  /*5b10*/  F2FP.SATFINITE.E4M3.F32.PACK_AB_MERGE_C R49, RZ, R41, RZ ;  /* 0x00000029ff31723e */ /* 0x000fe400048070ff */
[----:B------:R-:W-:-:S03]  /*5b20*/  PRMT R41, RZ, 0x7610, R41 ;  /* 0x00007610ff297816 */ /* 0x000fc60000000029 */
[----:B------:R0:W-:Y:S04]  /*5b30*/  @!P3 STG.E.U8 desc[UR26][R38.64+0x9], R49 ;  /* 0x000009312600b986 */ /* 0x0001e8000c10111a */
[----:B------:R-:W2:Y:S01]  /*5b40*/  @!P4 LDG.E.U8 R41, desc[UR26][R34.64+0x8] ;  /* 0x0000081a2229c981 */ /* 0x000ea2000c1e1100 */
[----:B------:R-:W-:Y:S02]  /*5b50*/  LOP3.LUT P0, RZ, R3, 0x10, RZ, 0xc0, !PT ;  /* 0x0000001003ff7812 */ /* 0x000fe4000780c0ff */
[----:B0-----:R-:W-:Y:S02]  /*5b60*/  PRMT R38, RZ, 0x7610, R38 ;  /* 0x00007610ff267816 */ /* 0x001fe40000000026 */
[----:B--2---:R-:W-:-:S04]  /*5b70*/  LOP3.LUT R41, R41, 0xff, RZ, 0xc0, !PT ;  /* 0x000000ff29297812 */ /* 0x004fc800078ec0ff */
[----:B------:R-:W-:-:S05]  /*5b80*/  F2FP.F16.E4M3.UNPACK_B R41, R41 ;  /* 0x00000029ff29723e */ /* 0x000fca00020006ff */
[----:B------:R-:W-:-:S05]  /*5b90*/  HADD2.F32 R48, -RZ, R41.H0_H0 ;  /* 0x20000029ff307230 */ /* 0x000fca0000004100 */
[----:B------:R-:W-:-:S04]  /*5ba0*/  FMUL R48, R48, R5 ;  /* 0x0000000530307220 */ /* 0x000fc80000400000 */
[----:B------:R-:W-:-:S05]  /*5bb0*/  FFMA R171, R171, R4, R48 ;  /* 0x00000004abab7223 */ /* 0x000fca0000000030 */
[----:B------:R-:W-:-:S05]  /*5bc0*/  F2FP.SATFINITE.E4M3.F32.PACK_AB_MERGE_C R171, RZ, R171, RZ ;  /* 0x000000abffab723e */ /* 0x000fca00048070ff */
[----:B------:R-:W-:Y:S04]  /*5bd0*/  @!P4 STG.E.U8 desc[UR26][R70.64+0x8], R171 ;  /* 0x000008ab4600c986 */ /* 0x000fe8000c10111a */
[----:B------:R-:W2:Y:S01]  /*5be0*/  @!P0 LDG.E.U8 R38, desc[UR26][R34.64+0x9] ;  /* 0x0000091a22268981 */ /* 0x000ea2000c1e1100 */
[C---:B------:R-:W-:Y:S02]  /*5bf0*/  ISETP.LT.OR P1, PT, R25.reuse, 0x19, !P2 ;  /* 0x000000191900780c */ /* 0x040fe40005721670 */
[----:B------:R-:W-:Y:S02]  /*5c00*/  ISETP.LT.OR P5, PT, R25, 0x1a, !P2 ;  /* 0x0000001a1900780c */ /* 0x000fe400057a1670 */
[----:B------:R-:W-:-:S09]  /*5c10*/  LOP3.LUT R3, R3, 0xffffdfff, RZ, 0xc0, !PT ;  /* 0xffffdfff03037812 */ /* 0x000fd200078ec0ff */
[C-C-:B------:R-:W-:Y:S02]  /*5c20*/  @!P1 IADD3 R229, P3, P6, R10.reuse, R28, R9.reuse ;  /* 0x0000001c0ae59210 */ /* 0x140fe40007e7e009 */
[----:B------:R-:W-:Y:S02]  /*5c30*/  @P1 LOP3.LUT R3, R3, 0x2000, RZ, 0xfc, !PT ;  /* 0x0000200003031812 */ /* 0x000fe400078efcff */
[----:B------:R-:W-:Y:S02]  /*5c40*/  @!P1 IADD3.X R16, R7, R24, R6, P3, P6 ;  /* 0x0000001807109210 */ /* 0x000fe40001fec406 */
[C---:B------:R-:W-:Y:S02]  /*5c50*/  LOP3.LUT P1, RZ, R3.reuse, 0x400, RZ, 0xc0, !PT ;  /* 0x0000040003ff7812 */ /* 0x040fe4000782c0ff */
[----:B------:R-:W-:Y:S02]  /*5c60*/  LOP3.LUT R3, R3, 0xfffff7ff, RZ, 0xc0, !PT ;  /* 0xfffff7ff03037812 */ /* 0x000fe400078ec0ff */
[----:B------:R-:W-:-:S02]  /*5c70*/  @!P5 IADD3 R14, P3, P6, R10, R28, R9 ;  /* 0x0000001c0a0ed210 */ /* 0x000fc40007e7e009 */
[----:B------:R-:W-:Y:S02]  /*5c80*/  @P5 LOP3.LUT R3, R3, 0x800, RZ, 0xfc, !PT ;  /* 0x0000080003035812 */ /* 0x000fe400078efcff */
[----:B------:R-:W-:Y:S02]  /*5c90*/  @!P5 IADD3.X R13, R7, R24, R6, P3, P6 ;  /* 0x00000018070dd210 */ /* 0x000fe40001fec406 */
[----:B------:R-:W-:-:S04]  /*5ca0*/  LOP3.LUT P5, RZ, R40, 0x2, RZ, 0xc0, !PT ;  /* 0x0000000228ff7812 */ /* 0x000fc800078ac0ff */
[----:B------:R-:W-:-:S13]  /*5cb0*/  ISETP.LT.OR P4, PT, R25, 0x11, !P5 ;  /* 0x000000111900780c */ /* 0x000fda0006f81670 */
[----:B------:R-:W-:-:S04]  /*5cc0*/  @!P4 IADD3 R12, P3, P6, R10, R28, R11 ;  /* 0x0000001c0a0cc210 */ /* 0x000fc80007e7e00b */
[----:B------:R-:W-:Y:S02]  /*5cd0*/  @!P4 IADD3.X R0, R7, R24, R8, P3, P6 ;  /* 0x000000180700c210 */ /* 0x000fe40001fec408 */
[----:B------:R-:W-:Y:S02]  /*5ce0*/  IADD3 R39, P3, R37, 0x80, RZ ;  /* 0x0000008025277810 */ /* 0x000fe40007f7e0ff */
[----:B------:R-:W-:-:S04]  /*5cf0*/  LOP3.LUT R3, R3, 0xfffffdff, RZ, 0xc0, !PT ;  /* 0xfffffdff03037812 */ /* 0x000fc800078ec0ff */
[----:B------:R-:W-:Y:S02]  /*5d00*/  @P4 LOP3.LUT R3, R3, 0x200, RZ, 0xfc, !PT ;  /* 0x0000020003034812 */ /* 0x000fe400078efcff */
[----:B------:R-:W-:Y:S02]  /*5d10*/  LOP3.LUT P4, RZ, R40, 0x1, RZ, 0xc0, !PT ;  /* 0x0000000128ff7812 */ /* 0x000fe4000788c0ff */
[----:B--2---:R-:W-:-:S04]  /*5d20*/  LOP3.LUT R38, R38, 0xff, RZ, 0xc0, !PT ;  /* 0x000000ff26267812 */ /* 0x004fc800078ec0ff */
[----:B------:R-:W-:-:S05]  /*5d30*/  F2FP.F16.E4M3.UNPACK_B R38, R38 ;  /* 0x00000026ff26723e */ /* 0x000fca00020006ff */
[----:B------:R-:W-:-:S05]  /*5d40*/  HADD2.F32 R38, -RZ, R38.H0_H0 ;  /* 0x20000026ff267230 */ /* 0x000fca0000004100 */
[----:B------:R-:W-:-:S04]  /*5d50*/  FMUL R38, R38, R5 ;  /* 0x0000000526267220 */ /* 0x000fc80000400000 */
[----:B------:R-:W-:-:S05]  /*5d60*/  FFMA R38, R163, R4, R38 ;  /* 0x00000004a3267223 */ /* 0x000fca0000000026 */
[----:B------:R-:W-:Y:S01]  /*5d70*/  F2FP.SATFINITE.E4M3.F32.PACK_AB_MERGE_C R41, RZ, R38, RZ ;  /* 0x00000026ff29723e */ /* 0x000fe200048070ff */
[----:B------:R-:W-:-:S04]  /*5d80*/  IMAD.X R38, RZ, RZ, R213, P3 ;  /* 0x000000ffff267224 */ /* 0x000fc800018e06d5 */
[----:B------:R-:W-:-:S04]  /*5d90*/  IMAD R38, R38, UR6, RZ ;  /* 0x0000000626267c24 */ /* 0x000fc8000f8e02ff */
[C---:B------:R-:W-:Y:S02]  /*5da0*/  IMAD R40, R39.reuse, UR7, R38 ;  /* 0x0000000727287c24 */ /* 0x040fe4000f8e0226 */
[----:B------:R-:W-:-:S03]  /*5db0*/  IMAD.WIDE.U32 R38, R39, UR6, R30 ;  /* 0x0000000627267c25 */ /* 0x000fc6000f8e001e */
[----:B------:R-:W-:-:S04]  /*5dc0*/  IADD3 R38, P3, R38, UR8, RZ ;  /* 0x0000000826267c10 */ /* 0x000fc8000ff7e0ff */
[--C-:B------:R-:W-:Y:S02]  /*5dd0*/  IADD3.X R39, R39, UR9, R40.reuse, P3, !PT ;  /* 0x0000000927277c10 */ /* 0x100fe40009ffe428 */
[----:B------:R-:W-:Y:S01]  /*5de0*/  PRMT R40, RZ, 0x7610, R40 ;  /* 0x00007610ff287816 */ /* 0x000fe20000000028 */
[----:B------:R0:W-:Y:S05]  /*5df0*/  @!P0 STG.E.U8 desc[UR26][R62.64+0x9], R41 ;  /* 0x000009293e008986 */ /* 0x0001ea000c10111a */
[----:B------:R-:W2:Y:S01]  /*5e00*/  @!P1 LDG.E.U8 R40, desc[UR26][R38.64] ;  /* 0x0000001a26289981 */ /* 0x000ea2000c1e1100 */
[----:B------:R-:W-:Y:S02]  /*5e10*/  ISETP.LT.OR P0, PT, R25, 0x12, !P5 ;  /* 0x000000121900780c */ /* 0x000fe40006f01670 */
[----:B------:R-:W-:-:S11]  /*5e20*/  LOP3.LUT R3, R3, 0xffffffef, RZ, 0xc0, !PT ;  /* 0xffffffef03037812 */ /* 0x000fd600078ec0ff */
[----:B------:R-:W-:Y:S02]  /*5e30*/  @P0 LOP3.LUT R3, R3, 0x10, RZ, 0xfc, !PT ;  /* 0x0000001003030812 */ /* 0x000fe400078efcff */
[----:B------:R-:W-:Y:S02]  /*5e40*/  @!P0 IADD3 R228, P3, P6, R10, R28, R11 ;  /* 0x0000001c0ae48210 */ /* 0x000fe40007e7e00b */
[----:B------:R-:W-:Y:S02]  /*5e50*/  LOP3.LUT R3, R3, 0xfffffff7, RZ, 0xc0, !PT ;  /* 0xfffffff703037812 */ /* 0x000fe400078ec0ff */
[----:B------:R-:W-:Y:S02]  /*5e60*/  @!P0 IADD3.X R227, R7, R24, R8, P3, P6 ;  /* 0x0000001807e38210 */ /* 0x000fe40001fec408 */
[----:B--2---:R-:W-:-:S04]  /*5e70*/  LOP3.LUT R40, R40, 0xff, RZ, 0xc0, !PT ;  /* 0x000000ff28287812 */ /* 0x004fc800078ec0ff */
[----:B------:R-:W-:-:S05]  /*5e80*/  F2FP.F16.E4M3.UNPACK_B R40, R40 ;  /* 0x00000028ff28723e */ /* 0x000fca00020006ff */
[----:B------:R-:W-:-:S05]  /*5e90*/  HADD2.F32 R40, -RZ, R40.H0_H0 ;  /* 0x20000028ff287230 */ /* 0x000fca0000004100 */
[----:B0-----:R-:W-:-:S04]  /*5ea0*/  FMUL R41, R40, R5 ;  /* 0x0000000528297220 */ /* 0x001fc80000400000 */
[----:B------:R-:W-:-:S05]  /*5eb0*/  FFMA R41, R132, R4, R41 ;  /* 0x0000000484297223 */ /* 0x000fca0000000029 */
[----:B------:R-:W-:-:S05]  /*5ec0*/  F2FP.SATFINITE.E4M3.F32.PACK_AB_MERGE_C R41, RZ, R41, RZ ;  /* 0x00000029ff29723e */ /* 0x000fca00048070ff */
[----:B------:R0:W-:Y:S01]  /*5ed0*/  @!P1 STG.E.U8 desc[UR26][R72.64], R41 ;  /* 0x0000002948009986 */ /* 0x0001e2000c10111a */
[----:B------:R-:W-:-:S13]  /*5ee0*/  ISETP.LT.OR P1, PT, R25, 0x19, !P5 ;  /* 0x000000191900780c */ /* 0x000fda0006f21670 */
[----:B------:R-:W-:Y:S02]  /*5ef0*/  @!P1 IADD3 R226, P3, P6, R10, R28, R11 ;  /* 0x0000001c0ae29210 */ /* 0x000fe40007e7e00b */
[----:B------:R-:W-:Y:S02]  /*5f00*/  @P1 LOP3.LUT R3, R3, 0x8, RZ, 0xfc, !PT ;  /* 0x0000000803031812 */ /* 0x000fe400078efcff */
[----:B------:R-:W-:Y:S02]  /*5f10*/  @!P1 IADD3.X R204, R7, R24, R8, P3, P6 ;  /* 0x0000001807cc9210 */ /* 0x000fe40001fec408 */
[----:B------:R-:W-:Y:S02]  /*5f20*/  LOP3.LUT P6, RZ, R3, 0x4000, RZ, 0xc0, !PT ;  /* 0x0000400003ff7812 */ /* 0x000fe400078cc0ff */
[----:B------:R-:W-:-:S11]  /*5f30*/  PRMT R40, RZ, 0x7610, R40 ;  /* 0x00007610ff287816 */ /* 0x000fd60000000028 */
[----:B------:R-:W2:Y:S01]  /*5f40*/  @!P6 LDG.E.U8 R40, desc[UR26][R38.64+0x1] ;  /* 0x0000011a2628e981 */ /* 0x000ea2000c1e1100 */
[----:B0-----:R-:W-:Y:S02]  /*5f50*/  IADD3 R41, P3, R37, 0x88, RZ ;  /* 0x0000008825297810 */ /* 0x001fe40007f7e0ff */
        /* <DEDUP_REMOVED lines=10> */
[----:B------:R-:W-:Y:S01]  /*6000*/  IMAD.WIDE.U32 R40, R41, UR6, R30 ;  /* 0x0000000629287c25 */ /* 0x000fe2000f8e001e */
[----:B------:R0:W-:Y:S02]  /*6010*/  @!P6 STG.E.U8 desc[UR26][R60.64+0x1], R63 ;  /* 0x0000013f3c00e986 */ /* 0x0001e4000c10111a */
[----:B------:R-:W-:-:S04]  /*6020*/  IADD3 R40, P3, R40, UR8, RZ ;  /* 0x0000000828287c10 */ /* 0x000fc8000ff7e0ff */
[----:B------:R-:W-:Y:S02]  /*6030*/  IADD3.X R41, R41, UR9, R48, P3, !PT ;  /* 0x0000000929297c10 */ /* 0x000fe40009ffe430 */
[----:B------:R-:W1:Y:S01]  /*6040*/  @!P1 LDC.64 R48, c[0x0][0x5c0] ;  /* 0x00017000ff309b82 */ /* 0x000e620000000a00 */
[----:B0-----:R-:W-:-:S06]  /*6050*/  PRMT R60, RZ, 0x7610, R60 ;  /* 0x00007610ff3c7816 */ /* 0x001fcc000000003c */
[----:B------:R-:W2:Y:S01]  /*6060*/  @!P1 LDG.E.U8 R60, desc[UR26][R40.64] ;  /* 0x0000001a283c9981 */ /* 0x000ea2000c1e1100 */
[----:B------:R-:W-:Y:S02]  /*6070*/  LOP3.LUT P0, RZ, R2, 0x80000000, RZ, 0xc0, !PT ;  /* 0x8000000002ff7812 */ /* 0x000fe4000780c0ff */
[----:B-1----:R-:W-:-:S05]  /*6080*/  @!P1 IADD3 R48, P3, R205, R48, RZ ;  /* 0x00000030cd309210 */ /* 0x002fca0007f7e0ff */
        /* <DEDUP_REMOVED lines=10> */
[----:B------:R-:W-:Y:S02]  /*6130*/  ISETP.LT.OR P5, PT, R25, 0x1a, !P5 ;  /* 0x0000001a1900780c */ /* 0x000fe40006fa1670 */
[----:B------:R-:W-:Y:S01]  /*6140*/  LOP3.LUT R3, R3, 0xfffffffd, RZ, 0xc0, !PT ;  /* 0xfffffffd03037812 */ /* 0x000fe200078ec0ff */
[----:B0-----:R-:W0:Y:S10]  /*6150*/  @!P0 LDC.64 R48, c[0x0][0x5c0] ;  /* 0x00017000ff308b82 */ /* 0x001e340000000a00 */
[----:B------:R-:W-:-:S02]  /*6160*/  @!P5 IADD3 R178, P3, P6, R10, R28, R11 ;  /* 0x0000001c0ab2d210 */ /* 0x000fc40007e7e00b */
[----:B------:R-:W-:Y:S02]  /*6170*/  @P5 LOP3.LUT R3, R3, 0x2, RZ, 0xfc, !PT ;  /* 0x0000000203035812 */ /* 0x000fe400078efcff */
[----:B------:R-:W-:Y:S02]  /*6180*/  @!P5 IADD3.X R176, R7, R24, R8, P3, P6 ;  /* 0x0000001807b0d210 */ /* 0x000fe40001fec408 */
[----:B------:R-:W-:Y:S02]  /*6190*/  ISETP.LT.OR P5, PT, R25, 0x21, !P2 ;  /* 0x000000211900780c */ /* 0x000fe400057a1670 */
[----:B------:R-:W-:-:S11]  /*61a0*/  LOP3.LUT R3, R3, 0xffffbfff, RZ, 0xc0, !PT ;  /* 0xffffbfff03037812 */ /* 0x000fd600078ec0ff */
[----:B------:R-:W-:Y:S02]  /*61b0*/  @!P5 IADD3 R174, P3, P6, R10, R28, R9 ;  /* 0x0000001c0aaed210 */ /* 0x000fe40007e7e009 */
[----:B------:R-:W-:Y:S02]  /*61c0*/  @P5 LOP3.LUT R3, R3, 0x4000, RZ, 0xfc, !PT ;  /* 0x0000400003035812 */ /* 0x000fe400078efcff */
[----:B------:R-:W-:Y:S02]  /*61d0*/  @!P5 IADD3.X R171, R7, R24, R6, P3, P6 ;  /* 0x0000001807abd210 */ /* 0x000fe40001fec406 */
        /* <DEDUP_REMOVED lines=13> */
[----:B------:R-:W-:-:S11]  /*62b0*/  LOP3.LUT R3, R3, 0xfffffbff, RZ, 0xc0, !PT ;  /* 0xfffffbff03037812 */ /* 0x000fd600078ec0ff */
[----:B------:R-:W-:Y:S02]  /*62c0*/  @!P3 IADD3 R169, P0, P1, R10, R28, R9 ;  /* 0x0000001c0aa9b210 */ /* 0x000fe4000791e009 */
[----:B------:R-:W-:Y:S02]  /*62d0*/  @P3 LOP3.LUT R3, R3, 0x400, RZ, 0xfc, !PT ;  /* 0x0000040003033812 */ /* 0x000fe400078efcff */
[----:B------:R-:W-:Y:S02]  /*62e0*/  @!P3 IADD3.X R163, R7, R24, R6, P0, P1 ;  /* 0x0000001807a3b210 */ /* 0x000fe400007e2406 */
[----:B------:R-:W-:Y:S02]  /*62f0*/  ISETP.LT.OR P3, PT, R25, 0x29, !P2 ;  /* 0x000000291900780c */ /* 0x000fe40005761670 */
[C---:B------:R-:W-:Y:S02]  /*6300*/  LOP3.LUT P5, RZ, R2.reuse, 0x20000000, RZ, 0xc0, !PT ;  /* 0x2000000002ff7812 */ /* 0x040fe400078ac0ff */
[----:B------:R-:W-:-:S09]  /*6310*/  LOP3.LUT R2, R2, 0xfdffffff, RZ, 0xc0, !PT ;  /* 0xfdffffff02027812 */ /* 0x000fd200078ec0ff */
[----:B------:R-:W-:Y:S02]  /*6320*/  @!P3 IADD3 R159, P0, P1, R10, R28, R9 ;  /* 0x0000001c0a9fb210 */ /* 0x000fe4000791e009 */
[----:B------:R-:W-:Y:S02]  /*6330*/  @P3 LOP3.LUT R2, R2, 0x2000000, RZ, 0xfc, !PT ;  /* 0x0200000002023812 */ /* 0x000fe400078efcff */
[----:B------:R-:W-:Y:S02]  /*6340*/  @!P3 IADD3.X R157, R7, R24, R6, P0, P1 ;  /* 0x00000018079db210 */ /* 0x000fe400007e2406 */
        /* <DEDUP_REMOVED lines=8> */
[----:B------:R0:W-:Y:S04]  /*63d0*/  @!P6 STG.E.U8 desc[UR26][R76.64+0x8], R49 ;  /* 0x000008314c00e986 */ /* 0x0001e8000c10111a */
[----:B------:R-:W2:Y:S01]  /*63e0*/  @!P3 LDG.E.U8 R48, desc[UR26][R38.64+0x9] ;  /* 0x0000091a2630b981 */ /* 0x000ea2000c1e1100 */
[----:B------:R-:W-:Y:S02]  /*63f0*/  ISETP.LT.OR P2, PT, R25, 0x2a, !P2 ;  /* 0x0000002a1900780c */ /* 0x000fe40005741670 */
[----:B------:R-:W-:-:S11]  /*6400*/  LOP3.LUT R2, R2, 0xfbffffff, RZ, 0xc0, !PT ;  /* 0xfbffffff02027812 */ /* 0x000fd600078ec0ff */
[----:B------:R-:W-:Y:S02]  /*6410*/  @!P2 IADD3 R135, P0, P1, R10, R28, R9 ;  /* 0x0000001c0a87a210 */ /* 0x000fe4000791e009 */
[----:B------:R-:W-:Y:S02]  /*6420*/  @P2 LOP3.LUT R2, R2, 0x4000000, RZ, 0xfc, !PT ;  /* 0x0400000002022812 */ /* 0x000fe400078efcff */
[----:B------:R-:W-:Y:S02]  /*6430*/  @!P2 IADD3.X R132, R7, R24, R6, P0, P1 ;  /* 0x000000180784a210 */ /* 0x000fe400007e2406 */
[----:B------:R-:W-:Y:S02]  /*6440*/  LOP3.LUT P2, RZ, R3, 0x20, RZ, 0xc0, !PT ;  /* 0x0000002003ff7812 */ /* 0x000fe4000784c0ff */
[----:B------:R-:W-:Y:S02]  /*6450*/  PRMT R60, RZ, 0x7610, R60 ;  /* 0x00007610ff3c7816 */ /* 0x000fe4000000003c */
[----:B--2---:R-:W-:-:S04]  /*6460*/  LOP3.LUT R48, R48, 0xff, RZ, 0xc0, !PT ;  /* 0x000000ff30307812 */ /* 0x004fc800078ec0ff */
[----:B------:R-:W-:-:S05]  /*6470*/  F2FP.F16.E4M3.UNPACK_B R48, R48 ;  /* 0x00000030ff30723e */ /* 0x000fca00020006ff */
[----:B------:R-:W-:-:S05]  /*6480*/  HADD2.F32 R48, -RZ, R48.H0_H0 ;  /* 0x20000030ff307230 */ /* 0x000fca0000004100 */
[----:B------:R-:W-:-:S04]  /*6490*/  FMUL R48, R48, R5 ;  /* 0x0000000530307220 */ /* 0x000fc80000400000 */
[----:B------:R-:W-:-:S05]  /*64a0*/  FFMA R48, R125, R4, R48 ;  /* 0x000000047d307223 */ /* 0x000fca0000000030 */
[----:B------:R-:W-:Y:S02]  /*64b0*/  F2FP.SATFINITE.E4M3.F32.PACK_AB_MERGE_C R61, RZ, R48, RZ ;  /* 0x00000030ff3d723e */ /* 0x000fe400048070ff */
[----:B0-----:R-:W0:Y:S03]  /*64c0*/  @!P2 LDC.64 R48, c[0x0][0x5c0] ;  /* 0x00017000ff30ab82 */ /* 0x001e260000000a00 */
[----:B------:R1:W-:Y:S04]  /*64d0*/  @!P3 STG.E.U8 desc[UR26][R74.64+0x9], R61 ;  /* 0x0000093d4a00b986 */ /* 0x0003e8000c10111a */
[----:B------:R-:W2:Y:S01]  /*64e0*/  @!P2 LDG.E.U8 R60, desc[UR26][R40.64+0x8] ;  /* 0x0000081a283ca981 */ /* 0x000ea2000c1e1100 */
[----:B------:R-:W-:-:S04]  /*64f0*/  ISETP.GE.AND P6, PT, R36, 0x109, PT ;  /* 0x000001092400780c */ /* 0x000fc80003fc6270 */
[----:B------:R-:W-:-:S13]  /*6500*/  ISETP.LT.OR P1, PT, R25, 0x21, !P6 ;  /* 0x000000211900780c */ /* 0x000fda0007721670 */
[----:B------:R-:W-:-:S04]  /*6510*/  @!P1 IADD3 R77, P0, P6, R10, R28, R11 ;  /* 0x0000001c0a4d9210 */ /* 0x000fc80007e1e00b */
[----:B------:R-:W-:Y:S02]  /*6520*/  @!P1 IADD3.X R76, R7, R24, R8, P0, P6 ;  /* 0x00000018074c9210 */ /* 0x000fe400007ec408 */
[----:B0-----:R-:W-:-:S05]  /*6530*/  @!P2 IADD3 R48, P0, R216, R48, RZ ;  /* 0x00000030d830a210 */ /* 0x001fca0007f1e0ff */
[----:B------:R-:W-:Y:S01]  /*6540*/  @!P2 IMAD.X R49, R217, 0x1, R49, P0 ;  /* 0x00000001d931a824 */ /* 0x000fe200000e0631 */
[----:B--2---:R-:W-:-:S04]  /*6550*/  LOP3.LUT R60, R60, 0xff, RZ, 0xc0, !PT ;  /* 0x000000ff3c3c7812 */ /* 0x004fc800078ec0ff */
[----:B------:R-:W-:-:S05]  /*6560*/  F2FP.F16.E4M3.UNPACK_B R60, R60 ;  /* 0x0000003cff3c723e */ /* 0x000fca00020006ff */
[----:B------:R-:W-:-:S05]  /*6570*/  HADD2.F32 R60, -RZ, R60.H0_H0 ;  /* 0x2000003cff3c7230 */ /* 0x000fca0000004100 */
[----:B------:R-:W-:-:S04]  /*6580*/  FMUL R60, R60, R5 ;  /* 0x000000053c3c7220 */ /* 0x000fc80000400000 */
[----:B------:R-:W-:-:S05]  /*6590*/  FFMA R60, R123, R4, R60 ;  /* 0x000000047b3c7223 */ /* 0x000fca000000003c */
[----:B-1----:R-:W-:Y:S02]  /*65a0*/  F2FP.SATFINITE.E4M3.F32.PACK_AB_MERGE_C R61, RZ, R60, RZ ;  /* 0x0000003cff3d723e */ /* 0x002fe400048070ff */
[----:B------:R-:W-:-:S03]  /*65b0*/  PRMT R60, RZ, 0x7610, R60 ;  /* 0x00007610ff3c7816 */ /* 0x000fc6000000003c */
[----:B------:R0:W-:Y:S04]  /*65c0*/  @!P2 STG.E.U8 desc[UR26][R48.64+0x8], R61 ;  /* 0x0000083d3000a986 */ /* 0x0001e8000c10111a */
[----:B------:R-:W2:Y:S01]  /*65d0*/  @!P5 LDG.E.U8 R60, desc[UR26][R40.64+0x9] ;  /* 0x0000091a283cd981 */ /* 0x000ea2000c1e1100 */
[----:B------:R-:W-:Y:S01]  /*65e0*/  ISETP.GE.AND P6, PT, R36, 0x109, PT ;  /* 0x000001092400780c */ /* 0x000fe20003fc6270 */
[----:B0-----:R-:W0:Y:S03]  /*65f0*/  @!P5 LDC.64 R48, c[0x0][0x5c0] ;  /* 0x00017000ff30db82 */ /* 0x001e260000000a00 */
[----:B------:R-:W-:Y:S02]  /*6600*/  ISETP.LT.OR P0, PT, R25, 0x22, !P6 ;  /* 0x000000221900780c */ /* 0x000fe40007701670 */
[----:B------:R-:W-:-:S04]  /*6610*/  LOP3.LUT R2, R2, 0xf7ffffff, RZ, 0xc0, !PT ;  /* 0xf7ffffff02027812 */ /* 0x000fc800078ec0ff */
[----:B------:R-:W-:-:S07]  /*6620*/  @P1 LOP3.LUT R2, R2, 0x8000000, RZ, 0xfc, !PT ;  /* 0x0800000002021812 */ /* 0x000fce00078efcff */
[----:B------:R-:W-:-:S04]  /*6630*/  @!P0 IADD3 R75, P1, P6, R10, R28, R11 ;  /* 0x0000001c0a4b8210 */ /* 0x000fc80007e3e00b */
[----:B------:R-:W-:Y:S02]  /*6640*/  @!P0 IADD3.X R74, R7, R24, R8, P1, P6 ;  /* 0x00000018074a8210 */ /* 0x000fe40000fec408 */
[----:B0-----:R-:W-:-:S05]  /*6650*/  @!P5 IADD3 R48, P6, R218, R48, RZ ;  /* 0x00000030da30d210 */ /* 0x001fca0007fde0ff */
[----:B------:R-:W-:Y:S01]  /*6660*/  @!P5 IMAD.X R49, R219, 0x1, R49, P6 ;  /* 0x00000001db31d824 */ /* 0x000fe200030e0631 */
[----:B------:R-:W-:Y:S02]  /*6670*/  LOP3.LUT P3, RZ, R3, 0x40000000, RZ, 0xc0, !PT ;  /* 0x4000000003ff7812 */ /* 0x000fe4000786c0ff */
        /* <DEDUP_REMOVED lines=11> */
[--C-:B------:R-:W-:Y:S01]  /*6730*/  IMAD R63, R61, UR7, R60.reuse ;  /* 0x000000073d3f7c24 */ /* 0x100fe2000f8e023c */
[----:B------:R-:W-:Y:S02]  /*6740*/  IADD3 R48, P5, R48, UR8, RZ ;  /* 0x0000000830307c10 */ /* 0x000fe4000ffbe0ff */
[----:B------:R-:W-:Y:S02]  /*6750*/  PRMT R60, RZ, 0x7610, R60 ;  /* 0x00007610ff3c7816 */ /* 0x000fe4000000003c */
[----:B------:R-:W-:-:S05]  /*6760*/  IADD3.X R49, R49, UR9, R63, P5, !PT ;  /* 0x0000000931317c10 */ /* 0x000fca000affe43f */
[----:B------:R-:W2:Y:S01]  /*6770*/  @!P3 LDG.E.U8 R60, desc[UR26][R48.64] ;  /* 0x0000001a303cb981 */ /* 0x000ea2000c1e1100 */
[----:B------:R-:W-:Y:S02]  /*6780*/  LOP3.LUT P1, RZ, R3, 0x20000000, RZ, 0xc0, !PT ;  /* 0x2000000003ff7812 */ /* 0x000fe4000782c0ff */
[----:B--2---:R-:W-:-:S04]  /*6790*/  LOP3.LUT R60, R60, 0xff, RZ, 0xc0, !PT ;  /* 0x000000ff3c3c7812 */ /* 0x004fc800078ec0ff */
[----:B------:R-:W-:-:S05]  /*67a0*/  F2FP.F16.E4M3.UNPACK_B R60, R60 ;  /* 0x0000003cff3c723e */ /* 0x000fca00020006ff */
[----:B------:R-:W-:-:S05]  /*67b0*/  HADD2.F32 R60, -RZ, R60.H0_H0 ;  /* 0x2000003cff3c7230 */ /* 0x000fca0000004100 */
[----:B------:R-:W-:-:S04]  /*67c0*/  FMUL R61, R60, R5 ;  /* 0x000000053c3d7220 */ /* 0x000fc80000400000 */
[----:B------:R-:W-:Y:S01]  /*67d0*/  FFMA R61, R120, R4, R61 ;  /* 0x00000004783d7223 */ /* 0x000fe2000000003d */
[----:B------:R-:W-:-:S04]  /*67e0*/  PRMT R60, RZ, 0x7610, R60 ;  /* 0x00007610ff3c7816 */ /* 0x000fc8000000003c */
[----:B------:R-:W-:-:S05]  /*67f0*/  F2FP.SATFINITE.E4M3.F32.PACK_AB_MERGE_C R63, RZ, R61, RZ ;  /* 0x0000003dff3f723e */ /* 0x000fca00048070ff */
[----:B------:R0:W-:Y:S04]  /*6800*/  @!P3 STG.E.U8 desc[UR26][R84.64], R63 ;  /* 0x0000003f5400b986 */ /* 0x0001e8000c10111a */
[----:B------:R-:W2:Y:S01]  /*6810*/  @!P1 LDG.E.U8 R60, desc[UR26][R48.64+0x1] ;  /* 0x0000011a303c9981 */ /* 0x000ea2000c1e1100 */
        /* <DEDUP_REMOVED lines=8> */
[----:B------:R-:W-:-:S05]  /*68a0*/  IADD3 R61, P5, R37, 0x108, RZ ;  /* 0x00000108253d7810 */ /* 0x000fca0007fbe0ff */
[----:B------:R-:W-:-:S04]  /*68b0*/  IMAD.X R60, RZ, RZ, R213, P5 ;  /* 0x000000ffff3c7224 */ /* 0x000fc800028e06d5 */
[----:B------:R-:W-:-:S04]  /*68c0*/  IMAD R60, R60, UR6, RZ ;  /* 0x000000063c3c7c24 */ /* 0x000fc8000f8e02ff */
[C---:B0-----:R-:W-:Y:S02]  /*68d0*/  IMAD R63, R61.reuse, UR7, R60 ;  /* 0x000000073d3f7c24 */ /* 0x041fe4000f8e023c */
[----:B------:R-:W-:-:S03]  /*68e0*/  IMAD.WIDE.U32 R60, R61, UR6, R30 ;  /* 0x000000063d3c7c25 */ /* 0x000fc6000f8e001e */
[----:B------:R-:W-:-:S04]  /*68f0*/  IADD3 R60, P5, R60, UR8, RZ ;  /* 0x000000083c3c7c10 */ /* 0x000fc8000ffbe0ff */
[----:B------:R-:W-:Y:S01]  /*6900*/  IADD3.X R61, R61, UR9, R63, P5, !PT ;  /* 0x000000093d3d7c10 */ /* 0x000fe2000affe43f */
[----:B------:R0:W-:Y:S01]  /*6910*/  @!P1 STG.E.U8 desc[UR26][R80.64+0x1], R71 ;  /* 0x0000014750009986 */ /* 0x0001e2000c10111a */
[----:B------:R-:W1:Y:S03]  /*6920*/  @!P2 LDC.64 R62, c[0x0][0x5c0] ;  /* 0x00017000ff3eab82 */ /* 0x000e660000000a00 */
[----:B------:R-:W2:Y:S01]  /*6930*/  @!P2 LDG.E.U8 R70, desc[UR26][R60.64] ;  /* 0x0000001a3c46a981 */ /* 0x000ea2000c1e1100 */
[----:B------:R-:W-:Y:S02]  /*6940*/  LOP3.LUT P3, RZ, R3, 0x40, RZ, 0xc0, !PT ;  /* 0x0000004003ff7812 */ /* 0x000fe4000786c0ff */
[----:B-1----:R-:W-:-:S05]  /*6950*/  @!P2 IADD3 R62, P5, R220, R62, RZ ;  /* 0x0000003edc3ea210 */ /* 0x002fca0007fbe0ff */
[----:B------:R-:W-:Y:S01]  /*6960*/  @!P2 IMAD.X R63, R221, 0x1, R63, P5 ;  /* 0x00000001dd3fa824 */ /* 0x000fe200028e063f */
[----:B--2---:R-:W-:-:S04]  /*6970*/  LOP3.LUT R70, R70, 0xff, RZ, 0xc0, !PT ;  /* 0x000000ff46467812 */ /* 0x004fc800078ec0ff */
[----:B------:R-:W-:-:S05]  /*6980*/  F2FP.F16.E4M3.UNPACK_B R70, R70 ;  /* 0x00000046ff46723e */ /* 0x000fca00020006ff */
[----:B------:R-:W-:-:S05]  /*6990*/  HADD2.F32 R70, -RZ, R70.H0_H0 ;  /* 0x20000046ff467230 */ /* 0x000fca0000004100 */
[----:B0-----:R-:W-:-:S04]  /*69a0*/  FMUL R71, R70, R5 ;  /* 0x0000000546477220 */ /* 0x001fc80000400000 */
[----:B------:R-:W-:Y:S01]  /*69b0*/  FFMA R71, R202, R4, R71 ;  /* 0x00000004ca477223 */ /* 0x000fe20000000047 */
[----:B------:R-:W-:-:S04]  /*69c0*/  PRMT R70, RZ, 0x7610, R70 ;  /* 0x00007610ff467816 */ /* 0x000fc80000000046 */
[----:B------:R-:W-:-:S05]  /*69d0*/  F2FP.SATFINITE.E4M3.F32.PACK_AB_MERGE_C R71, RZ, R71, RZ ;  /* 0x00000047ff47723e */ /* 0x000fca00048070ff */
[----:B------:R0:W-:Y:S04]  /*69e0*/  @!P2 STG.E.U8 desc[UR26][R62.64], R71 ;  /* 0x000000473e00a986 */ /* 0x0001e8000c10111a */
[----:B------:R-:W2:Y:S01]  /*69f0*/  @!P3 LDG.E.U8 R70, desc[UR26][R60.64+0x1] ;  /* 0x0000011a3c46b981 */ /* 0x000ea2000c1e1100 */
[----:B0-----:R-:W0:Y:S01]  /*6a00*/  @!P3 LDC.64 R62, c[0x0][0x5c0] ;  /* 0x00017000ff3ebb82 */ /* 0x001e220000000a00 */
[----:B------:R-:W-:Y:S02]  /*6a10*/  LOP3.LUT R2, R2, 0xefffffff, RZ, 0xc0, !PT ;  /* 0xefffffff02027812 */ /* 0x000fe400078ec0ff */
[----:B0-----:R-:W-:-:S05]  /*6a20*/  @!P3 IADD3 R62, P5, R222, R62, RZ ;  /* 0x0000003ede3eb210 */ /* 0x001fca0007fbe0ff */
[----:B------:R-:W-:Y:S01]  /*6a30*/  @!P3 IMAD.X R63, R223, 0x1, R63, P5 ;  /* 0x00000001df3fb824 */ /* 0x000fe200028e063f */
[----:B------:R-:W-:Y:S02]  /*6a40*/  IADD3 R71, P5, R37, 0x180, RZ ;  /* 0x0000018025477810 */ /* 0x000fe40007fbe0ff */
[----:B------:R-:W-:-:S04]  /*6a50*/  @P0 LOP3.LUT R2, R2, 0x10000000, RZ, 0xfc, !PT ;  /* 0x1000000002020812 */ /* 0x000fc800078efcff */
[----:B------:R-:W-:Y:S02]  /*6a60*/  LOP3.LUT P1, RZ, R2, 0x8, RZ, 0xc0, !PT ;  /* 0x0000000802ff7812 */ /* 0x000fe4000782c0ff */
[----:B--2---:R-:W-:-:S04]  /*6a70*/  LOP3.LUT R70, R70, 0xff, RZ, 0xc0, !PT ;  /* 0x000000ff46467812 */ /* 0x004fc800078ec0ff */
[----:B------:R-:W-:-:S05]  /*6a80*/  F2FP.F16.E4M3.UNPACK_B R70, R70 ;  /* 0x00000046ff46723e */ /* 0x000fca00020006ff */
[----:B------:R-:W-:-:S05]  /*6a90*/  HADD2.F32 R70, -RZ, R70.H0_H0 ;  /* 0x20000046ff467230 */ /* 0x000fca0000004100 */
[----:B------:R-:W-:-:S04]  /*6aa0*/  FMUL R70, R70, R5 ;  /* 0x0000000546467220 */ /* 0x000fc80000400000 */
[----:B------:R-:W-:-:S05]  /*6ab0*/  FFMA R70, R201, R4, R70 ;  /* 0x00000004c9467223 */ /* 0x000fca0000000046 */
[----:B------:R-:W-:Y:S01]  /*6ac0*/  F2FP.SATFINITE.E4M3.F32.PACK_AB_MERGE_C R81, RZ, R70, RZ ;  /* 0x00000046ff51723e */ /* 0x000fe200048070ff */
[----:B------:R-:W-:Y:S01]  /*6ad0*/  IMAD.X R70, RZ, RZ, R213, P5 ;  /* 0x000000ffff467224 */ /* 0x000fe200028e06d5 */
[----:B------:R-:W-:-:S03]  /*6ae0*/  IADD3 R37, P5, R37, 0x188, RZ ;  /* 0x0000018825257810 */ /* 0x000fc60007fbe0ff */
[----:B------:R0:W-:Y:S01]  /*6af0*/  @!P3 STG.E.U8 desc[UR26][R62.64+0x1], R81 ;  /* 0x000001513e00b986 */ /* 0x0001e2000c10111a */
[----:B------:R-:W-:Y:S02]  /*6b00*/  IMAD R70, R70, UR6, RZ ;  /* 0x0000000646467c24 */ /* 0x000fe4000f8e02ff */
[----:B------:R-:W-:Y:S02]  /*6b10*/  IMAD.X R212, RZ, RZ, R213, P5 ;  /* 0x000000ffffd47224 */ /* 0x000fe400028e06d5 */
[C---:B------:R-:W-:Y:S02]  /*6b20*/  IMAD R73, R71.reuse, UR7, R70 ;  /* 0x0000000747497c24 */ /* 0x040fe4000f8e0246 */
[----:B------:R-:W-:Y:S02]  /*6b30*/  IMAD R212, R212, UR6, RZ ;  /* 0x00000006d4d47c24 */ /* 0x000fe4000f8e02ff */
[----:B0-----:R-:W-:-:S04]  /*6b40*/  IMAD.WIDE.U32 R62, R71, UR6, R30 ;  /* 0x00000006473e7c25 */ /* 0x001fc8000f8e001e */
[----:B------:R-:W-:Y:S01]  /*6b50*/  IMAD.WIDE.U32 R30, R37, UR6, R30 ;  /* 0x00000006251e7c25 */ /* 0x000fe2000f8e001e */
[----:B------:R-:W-:-:S03]  /*6b60*/  IADD3 R62, P5, R62, UR8, RZ ;  /* 0x000000083e3e7c10 */ /* 0x000fc6000ffbe0ff */
[----:B------:R-:W-:Y:S01]  /*6b70*/  IMAD R37, R37, UR7, R212 ;  /* 0x0000000725257c24 */ /* 0x000fe2000f8e02d4 */
[----:B------:R-:W-:Y:S02]  /*6b80*/  IADD3.X R63, R63, UR9, R73, P5, !PT ;  /* 0x000000093f3f7c10 */ /* 0x000fe4000affe449 */
[----:B------:R-:W-:-:S04]  /*6b90*/  IADD3 R30, P5, R30, UR8, RZ ;  /* 0x000000081e1e7c10 */ /* 0x000fc8000ffbe0ff */
[--C-:B------:R-:W-:Y:S02]  /*6ba0*/  IADD3.X R31, R31, UR9, R37.reuse, P5, !PT ;  /* 0x000000091f1f7c10 */ /* 0x100fe4000affe425 */
[----:B------:R-:W-:-:S06]  /*6bb0*/  PRMT R37, RZ, 0x7610, R37 ;  /* 0x00007610ff257816 */ /* 0x000fcc0000000025 */
[----:B------:R-:W2:Y:S01]  /*6bc0*/  @!P1 LDG.E.U8 R37, desc[UR26][R48.64+0x8] ;  /* 0x0000081a30259981 */ /* 0x000ea2000c1e1100 */
[----:B------:R-:W-:Y:S02]  /*6bd0*/  LOP3.LUT P2, RZ, R3, 0x80000000, RZ, 0xc0, !PT ;  /* 0x8000000003ff7812 */ /* 0x000fe4000784c0ff */
        /* <DEDUP_REMOVED lines=16> */
[----:B------:R-:W-:Y:S02]  /*6ce0*/  F2FP.SATFINITE.E4M3.F32.PACK_AB_MERGE_C R81, RZ, R70, RZ ;  /* 0x00000046ff51723e */ /* 0x000fe400048070ff */
[----:B------:R-:W1:Y:S03]  /*6cf0*/  @!P3 LDC.64 R70, c[0x0][0x5c0] ;  /* 0x00017000ff46bb82 */ /* 0x000e660000000a00 */
[----:B------:R-:W-:Y:S04]  /*6d00*/  @!P2 STG.E.U8 desc[UR26][R88.64+0x9], R81 ;  /* 0x000009515800a986 */ /* 0x000fe8000c10111a */
[----:B------:R-:W2:Y:S01]  /*6d10*/  @!P3 LDG.E.U8 R37, desc[UR26][R60.64+0x8] ;  /* 0x0000081a3c25b981 */ /* 0x000ea2000c1e1100 */
[----:B-1----:R-:W-:-:S05]  /*6d20*/  @!P3 IADD3 R70, P5, R224, R70, RZ ;  /* 0x00000046e046b210 */ /* 0x002fca0007fbe0ff */
[----:B------:R-:W-:Y:S01]  /*6d30*/  @!P3 IMAD.X R71, R225, 0x1, R71, P5 ;  /* 0x00000001e147b824 */ /* 0x000fe200028e0647 */
[----:B--2---:R-:W-:-:S04]  /*6d40*/  LOP3.LUT R37, R37, 0xff, RZ, 0xc0, !PT ;  /* 0x000000ff25257812 */ /* 0x004fc800078ec0ff */
[----:B------:R-:W-:-:S05]  /*6d50*/  F2FP.F16.E4M3.UNPACK_B R37, R37 ;  /* 0x00000025ff25723e */ /* 0x000fca00020006ff */
[----:B------:R-:W-:-:S05]  /*6d60*/  HADD2.F32 R72, -RZ, R37.H0_H0 ;  /* 0x20000025ff487230 */ /* 0x000fca0000004100 */
[----:B------:R-:W-:-:S04]  /*6d70*/  FMUL R37, R72, R5 ;  /* 0x0000000548257220 */ /* 0x000fc80000400000 */
[----:B------:R-:W-:-:S05]  /*6d80*/  FFMA R37, R198, R4, R37 ;  /* 0x00000004c6257223 */ /* 0x000fca0000000025 */
[----:B0-----:R-:W-:Y:S02]  /*6d90*/  F2FP.SATFINITE.E4M3.F32.PACK_AB_MERGE_C R73, RZ, R37, RZ ;  /* 0x00000025ff49723e */ /* 0x001fe400048070ff */
[----:B------:R-:W-:-:S03]  /*6da0*/  PRMT R37, RZ, 0x7610, R37 ;  /* 0x00007610ff257816 */ /* 0x000fc60000000025 */
[----:B------:R0:W-:Y:S04]  /*6db0*/  @!P3 STG.E.U8 desc[UR26][R70.64+0x8], R73 ;  /* 0x000008494600b986 */ /* 0x0001e8000c10111a */
        /* <DEDUP_REMOVED lines=11> */
[----:B------:R-:W-:-:S04]  /*6e70*/  ISETP.GE.AND P4, PT, R36, 0x181, PT ;  /* 0x000001812400780c */ /* 0x000fc80003f86270 */
[----:B------:R-:W-:-:S13]  /*6e80*/  ISETP.LT.OR P5, PT, R25, 0x1, !P4 ;  /* 0x000000011900780c */ /* 0x000fda00067a1670 */
[----:B0-----:R-:W0:Y:S01]  /*6e90*/  @!P5 LDC.64 R70, c[0x0][0x5c0] ;  /* 0x00017000ff46db82 */ /* 0x001e220000000a00 */
[----:B------:R-:W-:Y:S02]  /*6ea0*/  @!P5 IMAD.MOV.U32 R72, RZ, RZ, R28 ;  /* 0x000000ffff48d224 */ /* 0x000fe400078e001c */
[----:B------:R-:W-:Y:S02]  /*6eb0*/  @!P5 IMAD.MOV.U32 R73, RZ, RZ, R24 ;  /* 0x000000ffff49d224 */ /* 0x000fe400078e0018 */
[----:B------:R-:W-:-:S04]  /*6ec0*/  @!P5 IMAD.WIDE.U32 R72, R26, 0x180, R72 ;  /* 0x000001801a48d825 */ /* 0x000fc800078e0048 */
[----:B------:R-:W-:Y:S01]  /*6ed0*/  @!P5 IMAD R37, R27, 0x180, RZ ;  /* 0x000001801b25d824 */ /* 0x000fe200078e02ff */
[----:B0-----:R-:W-:-:S04]  /*6ee0*/  @!P5 IADD3 R70, P6, R72, R70, RZ ;  /* 0x000000464846d210 */ /* 0x001fc80007fde0ff */
[--C-:B------:R-:W-:Y:S02]  /*6ef0*/  @!P5 IADD3.X R71, R71, R73, R37.reuse, P6, !PT ;  /* 0x000000494747d210 */ /* 0x100fe400037fe425 */
        /* <DEDUP_REMOVED lines=39> */
[----:B------:R-:W-:-:S13]  /*7170*/  ISETP.LT.OR P5, PT, R25, 0x9, !P4 ;  /* 0x000000091900780c */ /* 0x000fda00067a1670 */
[----:B------:R-:W-:Y:S02]  /*7180*/  @!P5 IMAD.MOV.U32 R72, RZ, RZ, R28 ;  /* 0x000000ffff48d224 */ /* 0x000fe400078e001c */
[----:B0-----:R-:W-:Y:S02]  /*7190*/  @!P5 IMAD.MOV.U32 R73, RZ, RZ, R24 ;  /* 0x000000ffff49d224 */ /* 0x001fe400078e0018 */
[----:B------:R-:W-:Y:S01]  /*71a0*/  @!P5 IMAD.WIDE.U32 R72, R26, 0x180, R72 ;  /* 0x000001801a48d825 */ /* 0x000fe200078e0048 */
[----:B--2---:R-:W-:-:S04]  /*71b0*/  LOP3.LUT R37, R37, 0xff, RZ, 0xc0, !PT ;  /* 0x000000ff25257812 */ /* 0x004fc800078ec0ff */
[----:B------:R-:W-:-:S05]  /*71c0*/  F2FP.F16.E4M3.UNPACK_B R37, R37 ;  /* 0x00000025ff25723e */ /* 0x000fca00020006ff */
[----:B------:R-:W-:-:S05]  /*71d0*/  HADD2.F32 R70, -RZ, R37.H0_H0 ;  /* 0x20000025ff467230 */ /* 0x000fca0000004100 */
[----:B------:R-:W-:-:S04]  /*71e0*/  FMUL R70, R70, R5 ;  /* 0x0000000546467220 */ /* 0x000fc80000400000 */
[----:B------:R-:W-:-:S05]  /*71f0*/  FFMA R70, R193, R4, R70 ;  /* 0x00000004c1467223 */ /* 0x000fca0000000046 */
[----:B------:R-:W-:Y:S02]  /*7200*/  F2FP.SATFINITE.E4M3.F32.PACK_AB_MERGE_C R85, RZ, R70, RZ ;  /* 0x00000046ff55723e */ /* 0x000fe400048070ff */
[----:B------:R-:W0:Y:S01]  /*7210*/  @!P5 LDC.64 R70, c[0x0][0x5c0] ;  /* 0x00017000ff46db82 */ /* 0x000e220000000a00 */
[----:B------:R-:W-:Y:S02]  /*7220*/  @!P5 IMAD R37, R27, 0x180, RZ ;  /* 0x000001801b25d824 */ /* 0x000fe400078e02ff */
[----:B------:R-:W-:Y:S01]  /*7230*/  @!P3 STG.E.U8 desc[UR26][R116.64+0x1], R85 ;  /* 0x000001557400b986 */ /* 0x000fe2000c10111a */
        /* <DEDUP_REMOVED lines=9> */
[----:B-1----:R-:W-:-:S05]  /*72d0*/  F2FP.SATFINITE.E4M3.F32.PACK_AB_MERGE_C R81, RZ, R37, RZ ;  /* 0x00000025ff51723e */ /* 0x002fca00048070ff */
        /* <DEDUP_REMOVED lines=29> */
[----:B------:R-:W-:Y:S04]  /*74b0*/  @!P2 STG.E.U8 desc[UR26][R210.64+0x8], R81 ;  /* 0x00000851d200a986 */ /* 0x000fe8000c10111a */
[----:B------:R-:W2:Y:S01]  /*74c0*/  @!P3 LDG.E.U8 R37, desc[UR26][R30.64+0x9] ;  /* 0x0000091a1e25b981 */ /* 0x000ea2000c1e1100 */
[----:B------:R-:W-:-:S04]  /*74d0*/  ISETP.GE.AND P2, PT, R36, 0x1, PT ;  /* 0x000000012400780c */ /* 0x000fc80003f46270 */
[----:B------:R-:W-:Y:S02]  /*74e0*/  ISETP.LT.OR P5, PT, R25, 0x11, !P2 ;  /* 0x000000111900780c */ /* 0x000fe400057a1670 */
[----:B--2---:R-:W-:-:S04]  /*74f0*/  LOP3.LUT R37, R37, 0xff, RZ, 0xc0, !PT ;  /* 0x000000ff25257812 */ /* 0x004fc800078ec0ff */
[----:B------:R-:W-:-:S05]  /*7500*/  F2FP.F16.E4M3.UNPACK_B R37, R37 ;  /* 0x00000025ff25723e */ /* 0x000fca00020006ff */
[----:B0-----:R-:W-:-:S05]  /*7510*/  HADD2.F32 R70, -RZ, R37.H0_H0 ;  /* 0x20000025ff467230 */ /* 0x001fca0000004100 */
[----:B------:R-:W-:-:S04]  /*7520*/  FMUL R70, R70, R5 ;  /* 0x0000000546467220 */ /* 0x000fc80000400000 */
[----:B------:R-:W-:Y:S01]  /*7530*/  FFMA R70, R189, R4, R70 ;  /* 0x00000004bd467223 */ /* 0x000fe20000000046 */
[----:B------:R-:W-:-:S04]  /*7540*/  PRMT R37, RZ, 0x7610, R37 ;  /* 0x00007610ff257816 */ /* 0x000fc80000000025 */
[----:B------:R-:W-:Y:S02]  /*7550*/  F2FP.SATFINITE.E4M3.F32.PACK_AB_MERGE_C R73, RZ, R70, RZ ;  /* 0x00000046ff49723e */ /* 0x000fe400048070ff */
[----:B------:R-:W0:Y:S03]  /*7560*/  @!P5 LDC.64 R70, c[0x0][0x5c0] ;  /* 0x00017000ff46db82 */ /* 0x000e260000000a00 */
[----:B------:R1:W-:Y:S04]  /*7570*/  @!P3 STG.E.U8 desc[UR26][R118.64+0x9], R73 ;  /* 0x000009497600b986 */ /* 0x0003e8000c10111a */
[----:B------:R-:W2:Y:S01]  /*7580*/  @!P5 LDG.E.U8 R37, desc[UR26][R32.64+0x10] ;  /* 0x0000101a2025d981 */ /* 0x000ea2000c1e1100 */
[----:B0-----:R-:W-:-:S05]  /*7590*/  @!P5 IADD3 R70, P6, R28, R70, RZ ;  /* 0x000000461c46d210 */ /* 0x001fca0007fde0ff */
[----:B------:R-:W-:Y:S01]  /*75a0*/  @!P5 IMAD.X R71, R24, 0x1, R71, P6 ;  /* 0x000000011847d824 */ /* 0x000fe200030e0647 */
[----:B--2---:R-:W-:-:S04]  /*75b0*/  LOP3.LUT R37, R37, 0xff, RZ, 0xc0, !PT ;  /* 0x000000ff25257812 */ /* 0x004fc800078ec0ff */
[----:B------:R-:W-:-:S05]  /*75c0*/  F2FP.F16.E4M3.UNPACK_B R37, R37 ;  /* 0x00000025ff25723e */ /* 0x000fca00020006ff */
[----:B------:R-:W-:-:S05]  /*75d0*/  HADD2.F32 R72, -RZ, R37.H0_H0 ;  /* 0x20000025ff487230 */ /* 0x000fca0000004100 */
[----:B------:R-:W-:-:S04]  /*75e0*/  FMUL R37, R72, R5 ;  /* 0x0000000548257220 */ /* 0x000fc80000400000 */
[----:B------:R-:W-:-:S05]  /*75f0*/  FFMA R37, R188, R4, R37 ;  /* 0x00000004bc257223 */ /* 0x000fca0000000025 */
[----:B-1----:R-:W-:-:S05]  /*7600*/  F2FP.SATFINITE.E4M3.F32.PACK_AB_MERGE_C R73, RZ, R37, RZ ;  /* 0x00000025ff49723e */ /* 0x002fca00048070ff */
[----:B------:R0:W-:Y:S01]  /*7610*/  @!P5 STG.E.U8 desc[UR26][R70.64+0x10], R73 ;  /* 0x000010494600d986 */ /* 0x0001e2000c10111a */
[----:B------:R-:W-:Y:S02]  /*7620*/  ISETP.LT.OR P5, PT, R25, 0x12, !P2 ;  /* 0x000000121900780c */ /* 0x000fe400057a1670 */
[----:B------:R-:W-:-:S11]  /*7630*/  PRMT R37, RZ, 0x7610, R37 ;  /* 0x00007610ff257816 */ /* 0x000fd60000000025 */
[----:B------:R-:W2:Y:S01]  /*7640*/  @!P5 LDG.E.U8 R37, desc[UR26][R32.64+0x11] ;  /* 0x0000111a2025d981 */ /* 0x000ea2000c1e1100 */
[----:B0-----:R-:W0:Y:S01]  /*7650*/  @!P5 LDC.64 R70, c[0x0][0x5c0] ;  /* 0x00017000ff46db82 */ /* 0x001e220000000a00 */
[----:B------:R-:W-:Y:S02]  /*7660*/  LOP3.LUT P1, RZ, R2, 0x800000, RZ, 0xc0, !PT ;  /* 0x0080000002ff7812 */ /* 0x000fe4000782c0ff */
[----:B0-----:R-:W-:-:S05]  /*7670*/  @!P5 IADD3 R70, P6, R28, R70, RZ ;  /* 0x000000461c46d210 */ /* 0x001fca0007fde0ff */
[----:B------:R-:W-:Y:S01]  /*7680*/  @!P5 IMAD.X R71, R24, 0x1, R71, P6 ;  /* 0x000000011847d824 */ /* 0x000fe200030e0647 */
        /* <DEDUP_REMOVED lines=68> */
[----:B0-----:R-:W-:-:S05]  /*7ad0*/  HADD2.F32 R70, -RZ, R37.H0_H0 ;  /* 0x20000025ff467230 */ /* 0x001fca0000004100 */
        /* <DEDUP_REMOVED lines=15> */
[----:B------:R-:W3:Y:S01]  /*7bd0*/  @!P6 LDG.E.U8 R37, desc[UR26][R38.64+0x11] ;  /* 0x0000111a2625e981 */ /* 0x000ee2000c1e1100 */
[----:B------:R-:W-:Y:S02]  /*7be0*/  LOP3.LUT P1, RZ, R3, 0x10000, RZ, 0xc0, !PT ;  /* 0x0001000003ff7812 */ /* 0x000fe4000782c0ff */
[----:B---3--:R-:W-:-:S04]  /*7bf0*/  LOP3.LUT R37, R37, 0xff, RZ, 0xc0, !PT ;  /* 0x000000ff25257812 */ /* 0x008fc800078ec0ff */
[----:B------:R-:W-:-:S05]  /*7c00*/  F2FP.F16.E4M3.UNPACK_B R37, R37 ;  /* 0x00000025ff25723e */ /* 0x000fca00020006ff */
[----:B------:R-:W-:-:S05]  /*7c10*/  HADD2.F32 R70, -RZ, R37.H0_H0 ;  /* 0x20000025ff467230 */ /* 0x000fca0000004100 */
[----:B------:R-:W-:-:S04]  /*7c20*/  FMUL R70, R70, R5 ;  /* 0x0000000546467220 */ /* 0x000fc80000400000 */
[----:B------:R-:W-:Y:S01]  /*7c30*/  FFMA R70, R179, R4, R70 ;  /* 0x00000004b3467223 */ /* 0x000fe20000000046 */
[----:B------:R-:W-:-:S04]  /*7c40*/  PRMT R37, RZ, 0x7610, R37 ;  /* 0x00007610ff257816 */ /* 0x000fc80000000025 */
[----:B-1----:R-:W-:Y:S02]  /*7c50*/  F2FP.SATFINITE.E4M3.F32.PACK_AB_MERGE_C R81, RZ, R70, RZ ;  /* 0x00000046ff51723e */ /* 0x002fe400048070ff */
[----:B0-----:R-:W0:Y:S03]  /*7c60*/  @!P1 LDC.64 R70, c[0x0][0x5c0] ;  /* 0x00017000ff469b82 */ /* 0x001e260000000a00 */
[----:B------:R-:W-:Y:S04]  /*7c70*/  @!P6 STG.E.U8 desc[UR26][R98.64+0x11], R81 ;  /* 0x000011516200e986 */ /* 0x000fe8000c10111a */
[----:B------:R-:W3:Y:S01]  /*7c80*/  @!P1 LDG.E.U8 R37, desc[UR26][R40.64+0x10] ;  /* 0x0000101a28259981 */ /* 0x000ee2000c1e1100 */
[----:B------:R-:W-:-:S02]  /*7c90*/  LOP3.LUT P3, RZ, R3, 0x8000, RZ, 0xc0, !PT ;  /* 0x0000800003ff7812 */ /* 0x000fc4000786c0ff */
[----:B0-----:R-:W-:Y:S02]  /*7ca0*/  @!P1 IADD3 R70, P5, R20, R70, RZ ;  /* 0x0000004614469210 */ /* 0x001fe40007fbe0ff */
[----:B------:R-:W-:Y:S01]  /*7cb0*/  LOP3.LUT P6, RZ, R2, 0x200, RZ, 0xc0, !PT ;  /* 0x0000020002ff7812 */ /* 0x000fe200078cc0ff */
[----:B------:R-:W4:Y:S02]  /*7cc0*/  LDL.LU R20, [R1+0x38] ;  /* 0x0000380001147983 */ /* 0x000f240000300800 */
[----:B------:R-:W-:Y:S01]  /*7cd0*/  @!P1 IMAD.X R71, R18, 0x1, R71, P5 ;  /* 0x0000000112479824 */ /* 0x000fe200028e0647 */
[----:B------:R-:W-:Y:S01]  /*7ce0*/  LOP3.LUT P0, RZ, R2, 0x10000000, RZ, 0xc0, !PT ;  /* 0x1000000002ff7812 */ /* 0x000fe2000780c0ff */
[----:B------:R-:W4:Y:S01]  /*7cf0*/  LDL.LU R18, [R1+0x34] ;  /* 0x0000340001127983 */ /* 0x000f220000300800 */
[----:B---3--:R-:W-:-:S04]  /*7d00*/  LOP3.LUT R37, R37, 0xff, RZ, 0xc0, !PT ;  /* 0x000000ff25257812 */ /* 0x008fc800078ec0ff */
[----:B------:R-:W-:-:S05]  /*7d10*/  F2FP.F16.E4M3.UNPACK_B R37, R37 ;  /* 0x00000025ff25723e */ /* 0x000fca00020006ff */
[----:B------:R-:W-:-:S05]  /*7d20*/  HADD2.F32 R72, -RZ, R37.H0_H0 ;  /* 0x20000025ff487230 */ /* 0x000fca0000004100 */
[----:B------:R-:W-:-:S04]  /*7d30*/  FMUL R72, R72, R5 ;  /* 0x0000000548487220 */ /* 0x000fc80000400000 */
[----:B------:R-:W-:Y:S01]  /*7d40*/  FFMA R72, R177, R4, R72 ;  /* 0x00000004b1487223 */ /* 0x000fe20000000048 */
[----:B------:R-:W-:-:S04]  /*7d50*/  PRMT R37, RZ, 0x7610, R37 ;  /* 0x00007610ff257816 */ /* 0x000fc80000000025 */
[----:B--2---:R-:W-:-:S05]  /*7d60*/  F2FP.SATFINITE.E4M3.F32.PACK_AB_MERGE_C R73, RZ, R72, RZ ;  /* 0x00000048ff49723e */ /* 0x004fca00048070ff */
[----:B------:R0:W-:Y:S04]  /*7d70*/  @!P1 STG.E.U8 desc[UR26][R70.64+0x10], R73 ;  /* 0x0000104946009986 */ /* 0x0001e8000c10111a */
[----:B------:R-:W2:Y:S01]  /*7d80*/  @!P3 LDG.E.U8 R37, desc[UR26][R40.64+0x11] ;  /* 0x0000111a2825b981 */ /* 0x000ea2000c1e1100 */
[----:B0-----:R-:W0:Y:S02]  /*7d90*/  @!P3 LDC.64 R70, c[0x0][0x5c0] ;  /* 0x00017000ff46bb82 */ /* 0x001e240000000a00 */
[----:B0-----:R-:W-:Y:S02]  /*7da0*/  @!P3 IADD3 R70, P5, R15, R70, RZ ;  /* 0x000000460f46b210 */ /* 0x001fe40007fbe0ff */
[----:B------:R-:W-:Y:S01]  /*7db0*/  LOP3.LUT P1, RZ, R3, 0x2000, RZ, 0xc0, !PT ;  /* 0x0000200003ff7812 */ /* 0x000fe2000782c0ff */
[----:B------:R-:W3:Y:S02]  /*7dc0*/  LDL.LU R15, [R1+0x30] ;  /* 0x00003000010f7983 */ /* 0x000ee40000300800 */
[----:B------:R-:W-:Y:S01]  /*7dd0*/  @!P3 IMAD.X R71, R17, 0x1, R71, P5 ;  /* 0x000000011147b824 */ /* 0x000fe200028e0647 */
[----:B------:R-:W-:Y:S01]  /*7de0*/  LOP3.LUT P5, RZ, R2, 0x1000, RZ, 0xc0, !PT ;  /* 0x0000100002ff7812 */ /* 0x000fe200078ac0ff */
[----:B------:R-:W3:Y:S01]  /*7df0*/  LDL.LU R17, [R1+0x2c] ;  /* 0x00002c0001117983 */ /* 0x000ee20000300800 */
        /* <DEDUP_REMOVED lines=8> */
[----:B------:R-:W2:Y:S02]  /*7e80*/  @!P5 LDG.E.U8 R37, desc[UR26][R38.64+0x18] ;  /* 0x0000181a2625d981 */ /* 0x000ea4000c1e1100 */
[----:B--2---:R-:W-:-:S04]  /*7e90*/  LOP3.LUT R37, R37, 0xff, RZ, 0xc0, !PT ;  /* 0x000000ff25257812 */ /* 0x004fc800078ec0ff */
[----:B------:R-:W-:-:S05]  /*7ea0*/  F2FP.F16.E4M3.UNPACK_B R37, R37 ;  /* 0x00000025ff25723e */ /* 0x000fca00020006ff */
[----:B------:R-:W-:-:S05]  /*7eb0*/  HADD2.F32 R72, -RZ, R37.H0_H0 ;  /* 0x20000025ff487230 */ /* 0x000fca0000004100 */
[----:B------:R-:W-:-:S04]  /*7ec0*/  FMUL R72, R72, R5 ;  /* 0x0000000548487220 */ /* 0x000fc80000400000 */
[----:B------:R-:W-:Y:S01]  /*7ed0*/  FFMA R72, R173, R4, R72 ;  /* 0x00000004ad487223 */ /* 0x000fe20000000048 */
[----:B------:R-:W-:-:S04]  /*7ee0*/  PRMT R37, RZ, 0x7610, R37 ;  /* 0x00007610ff257816 */ /* 0x000fc80000000025 */
[----:B------:R-:W-:-:S05]  /*7ef0*/  F2FP.SATFINITE.E4M3.F32.PACK_AB_MERGE_C R81, RZ, R72, RZ ;  /* 0x00000048ff51723e */ /* 0x000fca00048070ff */
[----:B------:R-:W-:Y:S04]  /*7f00*/  @!P5 STG.E.U8 desc[UR26][R96.64+0x18], R81 ;  /* 0x000018516000d986 */ /* 0x000fe8000c10111a */
[----:B------:R-:W2:Y:S02]  /*7f10*/  @!P6 LDG.E.U8 R37, desc[UR26][R38.64+0x19] ;  /* 0x0000191a2625e981 */ /* 0x000ea4000c1e1100 */
[----:B--2---:R-:W-:-:S04]  /*7f20*/  LOP3.LUT R37, R37, 0xff, RZ, 0xc0, !PT ;  /* 0x000000ff25257812 */ /* 0x004fc800078ec0ff */
[----:B------:R-:W-:-:S05]  /*7f30*/  F2FP.F16.E4M3.UNPACK_B R37, R37 ;  /* 0x00000025ff25723e */ /* 0x000fca00020006ff */
[----:B0-----:R-:W-:-:S05]  /*7f40*/  HADD2.F32 R70, -RZ, R37.H0_H0 ;  /* 0x20000025ff467230 */ /* 0x001fca0000004100 */
[----:B------:R-:W-:Y:S02]  /*7f50*/  FMUL R37, R70, R5 ;  /* 0x0000000546257220 */ /* 0x000fe40000400000 */
[----:B------:R-:W0:Y:S02]  /*7f60*/  @!P1 LDC.64 R70, c[0x0][0x5c0] ;  /* 0x00017000ff469b82 */ /* 0x000e240000000a00 */
[----:B------:R-:W-:-:S05]  /*7f70*/  FFMA R37, R172, R4, R37 ;  /* 0x00000004ac257223 */ /* 0x000fca0000000025 */
[----:B------:R-:W-:Y:S02]  /*7f80*/  F2FP.SATFINITE.E4M3.F32.PACK_AB_MERGE_C R73, RZ, R37, RZ ;  /* 0x00000025ff49723e */ /* 0x000fe400048070ff */
[----:B------:R-:W-:-:S03]  /*7f90*/  PRMT R37, RZ, 0x7610, R37 ;  /* 0x00007610ff257816 */ /* 0x000fc60000000025 */
[----:B------:R1:W-:Y:S04]  /*7fa0*/  @!P6 STG.E.U8 desc[UR26][R94.64+0x19], R73 ;  /* 0x000019495e00e986 */ /* 0x0003e8000c10111a */
[----:B------:R-:W2:Y:S01]  /*7fb0*/  @!P1 LDG.E.U8 R37, desc[UR26][R40.64+0x18] ;  /* 0x0000181a28259981 */ /* 0x000ea2000c1e1100 */
[----:B------:R-:W-:Y:S02]  /*7fc0*/  LOP3.LUT P3, RZ, R3, 0x800, RZ, 0xc0, !PT ;  /* 0x0000080003ff7812 */ /* 0x000fe4000786c0ff */
[----:B0-----:R-:W-:-:S05]  /*7fd0*/  @!P1 IADD3 R70, P5, R229, R70, RZ ;  /* 0x00000046e5469210 */ /* 0x001fca0007fbe0ff */
[----:B------:R-:W-:Y:S01]  /*7fe0*/  @!P1 IMAD.X R71, R16, 0x1, R71, P5 ;  /* 0x0000000110479824 */ /* 0x000fe200028e0647 */
[----:B------:R-:W-:Y:S01]  /*7ff0*/  LOP3.LUT P6, RZ, R2, 0x80, RZ, 0xc0, !PT ;  /* 0x0000008002ff7812 */ /* 0x000fe200078cc0ff */
[----:B------:R-:W3:Y:S01]  /*8000*/  LDL.LU R16, [R1+0x28] ;  /* 0x0000280001107983 */ /* 0x000ee20000300800 */
        /* <DEDUP_REMOVED lines=15> */
[----:B------:R0:W5:Y:S01]  /*8100*/  LDL.LU R13, [R1+0x20] ;  /* 0x00002000010d7983 */ /* 0x0001620000300800 */
        /* <DEDUP_REMOVED lines=17> */
[----:B------:R-:W4:Y:S02]  /*8220*/  @!P6 LDG.E.U8 R37, desc[UR26][R48.64+0x11] ;  /* 0x0000111a3025e981 */ /* 0x000f24000c1e1100 */
[----:B----4-:R-:W-:-:S04]  /*8230*/  LOP3.LUT R37, R37, 0xff, RZ, 0xc0, !PT ;  /* 0x000000ff25257812 */ /* 0x010fc800078ec0ff */
[----:B------:R-:W-:-:S05]  /*8240*/  F2FP.F16.E4M3.UNPACK_B R37, R37 ;  /* 0x00000025ff25723e */ /* 0x000fca00020006ff */
[----:B-1----:R-:W-:-:S05]  /*8250*/  HADD2.F32 R70, -RZ, R37.H0_H0 ;  /* 0x20000025ff467230 */ /* 0x002fca0000004100 */
[----:B------:R-:W-:-:S04]  /*8260*/  FMUL R70, R70, R5 ;  /* 0x0000000546467220 */ /* 0x000fc80000400000 */
[----:B------:R-:W-:Y:S01]  /*8270*/  FFMA R70, R165, R4, R70 ;  /* 0x00000004a5467223 */ /* 0x000fe20000000046 */
[----:B------:R-:W-:-:S04]  /*8280*/  PRMT R37, RZ, 0x7610, R37 ;  /* 0x00007610ff257816 */ /* 0x000fc80000000025 */
[----:B------:R-:W-:Y:S02]  /*8290*/  F2FP.SATFINITE.E4M3.F32.PACK_AB_MERGE_C R73, RZ, R70, RZ ;  /* 0x00000046ff49723e */ /* 0x000fe400048070ff */
[----:B------:R-:W1:Y:S03]  /*82a0*/  @!P1 LDC.64 R70, c[0x0][0x5c0] ;  /* 0x00017000ff469b82 */ /* 0x000e660000000a00 */
[----:B------:R4:W-:Y:S04]  /*82b0*/  @!P6 STG.E.U8 desc[UR26][R86.64+0x11], R73 ;  /* 0x000011495600e986 */ /* 0x0009e8000c10111a */
[----:B------:R-:W3:Y:S01]  /*82c0*/  @!P1 LDG.E.U8 R37, desc[UR26][R60.64+0x10] ;  /* 0x0000101a3c259981 */ /* 0x000ee2000c1e1100 */
[----:B------:R-:W-:-:S13]  /*82d0*/  LOP3.LUT P3, RZ, R3, 0x10, RZ, 0xc0, !PT ;  /* 0x0000001003ff7812 */ /* 0x000fda000786c0ff */
[----:B--2---:R-:W2:Y:S01]  /*82e0*/  @!P3 LDC.64 R80, c[0x0][0x5c0] ;  /* 0x00017000ff50bb82 */ /* 0x004ea20000000a00 */
[----:B-1----:R-:W-:Y:S02]  /*82f0*/  @!P1 IADD3 R70, P5, R12, R70, RZ ;  /* 0x000000460c469210 */ /* 0x002fe40007fbe0ff */
[----:B------:R-:W-:Y:S01]  /*8300*/  LOP3.LUT P6, RZ, R2, 0x4, RZ, 0xc0, !PT ;  /* 0x0000000402ff7812 */ /* 0x000fe200078cc0ff */
[----:B------:R0:W5:Y:S02]  /*8310*/  LDL.LU R12, [R1+0x1c] ;  /* 0x00001c00010c7983 */ /* 0x0001640000300800 */
[----:B------:R-:W-:Y:S02]  /*8320*/  @!P1 IMAD.X R71, R0, 0x1, R71, P5 ;  /* 0x0000000100479824 */ /* 0x000fe400028e0647 */
[----:B------:R0:W5:Y:S01]  /*8330*/  LDL.LU R0, [R1+0x18] ;  /* 0x0000180001007983 */ /* 0x0001620000300800 */
[----:B---3--:R-:W-:-:S04]  /*8340*/  LOP3.LUT R37, R37, 0xff, RZ, 0xc0, !PT ;  /* 0x000000ff25257812 */ /* 0x008fc800078ec0ff */
[----:B------:R-:W-:-:S05]  /*8350*/  F2FP.F16.E4M3.UNPACK_B R37, R37 ;  /* 0x00000025ff25723e */ /* 0x000fca00020006ff */
[----:B------:R-:W-:-:S05]  /*8360*/  HADD2.F32 R72, -RZ, R37.H0_H0 ;  /* 0x20000025ff487230 */ /* 0x000fca0000004100 */
[----:B------:R-:W-:-:S04]  /*8370*/  FMUL R37, R72, R5 ;  /* 0x0000000548257220 */ /* 0x000fc80000400000 */
[----:B------:R-:W-:-:S05]  /*8380*/  FFMA R37, R164, R4, R37 ;  /* 0x00000004a4257223 */ /* 0x000fca0000000025 */
[----:B----4-:R-:W-:Y:S02]  /*8390*/  F2FP.SATFINITE.E4M3.F32.PACK_AB_MERGE_C R73, RZ, R37, RZ ;  /* 0x00000025ff49723e */ /* 0x010fe400048070ff */
[----:B------:R-:W-:-:S03]  /*83a0*/  PRMT R37, RZ, 0x7610, R37 ;  /* 0x00007610ff257816 */ /* 0x000fc60000000025 */
[----:B------:R1:W-:Y:S04]  /*83b0*/  @!P1 STG.E.U8 desc[UR26][R70.64+0x10], R73 ;  /* 0x0000104946009986 */ /* 0x0003e8000c10111a */
[----:B------:R-:W3:Y:S01]  /*83c0*/  @!P3 LDG.E.U8 R37, desc[UR26][R60.64+0x11] ;  /* 0x0000111a3c25b981 */ /* 0x000ee2000c1e1100 */
[----:B--2---:R-:W-:-:S05]  /*83d0*/  @!P3 IADD3 R228, P5, R228, R80, RZ ;  /* 0x00000050e4e4b210 */ /* 0x004fca0007fbe0ff */
[----:B------:R-:W-:Y:S01]  /*83e0*/  @!P3 IMAD.X R229, R227, 0x1, R81, P5 ;  /* 0x00000001e3e5b824 */ /* 0x000fe200028e0651 */
[----:B------:R-:W-:Y:S02]  /*83f0*/  LOP3.LUT P5, RZ, R2, 0x40, RZ, 0xc0, !PT ;  /* 0x0000004002ff7812 */ /* 0x000fe400078ac0ff */
[----:B---3--:R-:W-:-:S04]  /*8400*/  LOP3.LUT R37, R37, 0xff, RZ, 0xc0, !PT ;  /* 0x000000ff25257812 */ /* 0x008fc800078ec0ff */
[----:B------:R-:W-:-:S05]  /*8410*/  F2FP.F16.E4M3.UNPACK_B R37, R37 ;  /* 0x00000025ff25723e */ /* 0x000fca00020006ff */
[----:B------:R-:W-:-:S05]  /*8420*/  HADD2.F32 R72, -RZ, R37.H0_H0 ;  /* 0x20000025ff487230 */ /* 0x000fca0000004100 */
[----:B------:R-:W-:-:S04]  /*8430*/  FMUL R37, R72, R5 ;  /* 0x0000000548257220 */ /* 0x000fc80000400000 */
[----:B------:R-:W-:-:S05]  /*8440*/  FFMA R37, R162, R4, R37 ;  /* 0x00000004a2257223 */ /* 0x000fca0000000025 */
[----:B-1----:R-:W-:Y:S02]  /*8450*/  F2FP.SATFINITE.E4M3.F32.PACK_AB_MERGE_C R71, RZ, R37, RZ ;  /* 0x00000025ff47723e */ /* 0x002fe400048070ff */
[----:B------:R-:W-:-:S03]  /*8460*/  PRMT R37, RZ, 0x7610, R37 ;  /* 0x00007610ff257816 */ /* 0x000fc60000000025 */
        /* <DEDUP_REMOVED lines=10> */
[----:B------:R-:W3:Y:S01]  /*8510*/  @!P6 LDG.E.U8 R37, desc[UR26][R48.64+0x19] ;  /* 0x0000191a3025e981 */ /* 0x000ee2000c1e1100 */
[----:B------:R-:W-:-:S13]  /*8520*/  LOP3.LUT P1, RZ, R3, 0x8, RZ, 0xc0, !PT ;  /* 0x0000000803ff7812 */ /* 0x000fda000782c0ff */
[----:B------:R-:W4:Y:S01]  /*8530*/  @!P1 LDC.64 R80, c[0x0][0x5c0] ;  /* 0x00017000ff509b82 */ /* 0x000f220000000a00 */
        /* <DEDUP_REMOVED lines=8> */
[----:B------:R-:W3:Y:S01]  /*85c0*/  @!P1 LDG.E.U8 R37, desc[UR26][R60.64+0x18] ;  /* 0x0000181a3c259981 */ /* 0x000ee2000c1e1100 */
[----:B------:R-:W-:Y:S02]  /*85d0*/  LOP3.LUT P3, RZ, R3, 0x2, RZ, 0xc0, !PT ;  /* 0x0000000203ff7812 */ /* 0x000fe4000786c0ff */
[----:B----4-:R-:W-:-:S05]  /*85e0*/  @!P1 IADD3 R226, P5, R226, R80, RZ ;  /* 0x00000050e2e29210 */ /* 0x010fca0007fbe0ff */
[----:B------:R-:W-:-:S06]  /*85f0*/  @!P1 IMAD.X R227, R204, 0x1, R81, P5 ;  /* 0x00000001cce39824 */ /* 0x000fcc00028e0651 */
[----:B--2---:R-:W2:Y:S01]  /*8600*/  @!P3 LDC.64 R72, c[0x0][0x5c0] ;  /* 0x00017000ff48bb82 */ /* 0x004ea20000000a00 */
        /* <DEDUP_REMOVED lines=9> */
[----:B--2---:R-:W-:-:S05]  /*86a0*/  @!P3 IADD3 R178, P5, R178, R72, RZ ;  /* 0x00000048b2b2b210 */ /* 0x004fca0007fbe0ff */
[----:B------:R-:W-:Y:S01]  /*86b0*/  @!P3 IMAD.X R179, R176, 0x1, R73, P5 ;  /* 0x00000001b0b3b824 */ /* 0x000fe200028e0649 */
[----:B------:R-:W-:-:S13]  /*86c0*/  ISETP.LT.OR P5, PT, R25, 0x11, !P4 ;  /* 0x000000111900780c */ /* 0x000fda00067a1670 */
[----:B------:R-:W2:Y:S01]  /*86d0*/  @!P5 LDC.64 R78, c[0x0][0x5c0] ;  /* 0x00017000ff4edb82 */ /* 0x000ea20000000a00 */
[----:B-1----:R-:W-:Y:S01]  /*86e0*/  @!P5 IMAD.MOV.U32 R71, RZ, RZ, R24 ;  /* 0x000000ffff47d224 */ /* 0x002fe200078e0018 */
[----:B---3--:R-:W-:-:S04]  /*86f0*/  LOP3.LUT R37, R37, 0xff, RZ, 0xc0, !PT ;  /* 0x000000ff25257812 */ /* 0x008fc800078ec0ff */
[----:B------:R-:W-:-:S05]  /*8700*/  F2FP.F16.E4M3.UNPACK_B R37, R37 ;  /* 0x00000025ff25723e */ /* 0x000fca00020006ff */
[----:B------:R-:W-:-:S05]  /*8710*/  HADD2.F32 R70, -RZ, R37.H0_H0 ;  /* 0x20000025ff467230 */ /* 0x000fca0000004100 */
[----:B------:R-:W-:Y:S01]  /*8720*/  FMUL R37, R70, R5 ;  /* 0x0000000546257220 */ /* 0x000fe20000400000 */
[----:B------:R-:W-:-:S03]  /*8730*/  @!P5 IMAD.MOV.U32 R70, RZ, RZ, R28 ;  /* 0x000000ffff46d224 */ /* 0x000fc600078e001c */
[----:B------:R-:W-:Y:S01]  /*8740*/  FFMA R37, R156, R4, R37 ;  /* 0x000000049c257223 */ /* 0x000fe20000000025 */
[----:B------:R-:W-:-:S04]  /*8750*/  @!P5 IMAD.WIDE.U32 R70, R26, 0x180, R70 ;  /* 0x000001801a46d825 */ /* 0x000fc800078e0046 */
[----:B------:R-:W-:Y:S01]  /*8760*/  F2FP.SATFINITE.E4M3.F32.PACK_AB_MERGE_C R73, RZ, R37, RZ ;  /* 0x00000025ff49723e */ /* 0x000fe200048070ff */
[----:B------:R-:W-:Y:S01]  /*8770*/  @!P5 IMAD R37, R27, 0x180, RZ ;  /* 0x000001801b25d824 */ /* 0x000fe200078e02ff */
[----:B--2---:R-:W-:-:S04]  /*8780*/  @!P5 IADD3 R70, P6, R70, R78, RZ ;  /* 0x0000004e4646d210 */ /* 0x004fc80007fde0ff */
[--C-:B------:R-:W-:Y:S02]  /*8790*/  @!P5 IADD3.X R71, R79, R71, R37.reuse, P6, !PT ;  /* 0x000000474f47d210 */ /* 0x100fe400037fe425 */
[----:B------:R-:W-:Y:S01]  /*87a0*/  PRMT R37, RZ, 0x7610, R37 ;  /* 0x00007610ff257816 */ /* 0x000fe20000000025 */
[----:B------:R-:W-:Y:S05]  /*87b0*/  @!P3 STG.E.U8 desc[UR26][R178.64+0x19], R73 ;  /* 0x00001949b200b986 */ /* 0x000fea000c10111a */
        /* <DEDUP_REMOVED lines=9> */
[----:B------:R-:W2:Y:S01]  /*8850*/  @!P5 LDC.64 R80, c[0x0][0x5c0] ;  /* 0x00017000ff50db82 */ /* 0x000ea20000000a00 */
[----:B-1----:R-:W-:Y:S02]  /*8860*/  @!P5 IMAD.MOV.U32 R70, RZ, RZ, R28 ;  /* 0x000000ffff46d224 */ /* 0x002fe400078e001c */
[----:B------:R-:W-:Y:S02]  /*8870*/  @!P5 IMAD.MOV.U32 R71, RZ, RZ, R24 ;  /* 0x000000ffff47d224 */ /* 0x000fe400078e0018 */
[----:B------:R-:W-:-:S04]  /*8880*/  @!P5 IMAD.WIDE.U32 R72, R26, 0x180, R70 ;  /* 0x000001801a48d825 */ /* 0x000fc800078e0046 */
[----:B------:R-:W-:Y:S01]  /*8890*/  @!P5 IMAD R37, R27, 0x180, RZ ;  /* 0x000001801b25d824 */ /* 0x000fe200078e02ff */
[----:B--2---:R-:W-:-:S04]  /*88a0*/  @!P5 IADD3 R72, P6, R72, R80, RZ ;  /* 0x000000504848d210 */ /* 0x004fc80007fde0ff */
        /* <DEDUP_REMOVED lines=23> */
[----:B------:R-:W-:-:S13]  /*8a20*/  ISETP.LT.OR P5, PT, R25, 0x19, !P4 ;  /* 0x000000191900780c */ /* 0x000fda00067a1670 */
[----:B-1----:R-:W1:Y:S01]  /*8a30*/  @!P5 LDC.64 R78, c[0x0][0x5c0] ;  /* 0x00017000ff4edb82 */ /* 0x002e620000000a00 */
[----:B------:R-:W-:Y:S01]  /*8a40*/  @!P5 IMAD.MOV.U32 R71, RZ, RZ, R24 ;  /* 0x000000ffff47d224 */ /* 0x000fe200078e0018 */
[----:B--2---:R-:W-:-:S04]  /*8a50*/  LOP3.LUT R37, R37, 0xff, RZ, 0xc0, !PT ;  /* 0x000000ff25257812 */ /* 0x004fc800078ec0ff */
        /* <DEDUP_REMOVED lines=8> */
[----:B-1----:R-:W-:-:S04]  /*8ae0*/  @!P5 IADD3 R70, P6, R70, R78, RZ ;  /* 0x0000004e4646d210 */ /* 0x002fc80007fde0ff */
        /* <DEDUP_REMOVED lines=41> */
[----:B------:R-:W-:Y:S02]  /*8d80*/  ISETP.LT.OR P5, PT, R25, 0x21, !P2 ;  /* 0x000000211900780c */ /* 0x000fe400057a1670 */
[----:B---3--:R-:W-:-:S04]  /*8d90*/  LOP3.LUT R37, R37, 0xff, RZ, 0xc0, !PT ;  /* 0x000000ff25257812 */ /* 0x008fc800078ec0ff */
[----:B------:R-:W-:-:S05]  /*8da0*/  F2FP.F16.E4M3.UNPACK_B R37, R37 ;  /* 0x00000025ff25723e */ /* 0x000fca00020006ff */
[----:B------:R-:W-:-:S05]  /*8db0*/  HADD2.F32 R70, -RZ, R37.H0_H0 ;  /* 0x20000025ff467230 */ /* 0x000fca0000004100 */
[----:B------:R-:W-:Y:S02]  /*8dc0*/  FMUL R37, R70, R5 ;  /* 0x0000000546257220 */ /* 0x000fe40000400000 */
[----:B-1----:R-:W1:Y:S02]  /*8dd0*/  @!P5 LDC.64 R70, c[0x0][0x5c0] ;  /* 0x00017000ff46db82 */ /* 0x002e640000000a00 */
[----:B------:R-:W-:-:S05]  /*8de0*/  FFMA R37, R148, R4, R37 ;  /* 0x0000000494257223 */ /* 0x000fca0000000025 */
[----:B------:R-:W-:Y:S02]  /*8df0*/  F2FP.SATFINITE.E4M3.F32.PACK_AB_MERGE_C R73, RZ, R37, RZ ;  /* 0x00000025ff49723e */ /* 0x000fe400048070ff */
[----:B------:R-:W-:-:S03]  /*8e00*/  PRMT R37, RZ, 0x7610, R37 ;  /* 0x00007610ff257816 */ /* 0x000fc60000000025 */
[----:B------:R3:W-:Y:S04]  /*8e10*/  @!P3 STG.E.U8 desc[UR26][R110.64+0x19], R73 ;  /* 0x000019496e00b986 */ /* 0x0007e8000c10111a */
[----:B------:R-:W4:Y:S01]  /*8e20*/  @!P5 LDG.E.U8 R37, desc[UR26][R32.64+0x20] ;  /* 0x0000201a2025d981 */ /* 0x000f22000c1e1100 */
[----:B-1----:R-:W-:-:S05]  /*8e30*/  @!P5 IADD3 R70, P6, R28, R70, RZ ;  /* 0x000000461c46d210 */ /* 0x002fca0007fde0ff */
[----:B------:R-:W-:Y:S01]  /*8e40*/  @!P5 IMAD.X R71, R24, 0x1, R71, P6 ;  /* 0x000000011847d824 */ /* 0x000fe200030e0647 */
[----:B----4-:R-:W-:-:S04]  /*8e50*/  LOP3.LUT R37, R37, 0xff, RZ, 0xc0, !PT ;  /* 0x000000ff25257812 */ /* 0x010fc800078ec0ff */
[----:B------:R-:W-:-:S05]  /*8e60*/  F2FP.F16.E4M3.UNPACK_B R37, R37 ;  /* 0x00000025ff25723e */ /* 0x000fca00020006ff */
[----:B------:R-:W-:-:S05]  /*8e70*/  HADD2.F32 R72, -RZ, R37.H0_H0 ;  /* 0x20000025ff487230 */ /* 0x000fca0000004100 */
[----:B------:R-:W-:-:S04]  /*8e80*/  FMUL R72, R72, R5 ;  /* 0x0000000548487220 */ /* 0x000fc80000400000 */
[----:B------:R-:W-:-:S05]  /*8e90*/  FFMA R72, R147, R4, R72 ;  /* 0x0000000493487223 */ /* 0x000fca0000000048 */
[----:B--2---:R-:W-:-:S05]  /*8ea0*/  F2FP.SATFINITE.E4M3.F32.PACK_AB_MERGE_C R79, RZ, R72, RZ ;  /* 0x00000048ff4f723e */ /* 0x004fca00048070ff */
[----:B------:R1:W-:Y:S01]  /*8eb0*/  @!P5 STG.E.U8 desc[UR26][R70.64+0x20], R79 ;  /* 0x0000204f4600d986 */ /* 0x0003e2000c10111a */
[----:B------:R-:W-:Y:S02]  /*8ec0*/  ISETP.LT.OR P5, PT, R25, 0x22, !P2 ;  /* 0x000000221900780c */ /* 0x000fe400057a1670 */
[----:B------:R-:W-:-:S11]  /*8ed0*/  PRMT R37, RZ, 0x7610, R37 ;  /* 0x00007610ff257816 */ /* 0x000fd60000000025 */
[----:B------:R-:W2:Y:S01]  /*8ee0*/  @!P5 LDG.E.U8 R37, desc[UR26][R32.64+0x21] ;  /* 0x0000211a2025d981 */ /* 0x000ea2000c1e1100 */
[----:B---3--:R-:W3:Y:S01]  /*8ef0*/  @!P5 LDC.64 R72, c[0x0][0x5c0] ;  /* 0x00017000ff48db82 */ /* 0x008ee20000000a00 */
[----:B------:R-:W-:Y:S02]  /*8f00*/  LOP3.LUT P1, RZ, R2, 0x200000, RZ, 0xc0, !PT ;  /* 0x0020000002ff7812 */ /* 0x000fe4000782c0ff */
[----:B---3--:R-:W-:-:S05]  /*8f10*/  @!P5 IADD3 R72, P6, R28, R72, RZ ;  /* 0x000000481c48d210 */ /* 0x008fca0007fde0ff */
        /* <DEDUP_REMOVED lines=31> */
[----:B-1----:R-:W-:-:S05]  /*9110*/  @!P5 IADD3 R68, P6, R28, R68, RZ ;  /* 0x000000441c44d210 */ /* 0x002fca0007fde0ff */
[----:B------:R-:W-:Y:S01]  /*9120*/  @!P5 IMAD.X R69, R24, 0x1, R69, P6 ;  /* 0x000000011845d824 */ /* 0x000fe200030e0645 */
[----:B---3--:R-:W-:-:S04]  /*9130*/  LOP3.LUT R37, R37, 0xff, RZ, 0xc0, !PT ;  /* 0x000000ff25257812 */ /* 0x008fc800078ec0ff */
        /* <DEDUP_REMOVED lines=9> */
[----:B------:R-:W3:Y:S01]  /*91d0*/  @!P5 LDC.64 R66, c[0x0][0x5c0] ;  /* 0x00017000ff42db82 */ /* 0x000ee20000000a00 */
        /* <DEDUP_REMOVED lines=36> */
[----:B-1----:R-:W-:-:S04]  /*9420*/  FMUL R33, R32, R5 ;  /* 0x0000000520217220 */ /* 0x002fc80000400000 */
[----:B------:R-:W-:Y:S01]  /*9430*/  FFMA R33, R138, R4, R33 ;  /* 0x000000048a217223 */ /* 0x000fe20000000021 */
[----:B------:R-:W-:-:S04]  /*9440*/  PRMT R32, RZ, 0x7610, R32 ;  /* 0x00007610ff207816 */ /* 0x000fc80000000020 */
[----:B------:R-:W-:-:S05]  /*9450*/  F2FP.SATFINITE.E4M3.F32.PACK_AB_MERGE_C R33, RZ, R33, RZ ;  /* 0x00000021ff21723e */ /* 0x000fca00048070ff */
[----:B------:R1:W-:Y:S04]  /*9460*/  @!P6 STG.E.U8 desc[UR26][R56.64+0x20], R33 ;  /* 0x000020213800e986 */ /* 0x0003e8000c10111a */
[----:B------:R-:W3:Y:S01]  /*9470*/  @!P5 LDG.E.U8 R32, desc[UR26][R38.64+0x21] ;  /* 0x0000211a2620d981 */ /* 0x000ee2000c1e1100 */
[----:B------:R-:W-:-:S13]  /*9480*/  LOP3.LUT P2, RZ, R3, 0x4000, RZ, 0xc0, !PT ;  /* 0x0000400003ff7812 */ /* 0x000fda000784c0ff */
[----:B--2---:R-:W2:Y:S01]  /*9490*/  @!P2 LDC.64 R58, c[0x0][0x5c0] ;  /* 0x00017000ff3aab82 */ /* 0x004ea20000000a00 */
[----:B---3--:R-:W-:-:S04]  /*94a0*/  LOP3.LUT R32, R32, 0xff, RZ, 0xc0, !PT ;  /* 0x000000ff20207812 */ /* 0x008fc800078ec0ff */
[----:B------:R-:W-:-:S05]  /*94b0*/  F2FP.F16.E4M3.UNPACK_B R32, R32 ;  /* 0x00000020ff20723e */ /* 0x000fca00020006ff */
[----:B------:R-:W-:-:S05]  /*94c0*/  HADD2.F32 R32, -RZ, R32.H0_H0 ;  /* 0x20000020ff207230 */ /* 0x000fca0000004100 */
[----:B------:R-:W-:-:S04]  /*94d0*/  FMUL R32, R32, R5 ;  /* 0x0000000520207220 */ /* 0x000fc80000400000 */
[----:B------:R-:W-:-:S05]  /*94e0*/  FFMA R32, R137, R4, R32 ;  /* 0x0000000489207223 */ /* 0x000fca0000000020 */
[----:B------:R-:W-:Y:S02]  /*94f0*/  F2FP.SATFINITE.E4M3.F32.PACK_AB_MERGE_C R35, RZ, R32, RZ ;  /* 0x00000020ff23723e */ /* 0x000fe400048070ff */
[----:B------:R-:W-:-:S03]  /*9500*/  PRMT R32, RZ, 0x7610, R32 ;  /* 0x00007610ff207816 */ /* 0x000fc60000000020 */
[----:B------:R3:W-:Y:S04]  /*9510*/  @!P5 STG.E.U8 desc[UR26][R54.64+0x21], R35 ;  /* 0x000021233600d986 */ /* 0x0007e8000c10111a */
[----:B------:R-:W4:Y:S01]  /*9520*/  @!P2 LDG.E.U8 R32, desc[UR26][R40.64+0x20] ;  /* 0x0000201a2820a981 */ /* 0x000f22000c1e1100 */
[----:B------:R-:W-:Y:S02]  /*9530*/  LOP3.LUT P3, RZ, R3, 0x400, RZ, 0xc0, !PT ;  /* 0x0000040003ff7812 */ /* 0x000fe4000786c0ff */
[----:B--2---:R-:W-:Y:S02]  /*9540*/  @!P2 IADD3 R174, P5, R174, R58, RZ ;  /* 0x0000003aaeaea210 */ /* 0x004fe40007fbe0ff */
[----:B------:R-:W-:-:S03]  /*9550*/  PRMT R34, RZ, 0x7610, R34 ;  /* 0x00007610ff227816 */ /* 0x000fc60000000022 */
[----:B------:R-:W-:Y:S01]  /*9560*/  @!P2 IMAD.X R175, R171, 0x1, R59, P5 ;  /* 0x00000001abafa824 */ /* 0x000fe200028e063b */
[----:B----4-:R-:W-:-:S04]  /*9570*/  LOP3.LUT R32, R32, 0xff, RZ, 0xc0, !PT ;  /* 0x000000ff20207812 */ /* 0x010fc800078ec0ff */
[----:B------:R-:W-:-:S05]  /*9580*/  F2FP.F16.E4M3.UNPACK_B R32, R32 ;  /* 0x00000020ff20723e */ /* 0x000fca00020006ff */
[----:B------:R-:W-:-:S05]  /*9590*/  HADD2.F32 R32, -RZ, R32.H0_H0 ;  /* 0x20000020ff207230 */ /* 0x000fca0000004100 */
[----:B-1----:R-:W-:-:S04]  /*95a0*/  FMUL R33, R32, R5 ;  /* 0x0000000520217220 */ /* 0x002fc80000400000 */
[----:B------:R-:W-:-:S05]  /*95b0*/  FFMA R33, R136, R4, R33 ;  /* 0x0000000488217223 */ /* 0x000fca0000000021 */
[----:B------:R-:W-:Y:S02]  /*95c0*/  F2FP.SATFINITE.E4M3.F32.PACK_AB_MERGE_C R37, RZ, R33, RZ ;  /* 0x00000021ff25723e */ /* 0x000fe400048070ff */
[----:B------:R-:W1:Y:S03]  /*95d0*/  @!P3 LDC.64 R32, c[0x0][0x5c0] ;  /* 0x00017000ff20bb82 */ /* 0x000e660000000a00 */
[----:B------:R2:W-:Y:S04]  /*95e0*/  @!P2 STG.E.U8 desc[UR26][R174.64+0x20], R37 ;  /* 0x00002025ae00a986 */ /* 0x0005e8000c10111a */
[----:B------:R-:W4:Y:S01]  /*95f0*/  @!P3 LDG.E.U8 R34, desc[UR26][R40.64+0x21] ;  /* 0x0000211a2822b981 */ /* 0x000f22000c1e1100 */
[----:B------:R-:W-:-:S02]  /*9600*/  LOP3.LUT P6, RZ, R2, 0x400, RZ, 0xc0, !PT ;  /* 0x0000040002ff7812 */ /* 0x000fc400078cc0ff */
[----:B-1----:R-:W-:-:S05]  /*9610*/  @!P3 IADD3 R32, P5, R169, R32, RZ ;  /* 0x00000020a920b210 */ /* 0x002fca0007fbe0ff */
[----:B------:R-:W-:Y:S01]  /*9620*/  @!P3 IMAD.X R33, R163, 0x1, R33, P5 ;  /* 0x00000001a321b824 */ /* 0x000fe200028e0621 */
[----:B----4-:R-:W-:-:S04]  /*9630*/  LOP3.LUT R34, R34, 0xff, RZ, 0xc0, !PT ;  /* 0x000000ff22227812 */ /* 0x010fc800078ec0ff */
[----:B------:R-:W-:-:S05]  /*9640*/  F2FP.F16.E4M3.UNPACK_B R34, R34 ;  /* 0x00000022ff22723e */ /* 0x000fca00020006ff */
[----:B------:R-:W-:-:S05]  /*9650*/  HADD2.F32 R34, -RZ, R34.H0_H0 ;  /* 0x20000022ff227230 */ /* 0x000fca0000004100 */
[----:B---3--:R-:W-:-:S04]  /*9660*/  FMUL R35, R34, R5 ;  /* 0x0000000522237220 */ /* 0x008fc80000400000 */
[----:B------:R-:W-:Y:S01]  /*9670*/  FFMA R35, R134, R4, R35 ;  /* 0x0000000486237223 */ /* 0x000fe20000000023 */
[----:B------:R-:W-:-:S04]  /*9680*/  PRMT R34, RZ, 0x7610, R34 ;  /* 0x00007610ff227816 */ /* 0x000fc80000000022 */
[----:B------:R-:W-:-:S05]  /*9690*/  F2FP.SATFINITE.E4M3.F32.PACK_AB_MERGE_C R35, RZ, R35, RZ ;  /* 0x00000023ff23723e */ /* 0x000fca00048070ff */
[----:B------:R1:W-:Y:S04]  /*96a0*/  @!P3 STG.E.U8 desc[UR26][R32.64+0x21], R35 ;  /* 0x000021232000b986 */ /* 0x0003e8000c10111a */
[----:B------:R-:W3:Y:S01]  /*96b0*/  @!P6 LDG.E.U8 R34, desc[UR26][R38.64+0x28] ;  /* 0x0000281a2622e981 */ /* 0x000ee2000c1e1100 */
[----:B------:R-:W-:Y:S02]  /*96c0*/  LOP3.LUT P5, RZ, R2, 0x20, RZ, 0xc0, !PT ;  /* 0x0000002002ff7812 */ /* 0x000fe400078ac0ff */
[----:B---3--:R-:W-:-:S04]  /*96d0*/  LOP3.LUT R34, R34, 0xff, RZ, 0xc0, !PT ;  /* 0x000000ff22227812 */ /* 0x008fc800078ec0ff */
[----:B------:R-:W-:-:S05]  /*96e0*/  F2FP.F16.E4M3.UNPACK_B R34, R34 ;  /* 0x00000022ff22723e */ /* 0x000fca00020006ff */
[----:B------:R-:W-:-:S05]  /*96f0*/  HADD2.F32 R34, -RZ, R34.H0_H0 ;  /* 0x20000022ff227230 */ /* 0x000fca0000004100 */
[----:B------:R-:W-:-:S04]  /*9700*/  FMUL R34, R34, R5 ;  /* 0x0000000522227220 */ /* 0x000fc80000400000 */
[----:B------:R-:W-:-:S05]  /*9710*/  FFMA R34, R133, R4, R34 ;  /* 0x0000000485227223 */ /* 0x000fca0000000022 */
[----:B--2---:R-:W-:Y:S02]  /*9720*/  F2FP.SATFINITE.E4M3.F32.PACK_AB_MERGE_C R37, RZ, R34, RZ ;  /* 0x00000022ff25723e */ /* 0x004fe400048070ff */
[----:B------:R-:W-:-:S03]  /*9730*/  PRMT R34, RZ, 0x7610, R34 ;  /* 0x00007610ff227816 */ /* 0x000fc60000000022 */
[----:B------:R2:W-:Y:S04]  /*9740*/  @!P6 STG.E.U8 desc[UR26][R52.64+0x28], R37 ;  /* 0x000028253400e986 */ /* 0x0005e8000c10111a */
[----:B------:R-:W3:Y:S01]  /*9750*/  @!P5 LDG.E.U8 R34, desc[UR26][R38.64+0x29] ;  /* 0x0000291a2622d981 */ /* 0x000ee2000c1e1100 */
[----:B------:R-:W-:-:S13]  /*9760*/  LOP3.LUT P3, RZ, R2, 0x2000000, RZ, 0xc0, !PT ;  /* 0x0200000002ff7812 */ /* 0x000fda000786c0ff */
[----:B-1----:R-:W1:Y:S01]  /*9770*/  @!P3 LDC.64 R32, c[0x0][0x5c0] ;  /* 0x00017000ff20bb82 */ /* 0x002e620000000a00 */
[----:B---3--:R-:W-:-:S04]  /*9780*/  LOP3.LUT R34, R34, 0xff, RZ, 0xc0, !PT ;  /* 0x000000ff22227812 */ /* 0x008fc800078ec0ff */
[----:B------:R-:W-:-:S05]  /*9790*/  F2FP.F16.E4M3.UNPACK_B R34, R34 ;  /* 0x00000022ff22723e */ /* 0x000fca00020006ff */
[----:B------:R-:W-:-:S05]  /*97a0*/  HADD2.F32 R34, -RZ, R34.H0_H0 ;  /* 0x20000022ff227230 */ /* 0x000fca0000004100 */
[----:B------:R-:W-:-:S04]  /*97b0*/  FMUL R34, R34, R5 ;  /* 0x0000000522227220 */ /* 0x000fc80000400000 */
[----:B------:R-:W-:-:S05]  /*97c0*/  FFMA R34, R131, R4, R34 ;  /* 0x0000000483227223 */ /* 0x000fca0000000022 */
[----:B------:R-:W-:Y:S02]  /*97d0*/  F2FP.SATFINITE.E4M3.F32.PACK_AB_MERGE_C R55, RZ, R34, RZ ;  /* 0x00000022ff37723e */ /* 0x000fe400048070ff */
[----:B------:R-:W-:-:S03]  /*97e0*/  PRMT R34, RZ, 0x7610, R34 ;  /* 0x00007610ff227816 */ /* 0x000fc60000000022 */
[----:B------:R-:W-:Y:S04]  /*97f0*/  @!P5 STG.E.U8 desc[UR26][R50.64+0x29], R55 ;  /* 0x000029373200d986 */ /* 0x000fe8000c10111a */
[----:B------:R-:W3:Y:S01]  /*9800*/  @!P3 LDG.E.U8 R34, desc[UR26][R40.64+0x28] ;  /* 0x0000281a2822b981 */ /* 0x000ee2000c1e1100 */
[----:B------:R-:W-:Y:S02]  /*9810*/  LOP3.LUT P2, RZ, R2, 0x4000000, RZ, 0xc0, !PT ;  /* 0x0400000002ff7812 */ /* 0x000fe4000784c0ff */
[----:B-1----:R-:W-:Y:S02]  /*9820*/  @!P3 IADD3 R32, P5, R159, R32, RZ ;  /* 0x000000209f20b210 */ /* 0x002fe40007fbe0ff */
[----:B--2---:R-:W-:-:S03]  /*9830*/  PRMT R37, RZ, 0x7610, R37 ;  /* 0x00007610ff257816 */ /* 0x004fc60000000025 */
[----:B------:R-:W-:Y:S01]  /*9840*/  @!P3 IMAD.X R33, R157, 0x1, R33, P5 ;  /* 0x000000019d21b824 */ /* 0x000fe200028e0621 */
[----:B---3--:R-:W-:-:S04]  /*9850*/  LOP3.LUT R34, R34, 0xff, RZ, 0xc0, !PT ;  /* 0x000000ff22227812 */ /* 0x008fc800078ec0ff */
[----:B------:R-:W-:-:S05]  /*9860*/  F2FP.F16.E4M3.UNPACK_B R34, R34 ;  /* 0x00000022ff22723e */ /* 0x000fca00020006ff */
[----:B------:R-:W-:-:S05]  /*9870*/  HADD2.F32 R34, -RZ, R34.H0_H0 ;  /* 0x20000022ff227230 */ /* 0x000fca0000004100 */
[----:B------:R-:W-:-:S04]  /*9880*/  FMUL R35, R34, R5 ;  /* 0x0000000522237220 */ /* 0x000fc80000400000 */
[----:B------:R-:W-:-:S05]  /*9890*/  FFMA R35, R130, R4, R35 ;  /* 0x0000000482237223 */ /* 0x000fca0000000023 */
[----:B------:R-:W-:Y:S02]  /*98a0*/  F2FP.SATFINITE.E4M3.F32.PACK_AB_MERGE_C R39, RZ, R35, RZ ;  /* 0x00000023ff27723e */ /* 0x000fe400048070ff */
[----:B------:R-:W1:Y:S03]  /*98b0*/  @!P2 LDC.64 R34, c[0x0][0x5c0] ;  /* 0x00017000ff22ab82 */ /* 0x000e660000000a00 */
[----:B------:R2:W-:Y:S04]  /*98c0*/  @!P3 STG.E.U8 desc[UR26][R32.64+0x28], R39 ;  /* 0x000028272000b986 */ /* 0x0005e8000c10111a */
[----:B------:R-:W3:Y:S01]  /*98d0*/  @!P2 LDG.E.U8 R37, desc[UR26][R40.64+0x29] ;  /* 0x0000291a2825a981 */ /* 0x000ee2000c1e1100 */
[----:B------:R-:W-:-:S02]  /*98e0*/  LOP3.LUT P6, RZ, R2, 0x10, RZ, 0xc0, !PT ;  /* 0x0000001002ff7812 */ /* 0x000fc400078cc0ff */
[----:B--2---:R-:W-:Y:S02]  /*98f0*/  PRMT R32, RZ, 0x7610, R32 ;  /* 0x00007610ff207816 */ /* 0x004fe40000000020 */
[----:B-1----:R-:W-:-:S05]  /*9900*/  @!P2 IADD3 R34, P3, R135, R34, RZ ;  /* 0x000000228722a210 */ /* 0x002fca0007f7e0ff */
[----:B------:R-:W-:Y:S01]  /*9910*/  @!P2 IMAD.X R35, R132, 0x1, R35, P3 ;  /* 0x000000018423a824 */ /* 0x000fe200018e0623 */
[----:B---3--:R-:W-:-:S04]  /*9920*/  LOP3.LUT R37, R37, 0xff, RZ, 0xc0, !PT ;  /* 0x000000ff25257812 */ /* 0x008fc800078ec0ff */
[----:B------:R-:W-:-:S05]  /*9930*/  F2FP.F16.E4M3.UNPACK_B R37, R37 ;  /* 0x00000025ff25723e */ /* 0x000fca00020006ff */
[----:B------:R-:W-:-:S05]  /*9940*/  HADD2.F32 R38, -RZ, R37.H0_H0 ;  /* 0x20000025ff267230 */ /* 0x000fca0000004100 */
[----:B------:R-:W-:-:S04]  /*9950*/  FMUL R37, R38, R5 ;  /* 0x0000000526257220 */ /* 0x000fc80000400000 */
[----:B------:R-:W-:-:S05]  /*9960*/  FFMA R37, R128, R4, R37 ;  /* 0x0000000480257223 */ /* 0x000fca0000000025 */
[----:B------:R-:W-:-:S05]  /*9970*/  F2FP.SATFINITE.E4M3.F32.PACK_AB_MERGE_C R37, RZ, R37, RZ ;  /* 0x00000025ff25723e */ /* 0x000fca00048070ff */
[----:B------:R1:W-:Y:S04]  /*9980*/  @!P2 STG.E.U8 desc[UR26][R34.64+0x29], R37 ;  /* 0x000029252200a986 */ /* 0x0003e8000c10111a */
[----:B------:R-:W2:Y:S01]  /*9990*/  @!P6 LDG.E.U8 R32, desc[UR26][R48.64+0x20] ;  /* 0x0000201a3020e981 */ /* 0x000ea2000c1e1100 */
[C---:B------:R-:W-:Y:S02]  /*99a0*/  LOP3.LUT P5, RZ, R2.reuse, 0x2, RZ, 0xc0, !PT ;  /* 0x0000000202ff7812 */ /* 0x040fe400078ac0ff */
[----:B------:R-:W-:Y:S02]  /*99b0*/  LOP3.LUT P1, RZ, R2, 0x8000000, RZ, 0xc0, !PT ;  /* 0x0800000002ff7812 */ /* 0x000fe4000782c0ff */
[----:B-1----:R-:W-:Y:S01]  /*99c0*/  PRMT R37, RZ, 0x7610, R37 ;  /* 0x00007610ff257816 */ /* 0x002fe20000000025 */
[----:B------:R-:W1:Y:S01]  /*99d0*/  @!P0 LDC.64 R34, c[0x0][0x5c0] ;  /* 0x00017000ff228b82 */ /* 0x000e620000000a00 */
        /* <DEDUP_REMOVED lines=8> */
[----:B------:R-:W3:Y:S02]  /*9a60*/  @!P5 LDG.E.U8 R32, desc[UR26][R48.64+0x21] ;  /* 0x0000211a3020d981 */ /* 0x000ee4000c1e1100 */
[----:B---3--:R-:W-:-:S04]  /*9a70*/  LOP3.LUT R32, R32, 0xff, RZ, 0xc0, !PT ;  /* 0x000000ff20207812 */ /* 0x008fc800078ec0ff */
[----:B------:R-:W-:-:S05]  /*9a80*/  F2FP.F16.E4M3.UNPACK_B R32, R32 ;  /* 0x00000020ff20723e */ /* 0x000fca00020006ff */
[----:B------:R-:W-:-:S05]  /*9a90*/  HADD2.F32 R32, -RZ, R32.H0_H0 ;  /* 0x20000020ff207230 */ /* 0x000fca0000004100 */
[----:B------:R-:W-:-:S04]  /*9aa0*/  FMUL R33, R32, R5 ;  /* 0x0000000520217220 */ /* 0x000fc80000400000 */
[----:B------:R-:W-:-:S05]  /*9ab0*/  FFMA R33, R126, R4, R33 ;  /* 0x000000047e217223 */ /* 0x000fca0000000021 */
[----:B------:R-:W-:Y:S02]  /*9ac0*/  F2FP.SATFINITE.E4M3.F32.PACK_AB_MERGE_C R41, RZ, R33, RZ ;  /* 0x00000021ff29723e */ /* 0x000fe400048070ff */
[----:B------:R-:W3:Y:S03]  /*9ad0*/  @!P1 LDC.64 R32, c[0x0][0x5c0] ;  /* 0x00017000ff209b82 */ /* 0x000ee60000000a00 */
[----:B------:R4:W-:Y:S04]  /*9ae0*/  @!P5 STG.E.U8 desc[UR26][R44.64+0x21], R41 ;  /* 0x000021292c00d986 */ /* 0x0009e8000c10111a */
[----:B------:R-:W2:Y:S01]  /*9af0*/  @!P1 LDG.E.U8 R37, desc[UR26][R60.64+0x20] ;  /* 0x0000201a3c259981 */ /* 0x000ea2000c1e1100 */
[----:B---3--:R-:W-:-:S05]  /*9b00*/  @!P1 IADD3 R32, P2, R77, R32, RZ ;  /* 0x000000204d209210 */ /* 0x008fca0007f5e0ff */
        /* <DEDUP_REMOVED lines=11> */
[----:B-1----:R-:W-:-:S05]  /*9bc0*/  @!P0 IADD3 R34, P2, R75, R34, RZ ;  /* 0x000000224b228210 */ /* 0x002fca0007f5e0ff */
[----:B------:R-:W-:Y:S01]  /*9bd0*/  @!P0 IMAD.X R35, R74, 0x1, R35, P2 ;  /* 0x000000014a238824 */ /* 0x000fe200010e0623 */
        /* <DEDUP_REMOVED lines=9> */
[----:B------:R-:W-:-:S04]  /*9c70*/  ISETP.GE.AND P5, PT, R36, 0x101, PT ;  /* 0x000001012400780c */ /* 0x000fc80003fa6270 */
[----:B------:R-:W-:-:S13]  /*9c80*/  ISETP.LT.OR P1, PT, R25, 0x2a, !P5 ;  /* 0x0000002a1900780c */ /* 0x000fda0006f21670 */
        /* <DEDUP_REMOVED lines=10> */
[----:B------:R-:W-:Y:S02]  /*9d30*/  ISETP.GE.AND P6, PT, R36, 0x109, PT ;  /* 0x000001092400780c */ /* 0x000fe40003fc6270 */
[----:B----4-:R-:W-:-:S04]  /*9d40*/  LOP3.LUT R32, R32, 0xff, RZ, 0xc0, !PT ;  /* 0x000000ff20207812 */ /* 0x010fc800078ec0ff */
[----:B------:R-:W-:-:S05]  /*9d50*/  F2FP.F16.E4M3.UNPACK_B R32, R32 ;  /* 0x00000020ff20723e */ /* 0x000fca00020006ff */
[----:B-1----:R-:W-:Y:S01]  /*9d60*/  HADD2.F32 R34, -RZ, R32.H0_H0 ;  /* 0x20000020ff227230 */ /* 0x002fe20000004100 */
[----:B--2---:R-:W-:-:S04]  /*9d70*/  @!P1 IADD3 R32, P0, P2, R28, R38, R11 ;  /* 0x000000261c209210 */ /* 0x004fc80007a1e00b */
[----:B------:R-:W-:Y:S01]  /*9d80*/  FMUL R34, R34, R5 ;  /* 0x0000000522227220 */ /* 0x000fe20000400000 */
[----:B------:R-:W-:Y:S02]  /*9d90*/  @!P1 IADD3.X R33, R24, R39, R8, P0, P2 ;  /* 0x0000002718219210 */ /* 0x000fe400007e4408 */
[----:B------:R-:W-:Y:S01]  /*9da0*/  ISETP.LT.OR P0, PT, R25, 0x29, !P6 ;  /* 0x000000291900780c */ /* 0x000fe20007701670 */
[----:B------:R-:W-:Y:S01]  /*9db0*/  FFMA R34, R23, R4, R34 ;  /* 0x0000000417227223 */ /* 0x000fe20000000022 */
[----:B------:R-:W-:-:S04]  /*9dc0*/  PRMT R23, RZ, 0x7610, R23 ;  /* 0x00007610ff177816 */ /* 0x000fc80000000017 */
[----:B---3--:R-:W-:-:S05]  /*9dd0*/  F2FP.SATFINITE.E4M3.F32.PACK_AB_MERGE_C R37, RZ, R34, RZ ;  /* 0x00000022ff25723e */ /* 0x008fca00048070ff */
[----:B------:R1:W-:Y:S02]  /*9de0*/  @!P1 STG.E.U8 desc[UR26][R32.64+0x29], R37 ;  /* 0x0000292520009986 */ /* 0x0003e4000c10111a */
[----:B------:R-:W2:Y:S02]  /*9df0*/  @!P0 LDC.64 R42, c[0x0][0x5c0] ;  /* 0x00017000ff2a8b82 */ /* 0x000ea40000000a00 */
[----:B------:R-:W3:Y:S01]  /*9e00*/  @!P0 LDG.E.U8 R23, desc[UR26][R60.64+0x28] ;  /* 0x0000281a3c178981 */ /* 0x000ee2000c1e1100 */
[----:B------:R-:W-:Y:S02]  /*9e10*/  @!P0 IADD3 R35, P1, P2, R10, R28, R11 ;  /* 0x0000001c0a238210 */ /* 0x000fe40007a3e00b */
[----:B------:R-:W-:Y:S02]  /*9e20*/  ISETP.LT.OR P3, PT, R25, 0x2a, !P6 ;  /* 0x0000002a1900780c */ /* 0x000fe40007761670 */
[----:B------:R-:W-:Y:S02]  /*9e30*/  @!P0 IADD3.X R40, R7, R24, R8, P1, P2 ;  /* 0x0000001807288210 */ /* 0x000fe40000fe4408 */
[----:B---3--:R-:W-:-:S04]  /*9e40*/  LOP3.LUT R23, R23, 0xff, RZ, 0xc0, !PT ;  /* 0x000000ff17177812 */ /* 0x008fc800078ec0ff */
[----:B------:R-:W-:-:S05]  /*9e50*/  F2FP.F16.E4M3.UNPACK_B R23, R23 ;  /* 0x00000017ff17723e */ /* 0x000fca00020006ff */
[----:B------:R-:W-:-:S05]  /*9e60*/  HADD2.F32 R34, -RZ, R23.H0_H0 ;  /* 0x20000017ff227230 */ /* 0x000fca0000004100 */
[----:B------:R-:W-:Y:S01]  /*9e70*/  FMUL R38, R34, R5 ;  /* 0x0000000522267220 */ /* 0x000fe20000400000 */
[----:B--2---:R-:W-:-:S03]  /*9e80*/  @!P0 IADD3 R34, P1, R35, R42, RZ ;  /* 0x0000002a23228210 */ /* 0x004fc60007f3e0ff */
[----:B------:R-:W-:Y:S01]  /*9e90*/  FFMA R38, R19, R4, R38 ;  /* 0x0000000413267223 */ /* 0x000fe20000000026 */
[----:B------:R-:W-:Y:S01]  /*9ea0*/  PRMT R19, RZ, 0x7610, R19 ;  /* 0x00007610ff137816 */ /* 0x000fe20000000013 */
[----:B------:R-:W-:-:S03]  /*9eb0*/  @!P0 IMAD.X R35, R40, 0x1, R43, P1 ;  /* 0x0000000128238824 */ /* 0x000fc600008e062b */
[----:B------:R-:W-:Y:S02]  /*9ec0*/  F2FP.SATFINITE.E4M3.F32.PACK_AB_MERGE_C R23, RZ, R38, RZ ;  /* 0x00000026ff17723e */ /* 0x000fe400048070ff */
[----:B------:R-:W2:Y:S03]  /*9ed0*/  @!P3 LDC.64 R38, c[0x0][0x5c0] ;  /* 0x00017000ff26bb82 */ /* 0x000ea60000000a00 */
[----:B------:R3:W-:Y:S04]  /*9ee0*/  @!P0 STG.E.U8 desc[UR26][R34.64+0x28], R23 ;  /* 0x0000281722008986 */ /* 0x0007e8000c10111a */
[----:B------:R-:W4:Y:S01]  /*9ef0*/  @!P3 LDG.E.U8 R19, desc[UR26][R60.64+0x29] ;  /* 0x0000291a3c13b981 */ /* 0x000f22000c1e1100 */
[----:B-1----:R-:W-:-:S02]  /*9f00*/  @!P3 IADD3 R33, P1, P2, R10, R28, R11 ;  /* 0x0000001c0a21b210 */ /* 0x002fc40007a3e00b */
[----:B------:R-:W-:Y:S02]  /*9f10*/  ISETP.LT.OR P0, PT, R25, 0x21, !P4 ;  /* 0x000000211900780c */ /* 0x000fe40006701670 */
[----:B----4-:R-:W-:-:S04]  /*9f20*/  LOP3.LUT R19, R19, 0xff, RZ, 0xc0, !PT ;  /* 0x000000ff13137812 */ /* 0x010fc800078ec0ff */
[----:B------:R-:W-:-:S05]  /*9f30*/  F2FP.F16.E4M3.UNPACK_B R19, R19 ;  /* 0x00000013ff13723e */ /* 0x000fca00020006ff */
[----:B------:R-:W-:-:S05]  /*9f40*/  HADD2.F32 R32, -RZ, R19.H0_H0 ;  /* 0x20000013ff207230 */ /* 0x000fca0000004100 */
[----:B------:R-:W-:Y:S01]  /*9f50*/  FMUL R19, R32, R5 ;  /* 0x0000000520137220 */ /* 0x000fe20000400000 */
[----:B------:R-:W-:-:S03]  /*9f60*/  @!P3 IADD3.X R32, R7, R24, R8, P1, P2 ;  /* 0x000000180720b210 */ /* 0x000fc60000fe4408 */
[----:B------:R-:W-:Y:S01]  /*9f70*/  FFMA R19, R22, R4, R19 ;  /* 0x0000000416137223 */ /* 0x000fe20000000013 */
[----:B--2---:R-:W-:-:S04]  /*9f80*/  @!P3 IADD3 R22, P1, R33, R38, RZ ;  /* 0x000000262116b210 */ /* 0x004fc80007f3e0ff */
[----:B---3--:R-:W-:Y:S01]  /*9f90*/  F2FP.SATFINITE.E4M3.F32.PACK_AB_MERGE_C R35, RZ, R19, RZ ;  /* 0x00000013ff23723e */ /* 0x008fe200048070ff */
[----:B------:R-:W-:Y:S01]  /*9fa0*/  @!P3 IMAD.X R23, R32, 0x1, R39, P1 ;  /* 0x000000012017b824 */ /* 0x000fe200008e0627 */
[----:B------:R-:W-:Y:S01]  /*9fb0*/  PRMT R19, RZ, 0x7610, R19 ;  /* 0x00007610ff137816 */ /* 0x000fe20000000013 */
[----:B------:R-:W1:Y:S03]  /*9fc0*/  @!P0 LDC.64 R38, c[0x0][0x5c0] ;  /* 0x00017000ff268b82 */ /* 0x000e660000000a00 */
[----:B------:R2:W-:Y:S04]  /*9fd0*/  @!P3 STG.E.U8 desc[UR26][R22.64+0x29], R35 ;  /* 0x000029231600b986 */ /* 0x0005e8000c10111a */
[----:B------:R-:W3:Y:S01]  /*9fe0*/  @!P0 LDG.E.U8 R19, desc[UR26][R62.64+0x20] ;  /* 0x0000201a3e138981 */ /* 0x000ee2000c1e1100 */
[----:B------:R-:W-:Y:S01]  /*9ff0*/  ISETP.LT.OR P1, PT, R25, 0x22, !P4 ;  /* 0x000000221900780c */ /* 0x000fe20006721670 */
[----:B--2---:R-:W-:-:S02]  /*a000*/  @!P0 IMAD.MOV.U32 R22, RZ, RZ, R28 ;  /* 0x000000ffff168224 */ /* 0x004fc400078e001c */
[----:B------:R-:W-:Y:S01]  /*a010*/  @!P0 IMAD.MOV.U32 R23, RZ, RZ, R24 ;  /* 0x000000ffff178224 */ /* 0x000fe200078e0018 */
[----:B---3--:R-:W-:-:S04]  /*a020*/  LOP3.LUT R19, R19, 0xff, RZ, 0xc0, !PT ;  /* 0x000000ff13137812 */ /* 0x008fc800078ec0ff */
[----:B------:R-:W-:-:S05]  /*a030*/  F2FP.F16.E4M3.UNPACK_B R19, R19 ;  /* 0x00000013ff13723e */ /* 0x000fca00020006ff */
[----:B------:R-:W-:-:S05]  /*a040*/  HADD2.F32 R32, -RZ, R19.H0_H0 ;  /* 0x20000013ff207230 */ /* 0x000fca0000004100 */
[----:B------:R-:W-:Y:S01]  /*a050*/  FMUL R34, R32, R5 ;  /* 0x0000000520227220 */ /* 0x000fe20000400000 */
[----:B------:R-:W-:-:S04]  /*a060*/  @!P0 IMAD.WIDE.U32 R32, R26, 0x180, R22 ;  /* 0x000001801a208825 */ /* 0x000fc800078e0016 */
[----:B------:R-:W-:Y:S01]  /*a070*/  FFMA R34, R21, R4, R34 ;  /* 0x0000000415227223 */ /* 0x000fe20000000022 */
[----:B------:R-:W-:Y:S01]  /*a080*/  @!P0 IMAD R19, R27, 0x180, RZ ;  /* 0x000001801b138824 */ /* 0x000fe200078e02ff */
[----:B-1----:R-:W-:-:S03]  /*a090*/  @!P0 IADD3 R22, P2, R32, R38, RZ ;  /* 0x0000002620168210 */ /* 0x002fc60007f5e0ff */
[----:B------:R-:W-:Y:S02]  /*a0a0*/  F2FP.SATFINITE.E4M3.F32.PACK_AB_MERGE_C R21, RZ, R34, RZ ;  /* 0x00000022ff15723e */ /* 0x000fe400048070ff */
[--C-:B------:R-:W-:Y:S01]  /*a0b0*/  @!P0 IADD3.X R23, R39, R33, R19.reuse, P2, !PT ;  /* 0x0000002127178210 */ /* 0x100fe200017fe413 */
[----:B------:R-:W1:Y:S01]  /*a0c0*/  @!P1 LDC.64 R34, c[0x0][0x5c0] ;  /* 0x00017000ff229b82 */ /* 0x000e620000000a00 */
[----:B------:R-:W-:-:S03]  /*a0d0*/  PRMT R19, RZ, 0x7610, R19 ;  /* 0x00007610ff137816 */ /* 0x000fc60000000013 */
[----:B------:R2:W-:Y:S04]  /*a0e0*/  @!P0 STG.E.U8 desc[UR26][R22.64+0x20], R21 ;  /* 0x0000201516008986 */ /* 0x0005e8000c10111a */
[----:B------:R-:W3:Y:S01]  /*a0f0*/  @!P1 LDG.E.U8 R19, desc[UR26][R62.64+0x21] ;  /* 0x0000211a3e139981 */ /* 0x000ee2000c1e1100 */
[----:B------:R-:W-:Y:S01]  /*a100*/  ISETP.GE.AND P6, PT, R36, 0x189, PT ;  /* 0x000001892400780c */ /* 0x000fe20003fc6270 */
[----:B--2---:R-:W-:Y:S02]  /*a110*/  @!P1 IMAD.MOV.U32 R22, RZ, RZ, R28 ;  /* 0x000000ffff169224 */ /* 0x004fe400078e001c */
[----:B------:R-:W-:Y:S01]  /*a120*/  @!P1 IMAD.MOV.U32 R23, RZ, RZ, R24 ;  /* 0x000000ffff179224 */ /* 0x000fe200078e0018 */
[----:B------:R-:W-:Y:S01]  /*a130*/  ISETP.LT.OR P0, PT, R25, 0x21, !P6 ;  /* 0x000000211900780c */ /* 0x000fe20007701670 */
[----:B------:R-:W-:-:S12]  /*a140*/  @!P1 IMAD R21, R27, 0x180, RZ ;  /* 0x000001801b159824 */ /* 0x000fd800078e02ff */
[----:B------:R-:W2:Y:S01]  /*a150*/  @!P0 LDC.64 R36, c[0x0][0x5c0] ;  /* 0x00017000ff248b82 */ /* 0x000ea20000000a00 */
[----:B---3--:R-:W-:-:S04]  /*a160*/  LOP3.LUT R19, R19, 0xff, RZ, 0xc0, !PT ;  /* 0x000000ff13137812 */ /* 0x008fc800078ec0ff */
[----:B------:R-:W-:-:S05]  /*a170*/  F2FP.F16.E4M3.UNPACK_B R19, R19 ;  /* 0x00000013ff13723e */ /* 0x000fca00020006ff */
[----:B------:R-:W-:-:S05]  /*a180*/  HADD2.F32 R32, -RZ, R19.H0_H0 ;  /* 0x20000013ff207230 */ /* 0x000fca0000004100 */
[----:B------:R-:W-:Y:S01]  /*a190*/  FMUL R19, R32, R5 ;  /* 0x0000000520137220 */ /* 0x000fe20000400000 */
[----:B------:R-:W-:-:S04]  /*a1a0*/  @!P1 IMAD.WIDE.U32 R32, R26, 0x180, R22 ;  /* 0x000001801a209825 */ /* 0x000fc800078e0016 */
[----:B------:R-:W-:Y:S01]  /*a1b0*/  FFMA R19, R20, R4, R19 ;  /* 0x0000000414137223 */ /* 0x000fe20000000013 */
[----:B-1----:R-:W-:-:S04]  /*a1c0*/  @!P1 IADD3 R20, P2, R32, R34, RZ ;  /* 0x0000002220149210 */ /* 0x002fc80007f5e0ff */
[----:B------:R-:W-:Y:S02]  /*a1d0*/  @!P1 IADD3.X R21, R35, R33, R21, P2, !PT ;  /* 0x0000002123159210 */ /* 0x000fe400017fe415 */
[----:B------:R-:W-:Y:S02]  /*a1e0*/  F2FP.SATFINITE.E4M3.F32.PACK_AB_MERGE_C R33, RZ, R19, RZ ;  /* 0x00000013ff21723e */ /* 0x000fe400048070ff */
[----:B------:R-:W-:-:S03]  /*a1f0*/  PRMT R19, RZ, 0x7610, R19 ;  /* 0x00007610ff137816 */ /* 0x000fc60000000013 */
[----:B------:R1:W-:Y:S04]  /*a200*/  @!P1 STG.E.U8 desc[UR26][R20.64+0x21], R33 ;  /* 0x0000212114009986 */ /* 0x0003e8000c10111a */
[----:B------:R-:W3:Y:S01]  /*a210*/  @!P0 LDG.E.U8 R19, desc[UR26][R30.64+0x20] ;  /* 0x0000201a1e138981 */ /* 0x000ee2000c1e1100 */
[----:B------:R-:W-:Y:S01]  /*a220*/  @!P0 IMAD R35, R27, 0x180, RZ ;  /* 0x000001801b238824 */ /* 0x000fe200078e02ff */
[----:B------:R-:W-:Y:S01]  /*a230*/  ISETP.LT.OR P1, PT, R25, 0x22, !P6 ;  /* 0x000000221900780c */ /* 0x000fe20007721670 */
[----:B-1----:R-:W-:Y:S02]  /*a240*/  @!P0 IMAD.MOV.U32 R20, RZ, RZ, R28 ;  /* 0x000000ffff148224 */ /* 0x002fe400078e001c */
[----:B------:R-:W-:Y:S02]  /*a250*/  @!P0 IMAD.MOV.U32 R21, RZ, RZ, R24 ;  /* 0x000000ffff158224 */ /* 0x000fe400078e0018 */
[----:B------:R-:W-:-:S04]  /*a260*/  @!P0 IMAD.WIDE.U32 R22, R26, 0x180, R20 ;  /* 0x000001801a168825 */ /* 0x000fc800078e0014 */
[----:B------:R-:W-:Y:S01]  /*a270*/  @!P0 IMAD.IADD R20, R23, 0x1, R35 ;  /* 0x0000000117148824 */ /* 0x000fe200078e0223 */
[----:B--2---:R-:W-:-:S03]  /*a280*/  @!P0 IADD3 R22, P2, P3, R22, R36, R10 ;  /* 0x0000002416168210 */ /* 0x004fc60007b5e00a */
[----:B------:R-:W1:Y:S01]  /*a290*/  @!P1 LDC.64 R34, c[0x0][0x5c0] ;  /* 0x00017000ff229b82 */ /* 0x000e620000000a00 */
[----:B------:R-:W-:Y:S02]  /*a2a0*/  @!P0 IADD3.X R23, R20, R37, R7, P2, P3 ;  /* 0x0000002514178210 */ /* 0x000fe400017e6407 */
[----:B---3--:R-:W-:-:S04]  /*a2b0*/  LOP3.LUT R19, R19, 0xff, RZ, 0xc0, !PT ;  /* 0x000000ff13137812 */ /* 0x008fc800078ec0ff */
        /* <DEDUP_REMOVED lines=8> */
[----:B------:R-:W-:Y:S02]  /*a340*/  @!P1 IMAD.MOV.U32 R19, RZ, RZ, R24 ;  /* 0x000000ffff139224 */ /* 0x000fe400078e0018 */
[----:B------:R-:W-:Y:S01]  /*a350*/  @!P1 IMAD R33, R27, 0x180, RZ ;  /* 0x000001801b219824 */ /* 0x000fe200078e02ff */
[----:B------:R-:W-:Y:S02]  /*a360*/  ISETP.LT.OR P0, PT, R25, 0x29, !P4 ;  /* 0x000000291900780c */ /* 0x000fe40006701670 */
[----:B---3--:R-:W-:-:S04]  /*a370*/  LOP3.LUT R18, R18, 0xff, RZ, 0xc0, !PT ;  /* 0x000000ff12127812 */ /* 0x008fc800078ec0ff */
[----:B------:R-:W-:-:S05]  /*a380*/  F2FP.F16.E4M3.UNPACK_B R18, R18 ;  /* 0x00000012ff12723e */ /* 0x000fca00020006ff */
[----:B------:R-:W-:Y:S02]  /*a390*/  HADD2.F32 R20, -RZ, R18.H0_H0 ;  /* 0x20000012ff147230 */ /* 0x000fe40000004100 */
[----:B------:R-:W-:-:S03]  /*a3a0*/  @!P1 IMAD.MOV.U32 R18, RZ, RZ, R28 ;  /* 0x000000ffff129224 */ /* 0x000fc600078e001c */
[----:B------:R-:W-:Y:S01]  /*a3b0*/  FMUL R20, R20, R5 ;  /* 0x0000000514147220 */ /* 0x000fe20000400000 */
[----:B------:R-:W-:-:S04]  /*a3c0*/  @!P1 IMAD.WIDE.U32 R18, R26, 0x180, R18 ;  /* 0x000001801a129825 */ /* 0x000fc800078e0012 */
[----:B------:R-:W-:Y:S01]  /*a3d0*/  FFMA R20, R15, R4, R20 ;  /* 0x000000040f147223 */ /* 0x000fe20000000014 */
[----:B--2---:R-:W-:Y:S01]  /*a3e0*/  @!P1 IMAD.IADD R22, R19, 0x1, R33 ;  /* 0x0000000113169824 */ /* 0x004fe200078e0221 */
[----:B-1----:R-:W-:Y:S01]  /*a3f0*/  @!P1 IADD3 R18, P2, P3, R18, R34, R10 ;  /* 0x0000002212129210 */ /* 0x002fe20007b5e00a */
[----:B------:R-:W1:Y:S01]  /*a400*/  @!P0 LDC.64 R32, c[0x0][0x5c0] ;  /* 0x00017000ff208b82 */ /* 0x000e620000000a00 */
[----:B------:R-:W-:Y:S02]  /*a410*/  PRMT R15, RZ, 0x7610, R15 ;  /* 0x00007610ff0f7816 */ /* 0x000fe4000000000f */
[----:B------:R-:W-:Y:S02]  /*a420*/  @!P1 IADD3.X R19, R22, R35, R7, P2, P3 ;  /* 0x0000002316139210 */ /* 0x000fe400017e6407 */
[----:B------:R-:W-:-:S05]  /*a430*/  F2FP.SATFINITE.E4M3.F32.PACK_AB_MERGE_C R23, RZ, R20, RZ ;  /* 0x00000014ff17723e */ /* 0x000fca00048070ff */
[----:B------:R2:W-:Y:S04]  /*a440*/  @!P1 STG.E.U8 desc[UR26][R18.64+0x21], R23 ;  /* 0x0000211712009986 */ /* 0x0005e8000c10111a */
[----:B------:R-:W3:Y:S01]  /*a450*/  @!P0 LDG.E.U8 R15, desc[UR26][R62.64+0x28] ;  /* 0x0000281a3e0f8981 */ /* 0x000ee2000c1e1100 */
[----:B------:R-:W-:Y:S01]  /*a460*/  ISETP.LT.OR P4, PT, R25, 0x2a, !P4 ;  /* 0x0000002a1900780c */ /* 0x000fe20006781670 */
[----:B--2---:R-:W-:Y:S02]  /*a470*/  @!P0 IMAD.MOV.U32 R18, RZ, RZ, R28 ;  /* 0x000000ffff128224 */ /* 0x004fe400078e001c */
        /* <DEDUP_REMOVED lines=32> */
[----:B------:R-:W-:Y:S02]  /*a680*/  @!P0 IMAD R23, R27, 0x180, RZ ;  /* 0x000001801b178824 */ /* 0x000fe400078e02ff */
[----:B-1----:R-:W-:Y:S02]  /*a690*/  @!P0 IMAD.MOV.U32 R16, RZ, RZ, R28 ;  /* 0x000000ffff108224 */ /* 0x002fe400078e001c */
[----:B------:R-:W-:Y:S02]  /*a6a0*/  @!P0 IMAD.MOV.U32 R17, RZ, RZ, R24 ;  /* 0x000000ffff118224 */ /* 0x000fe400078e0018 */
[----:B------:R-:W-:-:S03]  /*a6b0*/  @!P0 IMAD.WIDE.U32 R18, R26, 0x180, R16 ;  /* 0x000001801a128825 */ /* 0x000fc600078e0010 */
[----:B--2---:R-:W-:Y:S01]  /*a6c0*/  @!P0 IADD3 R18, P1, P2, R18, R32, R10 ;  /* 0x0000002012128210 */ /* 0x004fe20007a3e00a */
[----:B------:R-:W-:Y:S01]  /*a6d0*/  BSSY B1, `(.L_x_34) ;  /* 0x000000e000017945 */ /* 0x000fe20003800000 */
[----:B---3--:R-:W-:-:S04]  /*a6e0*/  LOP3.LUT R15, R15, 0xff, RZ, 0xc0, !PT ;  /* 0x000000ff0f0f7812 */ /* 0x008fc800078ec0ff */
[----:B------:R-:W-:-:S05]  /*a6f0*/  F2FP.F16.E4M3.UNPACK_B R15, R15 ;  /* 0x0000000fff0f723e */ /* 0x000fca00020006ff */
[----:B------:R-:W-:-:S05]  /*a700*/  HADD2.F32 R20, -RZ, R15.H0_H0 ;  /* 0x2000000fff147230 */ /* 0x000fca0000004100 */
[----:B------:R-:W-:Y:S01]  /*a710*/  FMUL R15, R20, R5 ;  /* 0x00000005140f7220 */ /* 0x000fe20000400000 */
[----:B------:R-:W-:-:S03]  /*a720*/  @!P0 IMAD.IADD R20, R19, 0x1, R23 ;  /* 0x0000000113148824 */ /* 0x000fc600078e0217 */
[----:B------:R-:W-:Y:S02]  /*a730*/  FFMA R15, R14, R4, R15 ;  /* 0x000000040e0f7223 */ /* 0x000fe4000000000f */
[----:B------:R-:W-:-:S03]  /*a740*/  @!P0 IADD3.X R19, R20, R33, R7, P1, P2 ;  /* 0x0000002114138210 */ /* 0x000fc60000fe4407 */
[----:B------:R-:W-:-:S05]  /*a750*/  F2FP.SATFINITE.E4M3.F32.PACK_AB_MERGE_C R15, RZ, R15, RZ ;  /* 0x0000000fff0f723e */ /* 0x000fca00048070ff */
[----:B------:R0:W-:Y:S01]  /*a760*/  @!P0 STG.E.U8 desc[UR26][R18.64+0x28], R15 ;  /* 0x0000280f12008986 */ /* 0x0001e2000c10111a */
[----:B------:R-:W-:Y:S02]  /*a770*/  ISETP.LT.OR P0, PT, R25, 0x2a, !P6 ;  /* 0x0000002a1900780c */ /* 0x000fe40007701670 */
[----:B------:R-:W-:-:S11]  /*a780*/  PRMT R14, RZ, 0x7610, R14 ;  /* 0x00007610ff0e7816 */ /* 0x000fd6000000000e */
[----:B0-----:R-:W-:Y:S05]  /*a790*/  @P0 BRA `(.L_x_35) ;  /* 0x0000000000040947 */ /* 0x001fea0003800000 */
[----:B------:R0:W5:Y:S02]  /*a7a0*/  LDG.E.U8 R14, desc[UR26][R30.64+0x29] ;  /* 0x0000291a1e0e7981 */ /* 0x000164000c1e1100 */
.L_x_35:
[----:B------:R-:W-:Y:S05]  /*a7b0*/  BSYNC B1 ;  /* 0x0000000000017941 */ /* 0x000fea0003800000 */
.L_x_34:
[----:B------:R-:W-:Y:S05]  /*a7c0*/  @P0 BRA `(.L_x_36) ;  /* 0x0000004000dc0947 */ /* 0x000fea0003800000 */
[----:B-----5:R-:W-:Y:S01]  /*a7d0*/  LOP3.LUT R14, R14, 0xff, RZ, 0xc0, !PT ;  /* 0x000000ff0e0e7812 */ /* 0x020fe200078ec0ff */
[----:B------:R-:W-:Y:S01]  /*a7e0*/  IMAD.MOV.U32 R25, RZ, RZ, R24 ;  /* 0x000000ffff197224 */ /* 0x000fe200078e0018 */
[----:B------:R-:W-:Y:S01]  /*a7f0*/  ULDC.64 UR6, c[0x0][0x5c0] ;  /* 0x0001700000067ab9 */ /* 0x000fe20000000a00 */
[----:B------:R-:W-:Y:S01]  /*a800*/  IMAD.MOV.U32 R24, RZ, RZ, R28 ;  /* 0x000000ffff187224 */ /* 0x000fe200078e001c */
[----:B------:R-:W-:Y:S01]  /*a810*/  F2FP.F16.E4M3.UNPACK_B R14, R14 ;  /* 0x0000000eff0e723e */ /* 0x000fe200020006ff */
[----:B------:R-:W-:Y:S02]  /*a820*/  IMAD R27, R27, 0x180, RZ ;  /* 0x000001801b1b7824 */ /* 0x000fe400078e02ff */
[----:B------:R-:W-:-:S04]  /*a830*/  IMAD.WIDE.U32 R24, R26, 0x180, R24 ;  /* 0x000001801a187825 */ /* 0x000fc800078e0018 */
[----:B------:R-:W-:Y:S01]  /*a840*/  HADD2.F32 R14, -RZ, R14.H0_H0 ;  /* 0x2000000eff0e7230 */ /* 0x000fe20000004100 */
[----:B------:R-:W-:Y:S01]  /*a850*/  IADD3 R24, P0, P1, R24, UR6, R10 ;  /* 0x0000000618187c10 */ /* 0x000fe2000f91e00a */
[----:B------:R-:W-:-:S03]  /*a860*/  IMAD.IADD R16, R25, 0x1, R27 ;  /* 0x0000000119107824 */ /* 0x000fc600078e021b */
[----:B------:R-:W-:Y:S02]  /*a870*/  FMUL R14, R14, R5 ;  /* 0x000000050e0e7220 */ /* 0x000fe40000400000 */
[----:B------:R-:W-:Y:S02]  /*a880*/  IADD3.X R25, R16, UR7, R7, P0, P1 ;  /* 0x0000000710197c10 */ /* 0x000fe400087e2407 */
[----:B------:R-:W-:-:S05]  /*a890*/  FFMA R14, R13, R4, R14 ;  /* 0x000000040d0e7223 */ /* 0x000fca000000000e */
[----:B------:R-:W-:-:S05]  /*a8a0*/  F2FP.SATFINITE.E4M3.F32.PACK_AB_MERGE_C R13, RZ, R14, RZ ;  /* 0x0000000eff0d723e */ /* 0x000fca00048070ff */
[----:B------:R1:W-:Y:S01]  /*a8b0*/  STG.E.U8 desc[UR26][R24.64+0x29], R13 ;  /* 0x0000290d18007986 */ /* 0x0003e2000c10111a */
[----:B------:R-:W-:Y:S05]  /*a8c0*/  BRA `(.L_x_36) ;  /* 0x00000040009c7947 */ /* 0x000fea0003800000 */
.L_x_33:
[----:B------:R-:W-:Y:S01]  /*a8d0*/  ISETP.GE.AND P2, PT, R36, 0x9, PT ;  /* 0x000000092400780c */ /* 0x000fe20003f46270 */
[-C--:B------:R-:W-:Y:S01]  /*a8e0*/  FMUL R204, R204, R4.reuse ;  /* 0x00000004cccc7220 */ /* 0x080fe20000400000 */
[----:B------:R-:W-:Y:S01]  /*a8f0*/  LOP3.LUT R3, R3, 0xfffffdff, RZ, 0xc0, !PT ;  /* 0xfffffdff03037812 */ /* 0x000fe200078ec0ff */
[-C--:B------:R-:W-:Y:S01]  /*a900*/  FMUL R203, R203, R4.reuse ;  /* 0x00000004cbcb7220 */ /* 0x080fe20000400000 */
[C---:B------:R-:W-:Y:S01]  /*a910*/  ISETP.LT.OR P5, PT, R25.reuse, 0x1, !P2 ;  /* 0x000000011900780c */ /* 0x040fe200057a1670 */
[-C--:B------:R-:W-:Y:S01]  /*a920*/  FMUL R140, R140, R4.reuse ;  /* 0x000000048c8c7220 */ /* 0x080fe20000400000 */
[C---:B------:R-:W-:Y:S01]  /*a930*/  ISETP.LT.OR P4, PT, R25.reuse, 0x2, !P2 ;  /* 0x000000021900780c */ /* 0x040fe20005781670 */
[-C--:B------:R-:W-:Y:S01]  /*a940*/  FMUL R178, R178, R4.reuse ;  /* 0x00000004b2b27220 */ /* 0x080fe20000400000 */
[----:B------:R-:W-:Y:S01]  /*a950*/  ISETP.LT.OR P3, PT, R25, 0x9, !P2 ;  /* 0x000000091900780c */ /* 0x000fe20005761670 */
[----:B------:R-:W-:Y:S01]  /*a960*/  FMUL R176, R176, R4 ;  /* 0x00000004b0b07220 */ /* 0x000fe20000400000 */
[----:B------:R-:W-:Y:S01]  /*a970*/  F2FP.SATFINITE.E4M3.F32.PACK_AB_MERGE_C R69, RZ, R204, RZ ;  /* 0x000000ccff45723e */ /* 0x000fe200048070ff */
[-C--:B------:R-:W-:Y:S01]  /*a980*/  FMUL R174, R174, R4.reuse ;  /* 0x00000004aeae7220 */ /* 0x080fe20000400000 */
[----:B------:R-:W-:Y:S01]  /*a990*/  F2FP.SATFINITE.E4M3.F32.PACK_AB_MERGE_C R203, RZ, R203, RZ ;  /* 0x000000cbffcb723e */ /* 0x000fe200048070ff */
[-C--:B------:R-:W-:Y:S01]  /*a9a0*/  FMUL R171, R171, R4.reuse ;  /* 0x00000004abab7220 */ /* 0x080fe20000400000 */
[----:B------:R-:W-:Y:S01]  /*a9b0*/  @P2 LOP3.LUT R3, R3, 0x200, RZ, 0xfc, !PT ;  /* 0x0000020003032812 */ /* 0x000fe200078efcff */
[-C--:B------:R-:W-:Y:S01]  /*a9c0*/  FMUL R163, R163, R4.reuse ;  /* 0x00000004a3a37220 */ /* 0x080fe20000400000 */
[----:B------:R-:W-:Y:S01]  /*a9d0*/  ISETP.LT.OR P2, PT, R25, 0xa, !P2 ;  /* 0x0000000a1900780c */ /* 0x000fe20005741670 */
[----:B------:R-:W0:Y:S01]  /*a9e0*/  @!P5 LDC.64 R30, c[0x0][0x5c0] ;  /* 0x00017000ff1edb82 */ /* 0x000e220000000a00 */
[----:B------:R-:W-:Y:S01]  /*a9f0*/  LOP3.LUT R3, R3, 0xffffff7f, RZ, 0xc0, !PT ;  /* 0xffffff7f03037812 */ /* 0x000fe200078ec0ff */
[----:B------:R-:W-:Y:S01]  /*aa00*/  FMUL R132, R132, R4 ;  /* 0x0000000484847220 */ /* 0x000fe20000400000 */
[----:B------:R-:W-:Y:S01]  /*aa10*/  F2FP.SATFINITE.E4M3.F32.PACK_AB_MERGE_C R71, RZ, R140, RZ ;  /* 0x0000008cff47723e */ /* 0x000fe200048070ff */
[-C--:B------:R-:W-:Y:S01]  /*aa20*/  FMUL R159, R159, R4.reuse ;  /* 0x000000049f9f7220 */ /* 0x080fe20000400000 */
[----:B------:R-:W-:Y:S01]  /*aa30*/  @P5 LOP3.LUT R3, R3, 0x80, RZ, 0xfc, !PT ;  /* 0x0000008003035812 */ /* 0x000fe200078efcff */
[----:B------:R-:W-:Y:S01]  /*aa40*/  FMUL R157, R157, R4 ;  /* 0x000000049d9d7220 */ /* 0x000fe20000400000 */
[----:B------:R-:W-:Y:S01]  /*aa50*/  F2FP.SATFINITE.E4M3.F32.PACK_AB_MERGE_C R73, RZ, R176, RZ ;  /* 0x000000b0ff49723e */ /* 0x000fe200048070ff */
[----:B------:R-:W1:Y:S01]  /*aa60*/  @!P4 LDC.64 R32, c[0x0][0x5c0] ;  /* 0x00017000ff20cb82 */ /* 0x000e620000000a00 */
[----:B------:R-:W-:Y:S01]  /*aa70*/  LOP3.LUT R3, R3, 0xffffffbf, RZ, 0xc0, !PT ;  /* 0xffffffbf03037812 */ /* 0x000fe200078ec0ff */
[-C--:B------:R-:W-:Y:S01]  /*aa80*/  FMUL R169, R169, R4.reuse ;  /* 0x00000004a9a97220 */ /* 0x080fe20000400000 */
[----:B------:R-:W-:Y:S01]  /*aa90*/  F2FP.SATFINITE.E4M3.F32.PACK_AB_MERGE_C R171, RZ, R171, RZ ;  /* 0x000000abffab723e */ /* 0x000fe200048070ff */
[-C--:B------:R-:W-:Y:S01]  /*aaa0*/  FMUL R135, R135, R4.reuse ;  /* 0x0000000487877220 */ /* 0x080fe20000400000 */
[----:B------:R-:W-:Y:S01]  /*aab0*/  @P4 LOP3.LUT R3, R3, 0x40, RZ, 0xfc, !PT ;  /* 0x0000004003034812 */ /* 0x000fe200078efcff */
[-C--:B------:R-:W-:Y:S01]  /*aac0*/  FMUL R125, R125, R4.reuse ;  /* 0x000000047d7d7220 */ /* 0x080fe20000400000 */
[----:B------:R-:W-:Y:S01]  /*aad0*/  F2FP.SATFINITE.E4M3.F32.PACK_AB_MERGE_C R163, RZ, R163, RZ ;  /* 0x000000a3ffa3723e */ /* 0x000fe200048070ff */
[----:B------:R-:W2:Y:S01]  /*aae0*/  @!P3 LDC.64 R34, c[0x0][0x5c0] ;  /* 0x00017000ff22bb82 */ /* 0x000ea20000000a00 */
[----:B------:R-:W-:Y:S01]  /*aaf0*/  LOP3.LUT R3, R3, 0xfff7ffff, RZ, 0xc0, !PT ;  /* 0xfff7ffff03037812 */ /* 0x000fe200078ec0ff */
[-C--:B------:R-:W-:Y:S01]  /*ab00*/  FMUL R123, R123, R4.reuse ;  /* 0x000000047b7b7220 */ /* 0x080fe20000400000 */
[----:B------:R-:W-:Y:S01]  /*ab10*/  F2FP.SATFINITE.E4M3.F32.PACK_AB_MERGE_C R159, RZ, R159, RZ ;  /* 0x0000009fff9f723e */ /* 0x000fe200048070ff */
[-C--:B------:R-:W-:Y:S01]  /*ab20*/  FMUL R129, R129, R4.reuse ;  /* 0x0000000481817220 */ /* 0x080fe20000400000 */
[----:B------:R-:W-:Y:S01]  /*ab30*/  @P3 LOP3.LUT R3, R3, 0x80000, RZ, 0xfc, !PT ;  /* 0x0008000003033812 */ /* 0x000fe200078efcff */
[-C--:B------:R-:W-:Y:S01]  /*ab40*/  FMUL R120, R120, R4.reuse ;  /* 0x0000000478787220 */ /* 0x080fe20000400000 */
[----:B------:R-:W-:Y:S01]  /*ab50*/  F2FP.SATFINITE.E4M3.F32.PACK_AB_MERGE_C R157, RZ, R157, RZ ;  /* 0x0000009dff9d723e */ /* 0x000fe200048070ff */
[----:B------:R-:W-:Y:S01]  /*ab60*/  FMUL R168, R168, R4 ;  /* 0x00000004a8a87220 */ /* 0x000fe20000400000 */
[--C-:B0-----:R-:W-:Y:S01]  /*ab70*/  @!P5 IADD3 R52, P0, P1, R28, R30, R10.reuse ;  /* 0x0000001e1c34d210 */ /* 0x101fe2000791e00a */
[-C--:B------:R-:W-:Y:S01]  /*ab80*/  FMUL R202, R202, R4.reuse ;  /* 0x00000004caca7220 */ /* 0x080fe20000400000 */
[----:B------:R-:W-:Y:S01]  /*ab90*/  LOP3.LUT R3, R3, 0xfffbffff, RZ, 0xc0, !PT ;  /* 0xfffbffff03037812 */ /* 0x000fe200078ec0ff */
[-C--:B------:R-:W-:Y:S01]  /*aba0*/  FMUL R201, R201, R4.reuse ;  /* 0x00000004c9c97220 */ /* 0x080fe20000400000 */
[--C-:B------:R-:W-:Y:S01]  /*abb0*/  @!P5 IADD3.X R53, R24, R31, R7.reuse, P0, P1 ;  /* 0x0000001f1835d210 */ /* 0x100fe200007e2407 */
[----:B------:R-:W-:Y:S01]  /*abc0*/  FMUL R200, R200, R4 ;  /* 0x00000004c8c87220 */ /* 0x000fe20000400000 */
[----:B------:R-:W0:Y:S01]  /*abd0*/  @!P2 LDC.64 R30, c[0x0][0x5c0] ;  /* 0x00017000ff1eab82 */ /* 0x000e220000000a00 */
[--C-:B-1----:R-:W-:Y:S01]  /*abe0*/  @!P4 IADD3 R48, P0, P1, R28, R32, R10.reuse ;  /* 0x000000201c30c210 */ /* 0x102fe2000791e00a */
[-C--:B------:R-:W-:Y:S01]  /*abf0*/  FMUL R199, R199, R4.reuse ;  /* 0x00000004c7c77220 */ /* 0x080fe20000400000 */
[----:B------:R-:W-:Y:S01]  /*ac00*/  @P2 LOP3.LUT R3, R3, 0x40000, RZ, 0xfc, !PT ;  /* 0x0004000003032812 */ /* 0x000fe200078efcff */
[-C--:B------:R-:W-:Y:S01]  /*ac10*/  FMUL R198, R198, R4.reuse ;  /* 0x00000004c6c67220 */ /* 0x080fe20000400000 */
[--C-:B------:R-:W-:Y:S01]  /*ac20*/  @!P4 IADD3.X R49, R24, R33, R7.reuse, P0, P1 ;  /* 0x000000211831c210 */ /* 0x100fe200007e2407 */
[-C--:B------:R-:W-:Y:S01]  /*ac30*/  FMUL R197, R197, R4.reuse ;  /* 0x00000004c5c57220 */ /* 0x080fe20000400000 */
[----:B------:R-:W-:Y:S01]  /*ac40*/  LOP3.LUT R3, R3, 0xffffdfff, RZ, 0xc0, !PT ;  /* 0xffffdfff03037812 */ /* 0x000fe200078ec0ff */
[----:B------:R-:W-:Y:S01]  /*ac50*/  FMUL R196, R196, R4 ;  /* 0x00000004c4c47220 */ /* 0x000fe20000400000 */
[----:B--2---:R-:W-:Y:S01]  /*ac60*/  @!P3 IADD3 R56, P0, P1, R28, R34, R10 ;  /* 0x000000221c38b210 */ /* 0x004fe2000791e00a */
[-C--:B------:R-:W-:Y:S01]  /*ac70*/  FMUL R195, R195, R4.reuse ;  /* 0x00000004c3c37220 */ /* 0x080fe20000400000 */
[----:B------:R-:W-:Y:S01]  /*ac80*/  F2FP.SATFINITE.E4M3.F32.PACK_AB_MERGE_C R169, RZ, R169, RZ ;  /* 0x000000a9ffa9723e */ /* 0x000fe200048070ff */
[-C--:B------:R-:W-:Y:S01]  /*ac90*/  FMUL R194, R194, R4.reuse ;  /* 0x00000004c2c27220 */ /* 0x080fe20000400000 */
[----:B------:R-:W-:Y:S01]  /*aca0*/  @!P3 IADD3.X R57, R24, R35, R7, P0, P1 ;  /* 0x000000231839b210 */ /* 0x000fe200007e2407 */
[----:B------:R-:W-:Y:S01]  /*acb0*/  FMUL R193, R193, R4 ;  /* 0x00000004c1c17220 */ /* 0x000fe20000400000 */
[----:B------:R-:W-:Y:S01]  /*acc0*/  F2FP.SATFINITE.E4M3.F32.PACK_AB_MERGE_C R135, RZ, R135, RZ ;  /* 0x00000087ff87723e */ /* 0x000fe200048070ff */
[----:B------:R-:W-:Y:S01]  /*acd0*/  BSSY B1, `(.L_x_37) ;  /* 0x00000ef000017945 */ /* 0x000fe20003800000 */
[----:B------:R-:W-:-:S02]  /*ace0*/  F2FP.SATFINITE.E4M3.F32.PACK_AB_MERGE_C R125, RZ, R125, RZ ;  /* 0x0000007dff7d723e */ /* 0x000fc400048070ff */
[----:B------:R-:W-:Y:S02]  /*acf0*/  F2FP.SATFINITE.E4M3.F32.PACK_AB_MERGE_C R123, RZ, R123, RZ ;  /* 0x0000007bff7b723e */ /* 0x000fe400048070ff */
[----:B------:R-:W-:Y:S02]  /*ad00*/  F2FP.SATFINITE.E4M3.F32.PACK_AB_MERGE_C R129, RZ, R129, RZ ;  /* 0x00000081ff81723e */ /* 0x000fe400048070ff */
[----:B------:R-:W-:Y:S02]  /*ad10*/  F2FP.SATFINITE.E4M3.F32.PACK_AB_MERGE_C R201, RZ, R201, RZ ;  /* 0x000000c9ffc9723e */ /* 0x000fe400048070ff */
[----:B0-----:R-:W-:Y:S02]  /*ad20*/  @!P2 IADD3 R54, P0, P1, R28, R30, R10 ;  /* 0x0000001e1c36a210 */ /* 0x001fe4000791e00a */
[----:B------:R-:W-:Y:S02]  /*ad30*/  F2FP.SATFINITE.E4M3.F32.PACK_AB_MERGE_C R199, RZ, R199, RZ ;  /* 0x000000c7ffc7723e */ /* 0x000fe400048070ff */
[----:B------:R-:W-:-:S02]  /*ad40*/  @!P2 IADD3.X R55, R24, R31, R7, P0, P1 ;  /* 0x0000001f1837a210 */ /* 0x000fc400007e2407 */
[----:B------:R-:W-:Y:S02]  /*ad50*/  ISETP.GE.AND P2, PT, R36, 0x81, PT ;  /* 0x000000812400780c */ /* 0x000fe40003f46270 */
[----:B------:R-:W-:Y:S02]  /*ad60*/  F2FP.SATFINITE.E4M3.F32.PACK_AB_MERGE_C R197, RZ, R197, RZ ;  /* 0x000000c5ffc5723e */ /* 0x000fe400048070ff */
[----:B------:R-:W-:Y:S02]  /*ad70*/  ISETP.LT.OR P3, PT, R25, 0x1, !P2 ;  /* 0x000000011900780c */ /* 0x000fe40005761670 */
[----:B------:R-:W-:Y:S02]  /*ad80*/  F2FP.SATFINITE.E4M3.F32.PACK_AB_MERGE_C R195, RZ, R195, RZ ;  /* 0x000000c3ffc3723e */ /* 0x000fe400048070ff */
[----:B------:R-:W-:-:S05]  /*ad90*/  F2FP.SATFINITE.E4M3.F32.PACK_AB_MERGE_C R193, RZ, R193, RZ ;  /* 0x000000c1ffc1723e */ /* 0x000fca00048070ff */
[----:B------:R-:W-:-:S04]  /*ada0*/  @P2 LOP3.LUT R3, R3, 0x2000, RZ, 0xfc, !PT ;  /* 0x0000200003032812 */ /* 0x000fc800078efcff */
[----:B------:R-:W0:Y:S01]  /*adb0*/  @!P3 LDC.64 R30, c[0x0][0x5c0] ;  /* 0x00017000ff1ebb82 */ /* 0x000e220000000a00 */
[----:B------:R-:W-:-:S04]  /*adc0*/  LOP3.LUT R3, R3, 0xfffdffff, RZ, 0xc0, !PT ;  /* 0xfffdffff03037812 */ /* 0x000fc800078ec0ff */
        /* <DEDUP_REMOVED lines=22> */
[----:B------:R-:W-:-:S04]  /*af30*/  ISETP.GE.AND P0, PT, R36, 0x101, PT ;  /* 0x000001012400780c */ /* 0x000fc80003f06270 */
[----:B------:R-:W-:Y:S02]  /*af40*/  ISETP.LT.OR P3, PT, R25, 0x1, !P0 ;  /* 0x000000011900780c */ /* 0x000fe40004761670 */
[----:B------:R-:W-:-:S11]  /*af50*/  P2R R67, PR, RZ, 0x1 ;  /* 0x00000001ff437803 */ /* 0x000fd60000000000 */
        /* <DEDUP_REMOVED lines=24> */
[C---:B------:R-:W-:Y:S02]  /*b0e0*/  ISETP.LT.OR P0, PT, R25.reuse, 0x1, !P1 ;  /* 0x000000011900780c */ /* 0x040fe40004f01670 */
[----:B------:R-:W-:Y:S02]  /*b0f0*/  ISETP.LT.OR P4, PT, R25, 0xa, !P1 ;  /* 0x0000000a1900780c */ /* 0x000fe40004f81670 */
[----:B------:R-:W-:Y:S02]  /*b100*/  P2R R68, PR, RZ, 0x2 ;  /* 0x00000002ff447803 */ /* 0x000fe40000000000 */
[----:B------:R-:W-:-:S07]  /*b110*/  P2R R83, PR, RZ, 0x10 ;  /* 0x00000010ff537803 */ /* 0x000fce0000000000 */
        /* <DEDUP_REMOVED lines=10> */
[C-C-:B------:R-:W-:Y:S02]  /*b1c0*/  @!P0 IADD3 R79, P2, P3, R10.reuse, R28, R9.reuse ;  /* 0x0000001c0a4f8210 */ /* 0x140fe40007b5e009 */
[----:B------:R-:W-:Y:S02]  /*b1d0*/  @P0 LOP3.LUT R3, R3, 0x1, RZ, 0xfc, !PT ;  /* 0x0000000103030812 */ /* 0x000fe400078efcff */
[----:B------:R-:W-:Y:S02]  /*b1e0*/  @!P0 IADD3.X R74, R7, R24, R6, P2, P3 ;  /* 0x00000018074a8210 */ /* 0x000fe400017e6406 */
[----:B------:R-:W-:-:S04]  /*b1f0*/  @!P4 IADD3 R65, P3, P2, R10, R28, R9 ;  /* 0x0000001c0a41c210 */ /* 0x000fc80007a7e009 */
[----:B------:R-:W-:Y:S02]  /*b200*/  @!P4 IADD3.X R66, R7, R24, R6, P3, P2 ;  /* 0x000000180742c210 */ /* 0x000fe40001fe4406 */
[----:B------:R-:W-:Y:S02]  /*b210*/  ISETP.GE.AND P2, PT, R36, 0x109, PT ;  /* 0x000001092400780c */ /* 0x000fe40003f46270 */
[----:B------:R-:W-:Y:S02]  /*b220*/  LOP3.LUT P4, RZ, R3, 0x40, RZ, 0xc0, !PT ;  /* 0x0000004003ff7812 */ /* 0x000fe4000788c0ff */
[C---:B------:R-:W-:Y:S02]  /*b230*/  ISETP.LT.OR P5, PT, R25.reuse, 0x1, !P2 ;  /* 0x000000011900780c */ /* 0x040fe400057a1670 */
[----:B------:R-:W-:Y:S02]  /*b240*/  ISETP.LT.OR P1, PT, R25, 0x9, !P2 ;  /* 0x000000091900780c */ /* 0x000fe40005721670 */
[----:B------:R-:W-:-:S02]  /*b250*/  P2R R81, PR, RZ, 0x4 ;  /* 0x00000004ff517803 */ /* 0x000fc40000000000 */
[----:B------:R-:W-:Y:S02]  /*b260*/  P2R R82, PR, RZ, 0x2 ;  /* 0x00000002ff527803 */ /* 0x000fe40000000000 */
[----:B------:R-:W-:-:S05]  /*b270*/  P2R R76, PR, RZ, 0x20 ;  /* 0x00000020ff4c7803 */ /* 0x000fca0000000000 */
[----:B------:R-:W-:-:S04]  /*b280*/  @!P5 IADD3 R63, P6, P3, R10, R28, R11 ;  /* 0x0000001c0a3fd210 */ /* 0x000fc80007bde00b */
[----:B------:R-:W-:Y:S02]  /*b290*/  @!P5 IADD3.X R64, R7, R24, R8, P6, P3 ;  /* 0x000000180740d210 */ /* 0x000fe400037e6408 */
[----:B------:R-:W-:Y:S02]  /*b2a0*/  ISETP.LT.OR P6, PT, R25, 0x2, !P2 ;  /* 0x000000021900780c */ /* 0x000fe400057c1670 */
[----:B------:R-:W-:Y:S02]  /*b2b0*/  LOP3.LUT P5, RZ, R3, 0x80, RZ, 0xc0, !PT ;  /* 0x0000008003ff7812 */ /* 0x000fe400078ac0ff */
[----:B------:R-:W-:-:S09]  /*b2c0*/  P2R R78, PR, RZ, 0x40 ;  /* 0x00000040ff4e7803 */ /* 0x000fd20000000000 */
[----:B------:R-:W-:-:S04]  /*b2d0*/  @!P6 IADD3 R61, P0, P3, R10, R28, R11 ;  /* 0x0000001c0a3de210 */ /* 0x000fc80007b1e00b */
[----:B------:R-:W-:Y:S02]  /*b2e0*/  @!P6 IADD3.X R62, R7, R24, R8, P0, P3 ;  /* 0x00000018073ee210 */ /* 0x000fe400007e6408 */
[----:B------:R-:W-:-:S04]  /*b2f0*/  @!P1 IADD3 R59, P0, P3, R10, R28, R11 ;  /* 0x0000001c0a3b9210 */ /* 0x000fc80007b1e00b */
[----:B------:R-:W-:Y:S02]  /*b300*/  @!P1 IADD3.X R60, R7, R24, R8, P0, P3 ;  /* 0x00000018073c9210 */ /* 0x000fe400007e6408 */
[----:B------:R-:W-:-:S04]  /*b310*/  ISETP.LT.OR P0, PT, R25, 0xa, !P2 ;  /* 0x0000000a1900780c */ /* 0x000fc80005701670 */
[----:B------:R-:W-:-:S09]  /*b320*/  P2R R80, PR, RZ, 0x1 ;  /* 0x00000001ff507803 */ /* 0x000fd20000000000 */
[----:B------:R-:W-:-:S04]  /*b330*/  @!P0 IADD3 R37, P6, P3, R10, R28, R11 ;  /* 0x0000001c0a258210 */ /* 0x000fc80007bde00b */
[----:B------:R-:W-:Y:S02]  /*b340*/  @!P0 IADD3.X R58, R7, R24, R8, P6, P3 ;  /* 0x00000018073a8210 */ /* 0x000fe400037e6408 */
[----:B------:R-:W-:Y:S02]  /*b350*/  ISETP.GE.AND P3, PT, R36, 0x1, PT ;  /* 0x000000012400780c */ /* 0x000fe40003f66270 */
[----:B------:R-:W-:Y:S02]  /*b360*/  LOP3.LUT P6, RZ, R3, 0x1, RZ, 0xc0, !PT ;  /* 0x0000000103ff7812 */ /* 0x000fe400078cc0ff */
[C---:B------:R-:W-:Y:S02]  /*b370*/  ISETP.LT.OR P1, PT, R25.reuse, 0x1, !P3 ;  /* 0x000000011900780c */ /* 0x040fe40005f21670 */
[----:B------:R-:W-:-:S11]  /*b380*/  ISETP.LT.OR P0, PT, R25, 0x2, !P3 ;  /* 0x000000021900780c */ /* 0x000fd60005f01670 */
[----:B------:R-:W0:Y:S02]  /*b390*/  @!P1 LDC.64 R30, c[0x0][0x5c0] ;  /* 0x00017000ff1e9b82 */ /* 0x000e240000000a00 */
[----:B0-----:R-:W-:-:S05]  /*b3a0*/  @!P1 IADD3 R30, P2, R28, R30, RZ ;  /* 0x0000001e1c1e9210 */ /* 0x001fca0007f5e0ff */
[----:B------:R-:W-:-:S05]  /*b3b0*/  @!P1 IMAD.X R31, R24, 0x1, R31, P2 ;  /* 0x00000001181f9824 */ /* 0x000fca00010e061f */
[----:B------:R0:W-:Y:S02]  /*b3c0*/  @!P1 STG.E.U8 desc[UR26][R30.64], R69 ;  /* 0x000000451e009986 */ /* 0x0001e4000c10111a */
[----:B0-----:R-:W0:Y:S01]  /*b3d0*/  @!P0 LDC.64 R30, c[0x0][0x5c0] ;  /* 0x00017000ff1e8b82 */ /* 0x001e220000000a00 */
[----:B------:R-:W-:Y:S02]  /*b3e0*/  F2FP.SATFINITE.E4M3.F32.PACK_AB_MERGE_C R69, RZ, R178, RZ ;  /* 0x000000b2ff45723e */ /* 0x000fe400048070ff */
[----:B0-----:R-:W-:-:S05]  /*b3f0*/  @!P0 IADD3 R30, P1, R28, R30, RZ ;  /* 0x0000001e1c1e8210 */ /* 0x001fca0007f3e0ff */
[----:B------:R-:W-:Y:S01]  /*b400*/  @!P0 IMAD.X R31, R24, 0x1, R31, P1 ;  /* 0x00000001181f8824 */ /* 0x000fe200008e061f */
[----:B------:R-:W-:-:S04]  /*b410*/  ISETP.LT.OR P1, PT, R25, 0x9, !P3 ;  /* 0x000000091900780c */ /* 0x000fc80005f21670 */
[----:B------:R0:W-:Y:S01]  /*b420*/  @!P0 STG.E.U8 desc[UR26][R30.64+0x1], R203 ;  /* 0x000001cb1e008986 */ /* 0x0001e2000c10111a */
[----:B------:R-:W-:-:S03]  /*b430*/  LOP3.LUT P0, RZ, R3, 0x4, RZ, 0xc0, !PT ;  /* 0x0000000403ff7812 */ /* 0x000fc6000780c0ff */
[----:B------:R1:W-:Y:S01]  /*b440*/  @!P5 STG.E.U8 desc[UR26][R52.64], R71 ;  /* 0x000000473400d986 */ /* 0x0003e2000c10111a */
[----:B------:R-:W-:-:S03]  /*b450*/  LOP3.LUT P5, RZ, R3, 0x100, RZ, 0xc0, !PT ;  /* 0x0000010003ff7812 */ /* 0x000fc600078ac0ff */
[----:B------:R2:W-:Y:S01]  /*b460*/  @!P4 STG.E.U8 desc[UR26][R48.64+0x1], R69 ;  /* 0x000001453000c986 */ /* 0x0005e2000c10111a */
[----:B------:R-:W-:Y:S01]  /*b470*/  ISETP.LT.OR P4, PT, R25, 0xa, !P3 ;  /* 0x0000000a1900780c */ /* 0x000fe20005f81670 */
[----:B0-----:R-:W0:Y:S01]  /*b480*/  @!P1 LDC.64 R30, c[0x0][0x5c0] ;  /* 0x00017000ff1e9b82 */ /* 0x001e220000000a00 */
[----:B-1----:R-:W-:Y:S02]  /*b490*/  F2FP.SATFINITE.E4M3.F32.PACK_AB_MERGE_C R53, RZ, R132, RZ ;  /* 0x00000084ff35723e */ /* 0x002fe400048070ff */
[----:B--2---:R-:W-:Y:S02]  /*b4a0*/  P2R R69, PR, RZ, 0x20 ;  /* 0x00000020ff457803 */ /* 0x004fe40000000000 */
[----:B------:R-:W-:Y:S02]  /*b4b0*/  LOP3.LUT P5, RZ, R3, 0x20000, RZ, 0xc0, !PT ;  /* 0x0002000003ff7812 */ /* 0x000fe400078ac0ff */
[----:B------:R-:W-:Y:S02]  /*b4c0*/  F2FP.SATFINITE.E4M3.F32.PACK_AB_MERGE_C R49, RZ, R174, RZ ;  /* 0x000000aeff31723e */ /* 0x000fe400048070ff */
[----:B------:R-:W-:-:S02]  /*b4d0*/  P2R R52, PR, RZ, 0x20 ;  /* 0x00000020ff347803 */ /* 0x000fc40000000000 */
[----:B------:R-:W-:-:S04]  /*b4e0*/  LOP3.LUT P5, RZ, R3, 0x40000, RZ, 0xc0, !PT ;  /* 0x0004000003ff7812 */ /* 0x000fc800078ac0ff */
[----:B------:R-:W-:Y:S02]  /*b4f0*/  P2R R48, PR, RZ, 0x20 ;  /* 0x00000020ff307803 */ /* 0x000fe40000000000 */
[----:B------:R-:W-:Y:S02]  /*b500*/  LOP3.LUT P5, RZ, R3, 0x80000, RZ, 0xc0, !PT ;  /* 0x0008000003ff7812 */ /* 0x000fe400078ac0ff */
[----:B0-----:R-:W-:-:S05]  /*b510*/  @!P1 IADD3 R30, P2, R28, R30, RZ ;  /* 0x0000001e1c1e9210 */ /* 0x001fca0007f5e0ff */
[----:B------:R-:W-:Y:S01]  /*b520*/  @!P1 IMAD.X R31, R24, 0x1, R31, P2 ;  /* 0x00000001181f9824 */ /* 0x000fe200010e061f */
[----:B------:R-:W-:-:S04]  /*b530*/  LOP3.LUT P2, RZ, R3, 0x2, RZ, 0xc0, !PT ;  /* 0x0000000203ff7812 */ /* 0x000fc8000784c0ff */
[----:B------:R0:W-:Y:S02]  /*b540*/  @!P1 STG.E.U8 desc[UR26][R30.64+0x8], R73 ;  /* 0x000008491e009986 */ /* 0x0001e4000c10111a */
[----:B0-----:R-:W0:Y:S02]  /*b550*/  @!P4 LDC.64 R30, c[0x0][0x5c0] ;  /* 0x00017000ff1ecb82 */ /* 0x001e240000000a00 */
[----:B0-----:R-:W-:-:S05]  /*b560*/  @!P4 IADD3 R30, P1, R28, R30, RZ ;  /* 0x0000001e1c1ec210 */ /* 0x001fca0007f3e0ff */
[----:B------:R-:W-:Y:S01]  /*b570*/  @!P4 IMAD.X R31, R24, 0x1, R31, P1 ;  /* 0x00000001181fc824 */ /* 0x000fe200008e061f */
[----:B------:R-:W-:-:S04]  /*b580*/  LOP3.LUT P1, RZ, R3, 0x10000, RZ, 0xc0, !PT ;  /* 0x0001000003ff7812 */ /* 0x000fc8000782c0ff */
[----:B------:R0:W-:Y:S01]  /*b590*/  @!P4 STG.E.U8 desc[UR26][R30.64+0x9], R49 ;  /* 0x000009311e00c986 */ /* 0x0001e2000c10111a */
[----:B------:R-:W-:-:S03]  /*b5a0*/  LOP3.LUT P4, RZ, R3, 0x8000, RZ, 0xc0, !PT ;  /* 0x0000800003ff7812 */ /* 0x000fc6000788c0ff */
[----:B------:R-:W-:Y:S01]  /*b5b0*/  @!P5 STG.E.U8 desc[UR26][R56.64+0x8], R171 ;  /* 0x000008ab3800d986 */ /* 0x000fe2000c10111a */
[----:B------:R-:W-:Y:S01]  /*b5c0*/  ISETP.NE.AND P5, PT, R48, RZ, PT ;  /* 0x000000ff3000720c */ /* 0x000fe20003fa5270 */
[----:B0-----:R-:W0:-:S12]  /*b5d0*/  @!P0 LDC.64 R30, c[0x0][0x5c0] ;  /* 0x00017000ff1e8b82 */ /* 0x001e180000000a00 */
[----:B------:R-:W-:Y:S01]  /*b5e0*/  @!P5 STG.E.U8 desc[UR26][R54.64+0x9], R163 ;  /* 0x000009a33600d986 */ /* 0x000fe2000c10111a */
[----:B------:R-:W-:-:S13]  /*b5f0*/  ISETP.NE.AND P5, PT, R52, RZ, PT ;  /* 0x000000ff3400720c */ /* 0x000fda0003fa5270 */
[----:B------:R-:W-:Y:S01]  /*b600*/  @!P5 STG.E.U8 desc[UR26][R50.64], R53 ;  /* 0x000000353200d986 */ /* 0x000fe2000c10111a */
[----:B------:R-:W-:-:S13]  /*b610*/  ISETP.NE.AND P5, PT, R69, RZ, PT ;  /* 0x000000ff4500720c */ /* 0x000fda0003fa5270 */
[----:B------:R1:W-:Y:S01]  /*b620*/  @!P5 STG.E.U8 desc[UR26][R46.64+0x1], R159 ;  /* 0x0000019f2e00d986 */ /* 0x0003e2000c10111a */
[----:B0-----:R-:W-:-:S05]  /*b630*/  @!P0 IADD3 R30, P5, R75, R30, RZ ;  /* 0x0000001e4b1e8210 */ /* 0x001fca0007fbe0ff */
[----:B------:R-:W-:Y:S01]  /*b640*/  @!P0 IMAD.X R31, R70, 0x1, R31, P5 ;  /* 0x00000001461f8824 */ /* 0x000fe200028e061f */
[----:B------:R-:W-:-:S04]  /*b650*/  LOP3.LUT P5, RZ, R3, 0x4000, RZ, 0xc0, !PT ;  /* 0x0000400003ff7812 */ /* 0x000fc800078ac0ff */
[----:B------:R0:W-:Y:S01]  /*b660*/  @!P0 STG.E.U8 desc[UR26][R30.64], R157 ;  /* 0x0000009d1e008986 */ /* 0x0001e2000c10111a */
[----:B-1----:R-:W1:Y:S08]  /*b670*/  @!P6 LDC.64 R46, c[0x0][0x5c0] ;  /* 0x00017000ff2eeb82 */ /* 0x002e700000000a00 */
[----:B0-----:R-:W0:Y:S02]  /*b680*/  @!P2 LDC.64 R30, c[0x0][0x5c0] ;  /* 0x00017000ff1eab82 */ /* 0x001e240000000a00 */
[----:B0-----:R-:W-:-:S05]  /*b690*/  @!P2 IADD3 R30, P0, R77, R30, RZ ;  /* 0x0000001e4d1ea210 */ /* 0x001fca0007f1e0ff */
[----:B------:R-:W-:Y:S01]  /*b6a0*/  @!P2 IMAD.X R31, R72, 0x1, R31, P0 ;  /* 0x00000001481fa824 */ /* 0x000fe200000e061f */
[----:B------:R-:W-:-:S04]  /*b6b0*/  ISETP.NE.AND P0, PT, R80, RZ, PT ;  /* 0x000000ff5000720c */ /* 0x000fc80003f05270 */
[----:B------:R-:W-:Y:S01]  /*b6c0*/  @!P2 STG.E.U8 desc[UR26][R30.64+0x1], R169 ;  /* 0x000001a91e00a986 */ /* 0x000fe2000c10111a */
[----:B------:R-:W-:-:S03]  /*b6d0*/  ISETP.NE.AND P2, PT, R81, RZ, PT ;  /* 0x000000ff5100720c */ /* 0x000fc60003f45270 */
[----:B------:R0:W-:Y:S01]  /*b6e0*/  @!P1 STG.E.U8 desc[UR26][R44.64+0x8], R135 ;  /* 0x000008872c009986 */ /* 0x0001e2000c10111a */
[----:B------:R-:W-:-:S03]  /*b6f0*/  ISETP.NE.AND P1, PT, R82, RZ, PT ;  /* 0x000000ff5200720c */ /* 0x000fc60003f25270 */
[----:B------:R-:W-:Y:S01]  /*b700*/  @!P4 STG.E.U8 desc[UR26][R42.64+0x9], R125 ;  /* 0x0000097d2a00c986 */ /* 0x000fe2000c10111a */
[----:B-1----:R-:W-:-:S05]  /*b710*/  @!P6 IADD3 R46, P4, R79, R46, RZ ;  /* 0x0000002e4f2ee210 */ /* 0x002fca0007f9e0ff */
[----:B------:R-:W-:Y:S01]  /*b720*/  @!P6 IMAD.X R47, R74, 0x1, R47, P4 ;  /* 0x000000014a2fe824 */ /* 0x000fe200020e062f */
[----:B------:R-:W-:Y:S02]  /*b730*/  ISETP.NE.AND P4, PT, R83, RZ, PT ;  /* 0x000000ff5300720c */ /* 0x000fe40003f85270 */
[----:B0-----:R-:W-:Y:S02]  /*b740*/  F2FP.SATFINITE.E4M3.F32.PACK_AB_MERGE_C R45, RZ, R120, RZ ;  /* 0x00000078ff2d723e */ /* 0x001fe400048070ff */
[----:B------:R0:W-:Y:S09]  /*b750*/  @!P6 STG.E.U8 desc[UR26][R46.64+0x8], R123 ;  /* 0x0000087b2e00e986 */ /* 0x0001f2000c10111a */
[----:B------:R-:W1:Y:S01]  /*b760*/  @!P4 LDC.64 R30, c[0x0][0x5c0] ;  /* 0x00017000ff1ecb82 */ /* 0x000e620000000a00 */
[----:B0-----:R-:W-:-:S02]  /*b770*/  F2FP.SATFINITE.E4M3.F32.PACK_AB_MERGE_C R47, RZ, R168, RZ ;  /* 0x000000a8ff2f723e */ /* 0x001fc400048070ff */
[----:B-1----:R-:W-:-:S05]  /*b780*/  @!P4 IADD3 R30, P6, R65, R30, RZ ;  /* 0x0000001e411ec210 */ /* 0x002fca0007fde0ff */
[----:B------:R-:W-:Y:S01]  /*b790*/  @!P4 IMAD.X R31, R66, 0x1, R31, P6 ;  /* 0x00000001421fc824 */ /* 0x000fe200030e061f */
[----:B------:R-:W-:-:S04]  /*b7a0*/  ISETP.NE.AND P6, PT, R78, RZ, PT ;  /* 0x000000ff4e00720c */ /* 0x000fc80003fc5270 */
[----:B------:R0:W-:Y:S01]  /*b7b0*/  @!P4 STG.E.U8 desc[UR26][R30.64+0x9], R129 ;  /* 0x000009811e00c986 */ /* 0x0001e2000c10111a */
[----:B------:R-:W-:-:S03]  /*b7c0*/  LOP3.LUT P4, RZ, R3, 0x1000, RZ, 0xc0, !PT ;  /* 0x0000100003ff7812 */ /* 0x000fc6000788c0ff */
[----:B------:R1:W-:Y:S01]  /*b7d0*/  @!P5 STG.E.U8 desc[UR26][R40.64], R45 ;  /* 0x0000002d2800d986 */ /* 0x0003e2000c10111a */
[----:B------:R-:W-:-:S04]  /*b7e0*/  ISETP.NE.AND P5, PT, R76, RZ, PT ;  /* 0x000000ff4c00720c */ /* 0x000fc80003fa5270 */
[----:B------:R-:W2:Y:S01]  /*b7f0*/  @!P6 LDC.64 R48, c[0x0][0x5c0] ;  /* 0x00017000ff30eb82 */ /* 0x000ea20000000a00 */
[----:B0-----:R-:W-:-:S04]  /*b800*/  F2FP.SATFINITE.E4M3.F32.PACK_AB_MERGE_C R31, RZ, R202, RZ ;  /* 0x000000caff1f723e */ /* 0x001fc800048070ff */
[----:B------:R0:W-:Y:S01]  /*b810*/  @!P4 STG.E.U8 desc[UR26][R38.64+0x1], R47 ;  /* 0x0000012f2600c986 */ /* 0x0001e2000c10111a */
[----:B-1----:R-:W-:-:S03]  /*b820*/  F2FP.SATFINITE.E4M3.F32.PACK_AB_MERGE_C R45, RZ, R200, RZ ;  /* 0x000000c8ff2d723e */ /* 0x002fc600048070ff */
[----:B------:R-:W1:Y:S08]  /*b830*/  @!P5 LDC.64 R42, c[0x0][0x5c0] ;  /* 0x00017000ff2adb82 */ /* 0x000e700000000a00 */
[----:B0-----:R-:W0:Y:S01]  /*b840*/  @!P1 LDC.64 R38, c[0x0][0x5c0] ;  /* 0x00017000ff269b82 */ /* 0x001e220000000a00 */
[----:B-1----:R-:W-:-:S05]  /*b850*/  @!P5 IADD3 R42, P4, R63, R42, RZ ;  /* 0x0000002a3f2ad210 */ /* 0x002fca0007f9e0ff */
[----:B------:R-:W-:Y:S01]  /*b860*/  @!P5 IMAD.X R43, R64, 0x1, R43, P4 ;  /* 0x00000001402bd824 */ /* 0x000fe200020e062b */
[----:B--2---:R-:W-:-:S04]  /*b870*/  @!P6 IADD3 R40, P4, R61, R48, RZ ;  /* 0x000000303d28e210 */ /* 0x004fc80007f9e0ff */
[----:B------:R1:W-:Y:S01]  /*b880*/  @!P5 STG.E.U8 desc[UR26][R42.64], R31 ;  /* 0x0000001f2a00d986 */ /* 0x0003e2000c10111a */
[----:B------:R-:W-:Y:S01]  /*b890*/  @!P6 IMAD.X R41, R62, 0x1, R49, P4 ;  /* 0x000000013e29e824 */ /* 0x000fe200020e0631 */
[C---:B------:R-:W-:Y:S02]  /*b8a0*/  LOP3.LUT P4, RZ, R3.reuse, 0x800, RZ, 0xc0, !PT ;  /* 0x0000080003ff7812 */ /* 0x040fe4000788c0ff */
[C---:B------:R-:W-:Y:S02]  /*b8b0*/  LOP3.LUT P5, RZ, R3.reuse, 0x400, RZ, 0xc0, !PT ;  /* 0x0000040003ff7812 */ /* 0x040fe400078ac0ff */
[----:B------:R2:W-:Y:S01]  /*b8c0*/  @!P6 STG.E.U8 desc[UR26][R40.64+0x1], R201 ;  /* 0x000001c92800e986 */ /* 0x0005e2000c10111a */
[----:B------:R-:W-:Y:S01]  /*b8d0*/  LOP3.LUT R3, R3, 0xfffbffff, RZ, 0xc0, !PT ;  /* 0xfffbffff03037812 */ /* 0x000fe200078ec0ff */
[----:B-1----:R-:W1:Y:S07]  /*b8e0*/  @!P0 LDC.64 R30, c[0x0][0x5c0] ;  /* 0x00017000ff1e8b82 */ /* 0x002e6e0000000a00 */
[----:B------:R-:W-:Y:S01]  /*b8f0*/  @!P4 STG.E.U8 desc[UR26][R34.64+0x8], R45 ;  /* 0x0000082d2200c986 */ /* 0x000fe2000c10111a */
[----:B0-----:R-:W-:-:S03]  /*b900*/  @!P1 IADD3 R38, P4, R59, R38, RZ ;  /* 0x000000263b269210 */ /* 0x001fc60007f9e0ff */
[----:B------:R0:W-:Y:S02]  /*b910*/  @!P5 STG.E.U8 desc[UR26][R32.64+0x9], R199 ;  /* 0x000009c72000d986 */ /* 0x0001e4000c10111a */
[----:B------:R-:W-:Y:S01]  /*b920*/  @!P1 IMAD.X R39, R60, 0x1, R39, P4 ;  /* 0x000000013c279824 */ /* 0x000fe200020e0627 */
[----:B-1----:R-:W-:-:S05]  /*b930*/  @!P0 IADD3 R30, P4, R37, R30, RZ ;  /* 0x0000001e251e8210 */ /* 0x002fca0007f9e0ff */
[----:B------:R-:W-:Y:S01]  /*b940*/  @!P0 IMAD.X R31, R58, 0x1, R31, P4 ;  /* 0x000000013a1f8824 */ /* 0x000fe200020e061f */
[----:B------:R-:W-:-:S04]  /*b950*/  ISETP.GE.AND P4, PT, R36, 0x181, PT ;  /* 0x000001812400780c */ /* 0x000fc80003f86270 */
[----:B------:R-:W-:-:S13]  /*b960*/  ISETP.LT.OR P5, PT, R25, 0x1, !P4 ;  /* 0x000000011900780c */ /* 0x000fda00067a1670 */
[----:B--2---:R-:W1:Y:S01]  /*b970*/  @!P5 LDC.64 R40, c[0x0][0x5c0] ;  /* 0x00017000ff28db82 */ /* 0x004e620000000a00 */
[----:B0-----:R-:W-:Y:S02]  /*b980*/  @!P5 IMAD.MOV.U32 R32, RZ, RZ, R28 ;  /* 0x000000ffff20d224 */ /* 0x001fe400078e001c */
[----:B------:R-:W-:Y:S02]  /*b990*/  @!P5 IMAD.MOV.U32 R33, RZ, RZ, R24 ;  /* 0x000000ffff21d224 */ /* 0x000fe400078e0018 */
[----:B------:R-:W-:Y:S02]  /*b9a0*/  @!P5 IMAD R37, R27, 0x180, RZ ;  /* 0x000001801b25d824 */ /* 0x000fe400078e02ff */
[----:B------:R-:W-:-:S03]  /*b9b0*/  @!P5 IMAD.WIDE.U32 R34, R26, 0x180, R32 ;  /* 0x000001801a22d825 */ /* 0x000fc600078e0020 */
[----:B-1----:R-:W-:-:S04]  /*b9c0*/  @!P5 IADD3 R34, P6, R34, R40, RZ ;  /* 0x000000282222d210 */ /* 0x002fc80007fde0ff */
[----:B------:R-:W-:Y:S02]  /*b9d0*/  @!P5 IADD3.X R35, R41, R35, R37, P6, !PT ;  /* 0x000000232923d210 */ /* 0x000fe400037fe425 */
[----:B------:R-:W-:Y:S02]  /*b9e0*/  ISETP.LT.OR P6, PT, R25, 0x2, !P4 ;  /* 0x000000021900780c */ /* 0x000fe400067c1670 */
[----:B------:R-:W-:-:S05]  /*b9f0*/  F2FP.SATFINITE.E4M3.F32.PACK_AB_MERGE_C R37, RZ, R198, RZ ;  /* 0x000000c6ff25723e */ /* 0x000fca00048070ff */
[----:B------:R0:W-:Y:S04]  /*ba00*/  @!P1 STG.E.U8 desc[UR26][R38.64+0x8], R37 ;  /* 0x0000082526009986 */ /* 0x0001e8000c10111a */
[----:B------:R1:W-:Y:S01]  /*ba10*/  @!P0 STG.E.U8 desc[UR26][R30.64+0x9], R197 ;  /* 0x000009c51e008986 */ /* 0x0003e2000c10111a */
[----:B------:R-:W-:Y:S01]  /*ba20*/  ISETP.NE.AND P0, PT, R67, RZ, PT ;  /* 0x000000ff4300720c */ /* 0x000fe20003f05270 */
[----:B------:R-:W2:Y:S01]  /*ba30*/  @!P6 LDC.64 R42, c[0x0][0x5c0] ;  /* 0x00017000ff2aeb82 */ /* 0x000ea20000000a00 */
[----:B------:R-:W-:Y:S02]  /*ba40*/  @!P6 IMAD.MOV.U32 R32, RZ, RZ, R28 ;  /* 0x000000ffff20e224 */ /* 0x000fe400078e001c */
[----:B------:R-:W-:Y:S02]  /*ba50*/  @!P6 IMAD.MOV.U32 R33, RZ, RZ, R24 ;  /* 0x000000ffff21e224 */ /* 0x000fe400078e0018 */
[----:B------:R-:W-:Y:S01]  /*ba60*/  @!P6 IMAD R40, R27, 0x180, RZ ;  /* 0x000001801b28e824 */ /* 0x000fe200078e02ff */
[----:B0-----:R-:W-:Y:S01]  /*ba70*/  F2FP.SATFINITE.E4M3.F32.PACK_AB_MERGE_C R37, RZ, R196, RZ ;  /* 0x000000c4ff25723e */ /* 0x001fe200048070ff */
[----:B------:R-:W-:Y:S01]  /*ba80*/  @!P6 IMAD.WIDE.U32 R32, R26, 0x180, R32 ;  /* 0x000001801a20e825 */ /* 0x000fe200078e0020 */
[----:B------:R-:W-:-:S03]  /*ba90*/  F2FP.SATFINITE.E4M3.F32.PACK_AB_MERGE_C R39, RZ, R194, RZ ;  /* 0x000000c2ff27723e */ /* 0x000fc600048070ff */
[----:B------:R1:W-:Y:S01]  /*baa0*/  @!P5 STG.E.U8 desc[UR26][R34.64], R37 ;  /* 0x000000252200d986 */ /* 0x0003e2000c10111a */
[----:B------:R-:W-:Y:S02]  /*bab0*/  ISETP.GE.AND P5, PT, R36, 0x189, PT ;  /* 0x000001892400780c */ /* 0x000fe40003fa6270 */
[----:B--2---:R-:W-:-:S11]  /*bac0*/  @!P6 IADD3 R32, P1, R32, R42, RZ ;  /* 0x0000002a2020e210 */ /* 0x004fd60007f3e0ff */
[----:B------:R-:W-:Y:S02]  /*bad0*/  @P5 LOP3.LUT R3, R3, 0x40000, RZ, 0xfc, !PT ;  /* 0x0004000003035812 */ /* 0x000fe400078efcff */
[----:B------:R-:W-:Y:S02]  /*bae0*/  @!P6 IADD3.X R33, R43, R33, R40, P1, !PT ;  /* 0x000000212b21e210 */ /* 0x000fe40000ffe428 */
[----:B------:R-:W-:Y:S02]  /*baf0*/  ISETP.LT.OR P5, PT, R25, 0x1, !P5 ;  /* 0x000000011900780c */ /* 0x000fe40006fa1670 */
[----:B------:R-:W-:Y:S01]  /*bb00*/  ISETP.NE.AND P1, PT, R68, RZ, PT ;  /* 0x000000ff4400720c */ /* 0x000fe20003f25270 */
[----:B------:R1:W-:Y:S10]  /*bb10*/  @!P6 STG.E.U8 desc[UR26][R32.64+0x1], R195 ;  /* 0x000001c32000e986 */ /* 0x0003f4000c10111a */
[----:B------:R-:W-:Y:S05]  /*bb20*/  @P5 BRA `(.L_x_38) ;  /* 0x0000000000245947 */ /* 0x000fea0003800000 */
[----:B-1----:R-:W-:Y:S01]  /*bb30*/  IMAD.MOV.U32 R30, RZ, RZ, R28 ;  /* 0x000000ffff1e7224 */ /* 0x002fe200078e001c */
[----:B------:R-:W-:Y:S01]  /*bb40*/  ULDC.64 UR6, c[0x0][0x5c0] ;  /* 0x0001700000067ab9 */ /* 0x000fe20000000a00 */
[----:B------:R-:W-:Y:S02]  /*bb50*/  IMAD.MOV.U32 R31, RZ, RZ, R24 ;  /* 0x000000ffff1f7224 */ /* 0x000fe400078e0018 */
[----:B------:R-:W-:Y:S02]  /*bb60*/  IMAD R33, R27, 0x180, RZ ;  /* 0x000001801b217824 */ /* 0x000fe400078e02ff */
[----:B------:R-:W-:-:S04]  /*bb70*/  IMAD.WIDE.U32 R30, R26, 0x180, R30 ;  /* 0x000001801a1e7825 */ /* 0x000fc800078e001e */
[----:B------:R-:W-:Y:S01]  /*bb80*/  IMAD.IADD R32, R31, 0x1, R33 ;  /* 0x000000011f207824 */ /* 0x000fe200078e0221 */
[----:B------:R-:W-:-:S04]  /*bb90*/  IADD3 R30, P5, P6, R30, UR6, R10 ;  /* 0x000000061e1e7c10 */ /* 0x000fc8000febe00a */
[----:B------:R-:W-:-:S05]  /*bba0*/  IADD3.X R31, R32, UR7, R7, P5, P6 ;  /* 0x00000007201f7c10 */ /* 0x000fca000afec407 */
[----:B------:R0:W-:Y:S04]  /*bbb0*/  STG.E.U8 desc[UR26][R30.64], R39 ;  /* 0x000000271e007986 */ /* 0x0001e8000c10111a */
.L_x_38:
[----:B------:R-:W-:Y:S05]  /*bbc0*/  BSYNC B1 ;  /* 0x0000000000017941 */ /* 0x000fea0003800000 */
.L_x_37:
[----:B------:R-:W-:Y:S01]  /*bbd0*/  LOP3.LUT P5, RZ, R3, 0x40000, RZ, 0xc0, !PT ;  /* 0x0004000003ff7812 */ /* 0x000fe200078ac0ff */
[----:B------:R-:W-:Y:S03]  /*bbe0*/  BSSY B1, `(.L_x_39) ;  /* 0x000000c000017945 */ /* 0x000fe60003800000 */
[----:B------:R-:W-:-:S13]  /*bbf0*/  ISETP.LT.OR P5, PT, R25, 0x2, !P5 ;  /* 0x000000021900780c */ /* 0x000fda0006fa1670 */
[----:B------:R-:W-:Y:S05]  /*bc00*/  @P5 BRA `(.L_x_40) ;  /* 0x0000000000245947 */ /* 0x000fea0003800000 */
[----:B01----:R-:W-:Y:S01]  /*bc10*/  IMAD.MOV.U32 R30, RZ, RZ, R28 ;  /* 0x000000ffff1e7224 */ /* 0x003fe200078e001c */
        /* <DEDUP_REMOVED lines=8> */
.L_x_40:
[----:B------:R-:W-:Y:S05]  /*bca0*/  BSYNC B1 ;  /* 0x0000000000017941 */ /* 0x000fea0003800000 */
.L_x_39:
[----:B------:R-:W-:Y:S01]  /*bcb0*/  ISETP.LT.OR P6, PT, R25, 0x9, !P4 ;  /* 0x000000091900780c */ /* 0x000fe200067c1670 */
[-C--:B------:R-:W-:Y:S01]  /*bcc0*/  FMUL R192, R192, R4.reuse ;  /* 0x00000004c0c07220 */ /* 0x080fe20000400000 */
[----:B------:R-:W-:Y:S01]  /*bcd0*/  P2R R38, PR, RZ, 0x1 ;  /* 0x00000001ff267803 */ /* 0x000fe20000000000 */
[-C--:B------:R-:W-:Y:S01]  /*bce0*/  FMUL R191, R191, R4.reuse ;  /* 0x00000004bfbf7220 */ /* 0x080fe20000400000 */
[-C--:B------:R-:W-:Y:S01]  /*bcf0*/  FMUL R190, R190, R4.reuse ;  /* 0x00000004bebe7220 */ /* 0x080fe20000400000 */
[----:B------:R-:W-:Y:S01]  /*bd00*/  FMUL R189, R189, R4 ;  /* 0x00000004bdbd7220 */ /* 0x000fe20000400000 */
[----:B------:R-:W-:Y:S02]  /*bd10*/  BSSY B1, `(.L_x_41) ;  /* 0x0000023000017945 */ /* 0x000fe40003800000 */
[----:B------:R-:W-:Y:S02]  /*bd20*/  F2FP.SATFINITE.E4M3.F32.PACK_AB_MERGE_C R191, RZ, R191, RZ ;  /* 0x000000bfffbf723e */ /* 0x000fe400048070ff */
[----:B------:R-:W-:-:S03]  /*bd30*/  F2FP.SATFINITE.E4M3.F32.PACK_AB_MERGE_C R189, RZ, R189, RZ ;  /* 0x000000bdffbd723e */ /* 0x000fc600048070ff */
[----:B-1----:R-:W1:Y:S01]  /*bd40*/  @!P6 LDC.64 R34, c[0x0][0x5c0] ;  /* 0x00017000ff22eb82 */ /* 0x002e620000000a00 */
[----:B0-2---:R-:W-:Y:S02]  /*bd50*/  @!P6 IMAD.MOV.U32 R30, RZ, RZ, R28 ;  /* 0x000000ffff1ee224 */ /* 0x005fe400078e001c */
[----:B------:R-:W-:Y:S02]  /*bd60*/  @!P6 IMAD.MOV.U32 R31, RZ, RZ, R24 ;  /* 0x000000ffff1fe224 */ /* 0x000fe400078e0018 */
[----:B------:R-:W-:Y:S02]  /*bd70*/  @!P6 IMAD R32, R27, 0x180, RZ ;  /* 0x000001801b20e824 */ /* 0x000fe400078e02ff */
[----:B------:R-:W-:-:S03]  /*bd80*/  @!P6 IMAD.WIDE.U32 R30, R26, 0x180, R30 ;  /* 0x000001801a1ee825 */ /* 0x000fc600078e001e */
[----:B-1----:R-:W-:-:S04]  /*bd90*/  @!P6 IADD3 R30, P5, R30, R34, RZ ;  /* 0x000000221e1ee210 */ /* 0x002fc80007fbe0ff */
[----:B------:R-:W-:Y:S02]  /*bda0*/  @!P6 IADD3.X R31, R35, R31, R32, P5, !PT ;  /* 0x0000001f231fe210 */ /* 0x000fe40002ffe420 */
[----:B------:R-:W-:Y:S02]  /*bdb0*/  ISETP.LT.OR P5, PT, R25, 0xa, !P4 ;  /* 0x0000000a1900780c */ /* 0x000fe400067a1670 */
[----:B------:R-:W-:-:S05]  /*bdc0*/  F2FP.SATFINITE.E4M3.F32.PACK_AB_MERGE_C R35, RZ, R192, RZ ;  /* 0x000000c0ff23723e */ /* 0x000fca00048070ff */
[----:B------:R0:W-:Y:S01]  /*bdd0*/  @!P6 STG.E.U8 desc[UR26][R30.64+0x8], R35 ;  /* 0x000008231e00e986 */ /* 0x0001e2000c10111a */
[----:B------:R-:W-:-:S05]  /*bde0*/  LOP3.LUT P6, RZ, R3, 0x40000, RZ, 0xc0, !PT ;  /* 0x0004000003ff7812 */ /* 0x000fca00078cc0ff */
[----:B------:R-:W1:Y:S01]  /*bdf0*/  @!P5 LDC.64 R36, c[0x0][0x5c0] ;  /* 0x00017000ff24db82 */ /* 0x000e620000000a00 */
[----:B------:R-:W-:Y:S02]  /*be00*/  @!P5 IMAD.MOV.U32 R32, RZ, RZ, R28 ;  /* 0x000000ffff20d224 */ /* 0x000fe400078e001c */
[----:B------:R-:W-:Y:S02]  /*be10*/  @!P5 IMAD.MOV.U32 R33, RZ, RZ, R24 ;  /* 0x000000ffff21d224 */ /* 0x000fe400078e0018 */
[----:B------:R-:W-:Y:S02]  /*be20*/  @!P5 IMAD R34, R27, 0x180, RZ ;  /* 0x000001801b22d824 */ /* 0x000fe400078e02ff */
[----:B------:R-:W-:-:S03]  /*be30*/  @!P5 IMAD.WIDE.U32 R32, R26, 0x180, R32 ;  /* 0x000001801a20d825 */ /* 0x000fc600078e0020 */
[----:B-1----:R-:W-:-:S04]  /*be40*/  @!P5 IADD3 R32, P0, R32, R36, RZ ;  /* 0x000000242020d210 */ /* 0x002fc80007f1e0ff */
[----:B------:R-:W-:Y:S02]  /*be50*/  @!P5 IADD3.X R33, R37, R33, R34, P0, !PT ;  /* 0x000000212521d210 */ /* 0x000fe400007fe422 */
[----:B------:R-:W-:Y:S02]  /*be60*/  ISETP.NE.AND P0, PT, R38, RZ, PT ;  /* 0x000000ff2600720c */ /* 0x000fe40003f05270 */
[----:B------:R-:W-:Y:S01]  /*be70*/  F2FP.SATFINITE.E4M3.F32.PACK_AB_MERGE_C R37, RZ, R190, RZ ;  /* 0x000000beff25723e */ /* 0x000fe200048070ff */
[----:B------:R0:W-:Y:S01]  /*be80*/  @!P5 STG.E.U8 desc[UR26][R32.64+0x9], R191 ;  /* 0x000009bf2000d986 */ /* 0x0001e2000c10111a */
[----:B------:R-:W-:-:S13]  /*be90*/  ISETP.LT.OR P5, PT, R25, 0x9, !P6 ;  /* 0x000000091900780c */ /* 0x000fda00077a1670 */
[----:B0-----:R-:W-:Y:S05]  /*bea0*/  @P5 BRA `(.L_x_42) ;  /* 0x0000000000245947 */ /* 0x001fea0003800000 */
[----:B------:R-:W-:Y:S01]  /*beb0*/  IMAD.MOV.U32 R30, RZ, RZ, R28 ;  /* 0x000000ffff1e7224 */ /* 0x000fe200078e001c */
        /* <DEDUP_REMOVED lines=8> */
.L_x_42:
[----:B------:R-:W-:Y:S05]  /*bf40*/  BSYNC B1 ;  /* 0x0000000000017941 */ /* 0x000fea0003800000 */
.L_x_41:
[----:B------:R-:W-:Y:S01]  /*bf50*/  LOP3.LUT P5, RZ, R3, 0x40000, RZ, 0xc0, !PT ;  /* 0x0004000003ff7812 */ /* 0x000fe200078ac0ff */
[----:B------:R-:W-:Y:S03]  /*bf60*/  BSSY B1, `(.L_x_43) ;  /* 0x000000c000017945 */ /* 0x000fe60003800000 */
[----:B------:R-:W-:-:S13]  /*bf70*/  ISETP.LT.OR P5, PT, R25, 0xa, !P5 ;  /* 0x0000000a1900780c */ /* 0x000fda0006fa1670 */
[----:B------:R-:W-:Y:S05]  /*bf80*/  @P5 BRA `(.L_x_44) ;  /* 0x0000000000245947 */ /* 0x000fea0003800000 */
[----:B0-----:R-:W-:Y:S01]  /*bf90*/  IMAD.MOV.U32 R30, RZ, RZ, R28 ;  /* 0x000000ffff1e7224 */ /* 0x001fe200078e001c */
        /* <DEDUP_REMOVED lines=8> */
.L_x_44:
[----:B------:R-:W-:Y:S05]  /*c020*/  BSYNC B1 ;  /* 0x0000000000017941 */ /* 0x000fea0003800000 */
.L_x_43:
[----:B01----:R-:W-:Y:S01]  /*c030*/  P2R R31, PR, RZ, 0x8 ;  /* 0x00000008ff1f7803 */ /* 0x003fe20000000000 */
[-C--:B------:R-:W-:Y:S01]  /*c040*/  FMUL R188, R188, R4.reuse ;  /* 0x00000004bcbc7220 */ /* 0x080fe20000400000 */
[----:B------:R-:W-:Y:S01]  /*c050*/  LOP3.LUT P3, RZ, R3, 0x200, RZ, 0xc0, !PT ;  /* 0x0000020003ff7812 */ /* 0x000fe2000786c0ff */
[-C--:B------:R-:W-:Y:S01]  /*c060*/  FMUL R187, R187, R4.reuse ;  /* 0x00000004bbbb7220 */ /* 0x080fe20000400000 */
[----:B------:R-:W-:Y:S01]  /*c070*/  P2R R30, PR, RZ, 0x4 ;  /* 0x00000004ff1e7803 */ /* 0x000fe20000000000 */
[-C--:B------:R-:W-:Y:S01]  /*c080*/  FMUL R186, R186, R4.reuse ;  /* 0x00000004baba7220 */ /* 0x080fe20000400000 */
[----:B------:R-:W-:Y:S01]  /*c090*/  ISETP.LT.OR P2, PT, R25, 0x11, !P3 ;  /* 0x000000111900780c */ /* 0x000fe20005f41670 */
[-C--:B------:R-:W-:Y:S01]  /*c0a0*/  FMUL R185, R185, R4.reuse ;  /* 0x00000004b9b97220 */ /* 0x080fe20000400000 */
[----:B------:R-:W-:Y:S01]  /*c0b0*/  P2R R78, PR, RZ, 0x10 ;  /* 0x00000010ff4e7803 */ /* 0x000fe20000000000 */
[-C--:B------:R-:W-:Y:S01]  /*c0c0*/  FMUL R184, R184, R4.reuse ;  /* 0x00000004b8b87220 */ /* 0x080fe20000400000 */
[----:B------:R-:W-:Y:S01]  /*c0d0*/  P2R R54, PR, RZ, 0x4 ;  /* 0x00000004ff367803 */ /* 0x000fe20000000000 */
[-C--:B------:R-:W-:Y:S01]  /*c0e0*/  FMUL R183, R183, R4.reuse ;  /* 0x00000004b7b77220 */ /* 0x080fe20000400000 */
[----:B------:R-:W-:Y:S01]  /*c0f0*/  LOP3.LUT P4, RZ, R3, 0x2000, RZ, 0xc0, !PT ;  /* 0x0000200003ff7812 */ /* 0x000fe2000788c0ff */
[-C--:B------:R-:W-:Y:S01]  /*c100*/  FMUL R182, R182, R4.reuse ;  /* 0x00000004b6b67220 */ /* 0x080fe20000400000 */
[----:B------:R-:W-:Y:S01]  /*c110*/  P2R R74, PR, RZ, 0x1 ;  /* 0x00000001ff4a7803 */ /* 0x000fe20000000000 */
[-C--:B------:R-:W-:Y:S01]  /*c120*/  FMUL R181, R181, R4.reuse ;  /* 0x00000004b5b57220 */ /* 0x080fe20000400000 */
[----:B------:R-:W-:Y:S01]  /*c130*/  P2R R76, PR, RZ, 0x2 ;  /* 0x00000002ff4c7803 */ /* 0x000fe20000000000 */
[----:B------:R-:W-:Y:S01]  /*c140*/  FMUL R180, R180, R4 ;  /* 0x00000004b4b47220 */ /* 0x000fe20000400000 */
[----:B------:R-:W-:Y:S01]  /*c150*/  F2FP.SATFINITE.E4M3.F32.PACK_AB_MERGE_C R63, RZ, R188, RZ ;  /* 0x000000bcff3f723e */ /* 0x000fe200048070ff */
[----:B------:R-:W0:Y:S01]  /*c160*/  @!P2 LDC.64 R52, c[0x0][0x5c0] ;  /* 0x00017000ff34ab82 */ /* 0x000e220000000a00 */
[----:B------:R-:W-:Y:S01]  /*c170*/  F2FP.SATFINITE.E4M3.F32.PACK_AB_MERGE_C R187, RZ, R187, RZ ;  /* 0x000000bbffbb723e */ /* 0x000fe200048070ff */
[-C--:B------:R-:W-:Y:S01]  /*c180*/  FMUL R179, R179, R4.reuse ;  /* 0x00000004b3b37220 */ /* 0x080fe20000400000 */
        /* <DEDUP_REMOVED lines=14> */
[-C--:B------:R-:W-:Y:S01]  /*c270*/  FMUL R165, R165, R4.reuse ;  /* 0x00000004a5a57220 */ /* 0x080fe20000400000 */
[-C--:B------:R-:W-:Y:S01]  /*c280*/  FMUL R164, R164, R4.reuse ;  /* 0x00000004a4a47220 */ /* 0x080fe20000400000 */
[----:B------:R-:W-:Y:S01]  /*c290*/  F2FP.SATFINITE.E4M3.F32.PACK_AB_MERGE_C R167, RZ, R167, RZ ;  /* 0x000000a7ffa7723e */ /* 0x000fe200048070ff */
[-C--:B------:R-:W-:Y:S01]  /*c2a0*/  FMUL R162, R162, R4.reuse ;  /* 0x00000004a2a27220 */ /* 0x080fe20000400000 */
[-C--:B------:R-:W-:Y:S01]  /*c2b0*/  FMUL R161, R161, R4.reuse ;  /* 0x00000004a1a17220 */ /* 0x080fe20000400000 */
[----:B------:R-:W-:Y:S01]  /*c2c0*/  F2FP.SATFINITE.E4M3.F32.PACK_AB_MERGE_C R165, RZ, R165, RZ ;  /* 0x000000a5ffa5723e */ /* 0x000fe200048070ff */
[----:B------:R-:W-:Y:S01]  /*c2d0*/  FMUL R160, R160, R4 ;  /* 0x00000004a0a07220 */ /* 0x000fe20000400000 */
[----:B0-----:R-:W-:Y:S01]  /*c2e0*/  @!P2 IADD3 R52, P5, P6, R28, R52, R10 ;  /* 0x000000341c34a210 */ /* 0x001fe20007ebe00a */
[-C--:B------:R-:W-:Y:S01]  /*c2f0*/  FMUL R158, R158, R4.reuse ;  /* 0x000000049e9e7220 */ /* 0x080fe20000400000 */
[----:B------:R-:W-:Y:S01]  /*c300*/  F2FP.SATFINITE.E4M3.F32.PACK_AB_MERGE_C R161, RZ, R161, RZ ;  /* 0x000000a1ffa1723e */ /* 0x000fe200048070ff */
[-C--:B------:R-:W-:Y:S01]  /*c310*/  FMUL R156, R156, R4.reuse ;  /* 0x000000049c9c7220 */ /* 0x080fe20000400000 */
[----:B------:R-:W-:Y:S01]  /*c320*/  @!P2 IADD3.X R53, R24, R53, R7, P5, P6 ;  /* 0x000000351835a210 */ /* 0x000fe20002fec407 */
[-C--:B------:R-:W-:Y:S01]  /*c330*/  FMUL R155, R155, R4.reuse ;  /* 0x000000049b9b7220 */ /* 0x080fe20000400000 */
[----:B------:R-:W-:Y:S01]  /*c340*/  ISETP.LT.OR P2, PT, R25, 0x12, !P3 ;  /* 0x000000121900780c */ /* 0x000fe20005f41670 */
[-C--:B------:R-:W-:Y:S01]  /*c350*/  FMUL R154, R154, R4.reuse ;  /* 0x000000049a9a7220 */ /* 0x080fe20000400000 */
[-C--:B------:R-:W-:Y:S01]  /*c360*/  FMUL R153, R153, R4.reuse ;  /* 0x0000000499997220 */ /* 0x080fe20000400000 */
[----:B------:R-:W-:Y:S01]  /*c370*/  FMUL R152, R152, R4 ;  /* 0x0000000498987220 */ /* 0x000fe20000400000 */
[----:B------:R-:W-:Y:S01]  /*c380*/  P2R R55, PR, RZ, 0x4 ;  /* 0x00000004ff377803 */ /* 0x000fe20000000000 */
[----:B------:R-:W-:Y:S01]  /*c390*/  BSSY B1, `(.L_x_45) ;  /* 0x00000e3000017945 */ /* 0x000fe20003800000 */
[----:B------:R-:W-:-:S02]  /*c3a0*/  F2FP.SATFINITE.E4M3.F32.PACK_AB_MERGE_C R155, RZ, R155, RZ ;  /* 0x0000009bff9b723e */ /* 0x000fc400048070ff */
[----:B------:R-:W-:-:S05]  /*c3b0*/  F2FP.SATFINITE.E4M3.F32.PACK_AB_MERGE_C R153, RZ, R153, RZ ;  /* 0x00000099ff99723e */ /* 0x000fca00048070ff */
[----:B------:R-:W0:Y:S02]  /*c3c0*/  @!P2 LDC.64 R50, c[0x0][0x5c0] ;  /* 0x00017000ff32ab82 */ /* 0x000e240000000a00 */
[----:B0-----:R-:W-:-:S04]  /*c3d0*/  @!P2 IADD3 R50, P5, P6, R28, R50, R10 ;  /* 0x000000321c32a210 */ /* 0x001fc80007ebe00a */
[----:B------:R-:W-:Y:S02]  /*c3e0*/  @!P2 IADD3.X R51, R24, R51, R7, P5, P6 ;  /* 0x000000331833a210 */ /* 0x000fe40002fec407 */
[C---:B------:R-:W-:Y:S02]  /*c3f0*/  ISETP.LT.OR P2, PT, R25.reuse, 0x19, !P3 ;  /* 0x000000191900780c */ /* 0x040fe40005f41670 */
[----:B------:R-:W-:Y:S02]  /*c400*/  ISETP.LT.OR P3, PT, R25, 0x1a, !P3 ;  /* 0x0000001a1900780c */ /* 0x000fe40005f61670 */
[----:B------:R-:W-:Y:S02]  /*c410*/  P2R R65, PR, RZ, 0x4 ;  /* 0x00000004ff417803 */ /* 0x000fe40000000000 */
[----:B------:R-:W-:-:S07]  /*c420*/  P2R R85, PR, RZ, 0x8 ;  /* 0x00000008ff557803 */ /* 0x000fce0000000000 */
[----:B------:R-:W0:Y:S08]  /*c430*/  @!P2 LDC.64 R48, c[0x0][0x5c0] ;  /* 0x00017000ff30ab82 */ /* 0x000e300000000a00 */
[----:B------:R-:W1:Y:S01]  /*c440*/  @!P3 LDC.64 R46, c[0x0][0x5c0] ;  /* 0x00017000ff2ebb82 */ /* 0x000e620000000a00 */
[----:B0-----:R-:W-:-:S04]  /*c450*/  @!P2 IADD3 R48, P5, P6, R28, R48, R10 ;  /* 0x000000301c30a210 */ /* 0x001fc80007ebe00a */
[--C-:B------:R-:W-:Y:S02]  /*c460*/  @!P2 IADD3.X R49, R24, R49, R7.reuse, P5, P6 ;  /* 0x000000311831a210 */ /* 0x100fe40002fec407 */
[----:B------:R-:W-:Y:S02]  /*c470*/  ISETP.NE.AND P2, PT, R30, RZ, PT ;  /* 0x000000ff1e00720c */ /* 0x000fe40003f45270 */
[----:B-1----:R-:W-:Y:S02]  /*c480*/  @!P3 IADD3 R46, P5, P6, R28, R46, R10 ;  /* 0x0000002e1c2eb210 */ /* 0x002fe40007ebe00a */
[----:B------:R-:W-:Y:S02]  /*c490*/  P2R R81, PR, RZ, 0x4 ;  /* 0x00000004ff517803 */ /* 0x000fe40000000000 */
[----:B------:R-:W-:Y:S02]  /*c4a0*/  @!P3 IADD3.X R47, R24, R47, R7, P5, P6 ;  /* 0x0000002f182fb210 */ /* 0x000fe40002fec407 */
[----:B------:R-:W-:-:S04]  /*c4b0*/  ISETP.LT.OR P3, PT, R25, 0x11, !P4 ;  /* 0x000000111900780c */ /* 0x000fc80006761670 */
[----:B------:R-:W-:-:S09]  /*c4c0*/  P2R R86, PR, RZ, 0x8 ;  /* 0x00000008ff567803 */ /* 0x000fd20000000000 */
[----:B------:R-:W0:Y:S02]  /*c4d0*/  @!P3 LDC.64 R44, c[0x0][0x5c0] ;  /* 0x00017000ff2cbb82 */ /* 0x000e240000000a00 */
[----:B0-----:R-:W-:-:S04]  /*c4e0*/  @!P3 IADD3 R44, P5, P6, R28, R44, R9 ;  /* 0x0000002c1c2cb210 */ /* 0x001fc80007ebe009 */
[----:B------:R-:W-:Y:S02]  /*c4f0*/  @!P3 IADD3.X R45, R24, R45, R6, P5, P6 ;  /* 0x0000002d182db210 */ /* 0x000fe40002fec406 */
[----:B------:R-:W-:-:S04]  /*c500*/  ISETP.LT.OR P3, PT, R25, 0x12, !P4 ;  /* 0x000000121900780c */ /* 0x000fc80006761670 */
[----:B------:R-:W-:-:S09]  /*c510*/  P2R R87, PR, RZ, 0x8 ;  /* 0x00000008ff577803 */ /* 0x000fd20000000000 */
        /* <DEDUP_REMOVED lines=10> */
[----:B------:R-:W-:Y:S02]  /*c5c0*/  @!P3 IADD3.X R41, R24, R41, R6, P5, P6 ;  /* 0x000000291829b210 */ /* 0x000fe40002fec406 */
[----:B------:R-:W-:Y:S02]  /*c5d0*/  ISETP.NE.AND P3, PT, R31, RZ, PT ;  /* 0x000000ff1f00720c */ /* 0x000fe40003f65270 */
[----:B-1----:R-:W-:-:S04]  /*c5e0*/  @!P4 IADD3 R38, P5, P6, R28, R38, R9 ;  /* 0x000000261c26c210 */ /* 0x002fc80007ebe009 */
        /* <DEDUP_REMOVED lines=20> */
[----:B------:R-:W0:Y:S02]  /*c730*/  @!P4 LDC.64 R30, c[0x0][0x5c0] ;  /* 0x00017000ff1ecb82 */ /* 0x000e240000000a00 */
[----:B0-----:R-:W-:-:S04]  /*c740*/  @!P4 IADD3 R30, P5, P6, R28, R30, R11 ;  /* 0x0000001e1c1ec210 */ /* 0x001fc80007ebe00b */
[----:B------:R-:W-:Y:S02]  /*c750*/  @!P4 IADD3.X R31, R24, R31, R8, P5, P6 ;  /* 0x0000001f181fc210 */ /* 0x000fe40002fec408 */
[----:B------:R-:W-:Y:S02]  /*c760*/  @!P0 IADD3 R67, P6, P5, R10, R28, R9 ;  /* 0x0000001c0a438210 */ /* 0x000fe40007dde009 */
[----:B------:R-:W-:Y:S02]  /*c770*/  ISETP.LT.OR P4, PT, R25, 0x11, !P2 ;  /* 0x000000111900780c */ /* 0x000fe40005781670 */
[----:B------:R-:W-:Y:S02]  /*c780*/  @!P0 IADD3.X R64, R7, R24, R6, P6, P5 ;  /* 0x0000001807408210 */ /* 0x000fe400037ea406 */
[----:B------:R-:W-:Y:S02]  /*c790*/  ISETP.LT.OR P0, PT, R25, 0x12, !P1 ;  /* 0x000000121900780c */ /* 0x000fe40004f01670 */
[----:B------:R-:W-:-:S02]  /*c7a0*/  P2R R83, PR, RZ, 0x10 ;  /* 0x00000010ff537803 */ /* 0x000fc40000000000 */
[----:B------:R-:W-:-:S09]  /*c7b0*/  P2R R89, PR, RZ, 0x1 ;  /* 0x00000001ff597803 */ /* 0x000fd20000000000 */
[----:B------:R-:W-:-:S04]  /*c7c0*/  @!P0 IADD3 R69, P6, P5, R10, R28, R9 ;  /* 0x0000001c0a458210 */ /* 0x000fc80007dde009 */
[----:B------:R-:W-:Y:S02]  /*c7d0*/  @!P0 IADD3.X R66, R7, R24, R6, P6, P5 ;  /* 0x0000001807428210 */ /* 0x000fe400037ea406 */
[----:B------:R-:W-:-:S04]  /*c7e0*/  ISETP.LT.OR P0, PT, R25, 0x19, !P1 ;  /* 0x000000191900780c */ /* 0x000fc80004f01670 */
[----:B------:R-:W-:-:S09]  /*c7f0*/  P2R R92, PR, RZ, 0x1 ;  /* 0x00000001ff5c7803 */ /* 0x000fd20000000000 */
[----:B------:R-:W-:-:S04]  /*c800*/  @!P0 IADD3 R71, P6, P5, R10, R28, R9 ;  /* 0x0000001c0a478210 */ /* 0x000fc80007dde009 */
[----:B------:R-:W-:Y:S02]  /*c810*/  @!P0 IADD3.X R68, R7, R24, R6, P6, P5 ;  /* 0x0000001807448210 */ /* 0x000fe400037ea406 */
[----:B------:R-:W-:-:S04]  /*c820*/  ISETP.LT.OR P0, PT, R25, 0x1a, !P1 ;  /* 0x0000001a1900780c */ /* 0x000fc80004f01670 */
[----:B------:R-:W-:-:S09]  /*c830*/  P2R R93, PR, RZ, 0x1 ;  /* 0x00000001ff5d7803 */ /* 0x000fd20000000000 */
[----:B------:R-:W-:-:S04]  /*c840*/  @!P0 IADD3 R73, P6, P5, R10, R28, R9 ;  /* 0x0000001c0a498210 */ /* 0x000fc80007dde009 */
[----:B------:R-:W-:Y:S02]  /*c850*/  @!P0 IADD3.X R70, R7, R24, R6, P6, P5 ;  /* 0x0000001807468210 */ /* 0x000fe400037ea406 */
[----:B------:R-:W-:-:S04]  /*c860*/  @!P4 IADD3 R75, P6, P5, R10, R28, R11 ;  /* 0x0000001c0a4bc210 */ /* 0x000fc80007dde00b */
[----:B------:R-:W-:Y:S02]  /*c870*/  @!P4 IADD3.X R72, R7, R24, R8, P6, P5 ;  /* 0x000000180748c210 */ /* 0x000fe400037ea408 */
[----:B------:R-:W-:Y:S02]  /*c880*/  ISETP.LT.OR P5, PT, R25, 0x12, !P2 ;  /* 0x000000121900780c */ /* 0x000fe400057a1670 */
[----:B------:R-:W-:Y:S02]  /*c890*/  ISETP.NE.AND P4, PT, R55, RZ, PT ;  /* 0x000000ff3700720c */ /* 0x000fe40003f85270 */
[----:B------:R-:W-:-:S09]  /*c8a0*/  P2R R84, PR, RZ, 0x20 ;  /* 0x00000020ff547803 */ /* 0x000fd20000000000 */
[----:B------:R-:W-:-:S04]  /*c8b0*/  @!P5 IADD3 R77, P0, P6, R10, R28, R11 ;  /* 0x0000001c0a4dd210 */ /* 0x000fc80007e1e00b */
[----:B------:R-:W-:Y:S02]  /*c8c0*/  @!P5 IADD3.X R62, R7, R24, R8, P0, P6 ;  /* 0x00000018073ed210 */ /* 0x000fe400007ec408 */
[----:B------:R-:W-:Y:S02]  /*c8d0*/  ISETP.LT.OR P6, PT, R25, 0x19, !P2 ;  /* 0x000000191900780c */ /* 0x000fe400057c1670 */
[----:B------:R-:W-:Y:S02]  /*c8e0*/  ISETP.NE.AND P5, PT, R54, RZ, PT ;  /* 0x000000ff3600720c */ /* 0x000fe40003fa5270 */
[----:B------:R-:W-:-:S09]  /*c8f0*/  P2R R82, PR, RZ, 0x40 ;  /* 0x00000040ff527803 */ /* 0x000fd20000000000 */
[----:B------:R-:W-:-:S04]  /*c900*/  @!P6 IADD3 R61, P0, P1, R10, R28, R11 ;  /* 0x0000001c0a3de210 */ /* 0x000fc8000791e00b */
[----:B------:R-:W-:Y:S02]  /*c910*/  @!P6 IADD3.X R60, R7, R24, R8, P0, P1 ;  /* 0x00000018073ce210 */ /* 0x000fe400007e2408 */
[----:B------:R-:W-:-:S04]  /*c920*/  ISETP.LT.OR P0, PT, R25, 0x1a, !P2 ;  /* 0x0000001a1900780c */ /* 0x000fc80005701670 */
[----:B------:R-:W-:-:S09]  /*c930*/  P2R R80, PR, RZ, 0x1 ;  /* 0x00000001ff507803 */ /* 0x000fd20000000000 */
[----:B------:R-:W-:-:S04]  /*c940*/  @!P0 IADD3 R59, P1, P6, R10, R28, R11 ;  /* 0x0000001c0a3b8210 */ /* 0x000fc80007e3e00b */
[----:B------:R-:W-:Y:S02]  /*c950*/  @!P0 IADD3.X R58, R7, R24, R8, P1, P6 ;  /* 0x00000018073a8210 */ /* 0x000fe40000fec408 */
[C---:B------:R-:W-:Y:S02]  /*c960*/  ISETP.LT.OR P1, PT, R25.reuse, 0x11, !P3 ;  /* 0x000000111900780c */ /* 0x040fe40005f21670 */
[----:B------:R-:W-:Y:S02]  /*c970*/  ISETP.LT.OR P0, PT, R25, 0x12, !P3 ;  /* 0x000000121900780c */ /* 0x000fe40005f01670 */
[----:B------:R-:W-:-:S09]  /*c980*/  ISETP.NE.AND P6, PT, R85, RZ, PT ;  /* 0x000000ff5500720c */ /* 0x000fd20003fc5270 */
[----:B------:R-:W0:Y:S08]  /*c990*/  @!P1 LDC.64 R54, c[0x0][0x5c0] ;  /* 0x00017000ff369b82 */ /* 0x000e300000000a00 */
[----:B------:R-:W1:Y:S01]  /*c9a0*/  @!P0 LDC.64 R56, c[0x0][0x5c0] ;  /* 0x00017000ff388b82 */ /* 0x000e620000000a00 */
[----:B0-----:R-:W-:-:S05]  /*c9b0*/  @!P1 IADD3 R54, P2, R28, R54, RZ ;  /* 0x000000361c369210 */ /* 0x001fca0007f5e0ff */
[----:B------:R-:W-:-:S05]  /*c9c0*/  @!P1 IMAD.X R55, R24, 0x1, R55, P2 ;  /* 0x0000000118379824 */ /* 0x000fca00010e0637 */
[----:B------:R-:W-:Y:S01]  /*c9d0*/  @!P1 STG.E.U8 desc[UR26][R54.64+0x10], R63 ;  /* 0x0000103f36009986 */ /* 0x000fe2000c10111a */
[----:B-1----:R-:W-:-:S05]  /*c9e0*/  @!P0 IADD3 R56, P1, R28, R56, RZ ;  /* 0x000000381c388210 */ /* 0x002fca0007f3e0ff */
[----:B------:R-:W-:Y:S01]  /*c9f0*/  @!P0 IMAD.X R57, R24, 0x1, R57, P1 ;  /* 0x0000000118398824 */ /* 0x000fe200008e0639 */
[----:B------:R-:W-:Y:S02]  /*ca00*/  ISETP.NE.AND P1, PT, R65, RZ, PT ;  /* 0x000000ff4100720c */ /* 0x000fe40003f25270 */
[----:B------:R-:W-:Y:S02]  /*ca10*/  F2FP.SATFINITE.E4M3.F32.PACK_AB_MERGE_C R65, RZ, R186, RZ ;  /* 0x000000baff41723e */ /* 0x000fe400048070ff */
[----:B------:R0:W-:Y:S01]  /*ca20*/  @!P0 STG.E.U8 desc[UR26][R56.64+0x11], R187 ;  /* 0x000011bb38008986 */ /* 0x0001e2000c10111a */
[----:B------:R-:W-:-:S03]  /*ca30*/  ISETP.LT.OR P0, PT, R25, 0x19, !P3 ;  /* 0x000000191900780c */ /* 0x000fc60005f01670 */
[----:B------:R-:W-:Y:S01]  /*ca40*/  @!P5 STG.E.U8 desc[UR26][R52.64+0x10], R65 ;  /* 0x000010413400d986 */ /* 0x000fe2000c10111a */
[----:B------:R-:W-:-:S03]  /*ca50*/  ISETP.NE.AND P5, PT, R88, RZ, PT ;  /* 0x000000ff5800720c */ /* 0x000fc60003fa5270 */
[----:B------:R1:W-:Y:S01]  /*ca60*/  @!P4 STG.E.U8 desc[UR26][R50.64+0x11], R185 ;  /* 0x000011b93200c986 */ /* 0x0003e2000c10111a */
[----:B------:R-:W-:Y:S02]  /*ca70*/  ISETP.NE.AND P4, PT, R87, RZ, PT ;  /* 0x000000ff5700720c */ /* 0x000fe40003f85270 */
[----:B0-----:R-:W-:-:S03]  /*ca80*/  F2FP.SATFINITE.E4M3.F32.PACK_AB_MERGE_C R57, RZ, R184, RZ ;  /* 0x000000b8ff39723e */ /* 0x001fc600048070ff */
[----:B------:R-:W0:Y:S01]  /*ca90*/  @!P0 LDC.64 R54, c[0x0][0x5c0] ;  /* 0x00017000ff368b82 */ /* 0x000e220000000a00 */
[----:B-1----:R-:W-:Y:S02]  /*caa0*/  F2FP.SATFINITE.E4M3.F32.PACK_AB_MERGE_C R51, RZ, R182, RZ ;  /* 0x000000b6ff33723e */ /* 0x002fe400048070ff */
[----:B0-----:R-:W-:-:S05]  /*cab0*/  @!P0 IADD3 R54, P2, R28, R54, RZ ;  /* 0x000000361c368210 */ /* 0x001fca0007f5e0ff */
[----:B------:R-:W-:-:S05]  /*cac0*/  @!P0 IMAD.X R55, R24, 0x1, R55, P2 ;  /* 0x0000000118378824 */ /* 0x000fca00010e0637 */
[----:B------:R0:W-:Y:S01]  /*cad0*/  @!P0 STG.E.U8 desc[UR26][R54.64+0x18], R57 ;  /* 0x0000183936008986 */ /* 0x0001e2000c10111a */
[----:B------:R-:W-:Y:S02]  /*cae0*/  ISETP.LT.OR P0, PT, R25, 0x1a, !P3 ;  /* 0x0000001a1900780c */ /* 0x000fe40005f01670 */
[----:B0-----:R-:W-:-:S11]  /*caf0*/  P2R R54, PR, RZ, 0x8 ;  /* 0x00000008ff367803 */ /* 0x001fd60000000000 */
[----:B------:R-:W0:Y:S01]  /*cb00*/  @!P0 LDC.64 R52, c[0x0][0x5c0] ;  /* 0x00017000ff348b82 */ /* 0x000e220000000a00 */
[----:B------:R-:W-:Y:S02]  /*cb10*/  ISETP.NE.AND P3, PT, R89, RZ, PT ;  /* 0x000000ff5900720c */ /* 0x000fe40003f65270 */
[----:B------:R-:W-:Y:S02]  /*cb20*/  F2FP.SATFINITE.E4M3.F32.PACK_AB_MERGE_C R55, RZ, R180, RZ ;  /* 0x000000b4ff37723e */ /* 0x000fe400048070ff */
[----:B0-----:R-:W-:-:S05]  /*cb30*/  @!P0 IADD3 R52, P2, R28, R52, RZ ;  /* 0x000000341c348210 */ /* 0x001fca0007f5e0ff */
[----:B------:R-:W-:Y:S01]  /*cb40*/  @!P0 IMAD.X R53, R24, 0x1, R53, P2 ;  /* 0x0000000118358824 */ /* 0x000fe200010e0635 */
[----:B------:R-:W-:-:S04]  /*cb50*/  ISETP.NE.AND P2, PT, R91, RZ, PT ;  /* 0x000000ff5b00720c */ /* 0x000fc80003f45270 */
[----:B------:R0:W-:Y:S01]  /*cb60*/  @!P0 STG.E.U8 desc[UR26][R52.64+0x19], R183 ;  /* 0x000019b734008986 */ /* 0x0001e2000c10111a */
[----:B------:R-:W-:-:S03]  /*cb70*/  ISETP.NE.AND P0, PT, R90, RZ, PT ;  /* 0x000000ff5a00720c */ /* 0x000fc60003f05270 */
[----:B------:R-:W-:Y:S01]  /*cb80*/  @!P1 STG.E.U8 desc[UR26][R48.64+0x18], R51 ;  /* 0x0000183330009986 */ /* 0x000fe2000c10111a */
[----:B------:R-:W-:Y:S02]  /*cb90*/  P2R R50, PR, RZ, 0x1 ;  /* 0x00000001ff327803 */ /* 0x000fe40000000000 */
[----:B------:R-:W-:Y:S01]  /*cba0*/  ISETP.NE.AND P0, PT, R86, RZ, PT ;  /* 0x000000ff5600720c */ /* 0x000fe20003f05270 */
[----:B------:R1:W-:Y:S01]  /*cbb0*/  @!P6 STG.E.U8 desc[UR26][R46.64+0x19], R181 ;  /* 0x000019b52e00e986 */ /* 0x0003e2000c10111a */
[----:B------:R-:W-:Y:S02]  /*cbc0*/  ISETP.NE.AND P1, PT, R92, RZ, PT ;  /* 0x000000ff5c00720c */ /* 0x000fe40003f25270 */
[----:B------:R-:W-:Y:S01]  /*cbd0*/  ISETP.NE.AND P6, PT, R93, RZ, PT ;  /* 0x000000ff5d00720c */ /* 0x000fe20003fc5270 */
[----:B0-----:R-:W0:Y:S08]  /*cbe0*/  @!P5 LDC.64 R52, c[0x0][0x5c0] ;  /* 0x00017000ff34db82 */ /* 0x001e300000000a00 */
[----:B-1----:R-:W1:Y:S01]  /*cbf0*/  @!P3 LDC.64 R46, c[0x0][0x5c0] ;  /* 0x00017000ff2ebb82 */ /* 0x002e620000000a00 */
[----:B------:R-:W-:Y:S04]  /*cc00*/  @!P0 STG.E.U8 desc[UR26][R44.64+0x10], R55 ;  /* 0x000010372c008986 */ /* 0x000fe8000c10111a */
[----:B------:R2:W-:Y:S01]  /*cc10*/  @!P4 STG.E.U8 desc[UR26][R42.64+0x11], R179 ;  /* 0x000011b32a00c986 */ /* 0x0005e2000c10111a */
[----:B------:R-:W-:-:S02]  /*cc20*/  ISETP.NE.AND P4, PT, R94, RZ, PT ;  /* 0x000000ff5e00720c */ /* 0x000fc40003f85270 */
[----:B0-----:R-:W-:Y:S01]  /*cc30*/  @!P5 IADD3 R48, P0, R67, R52, RZ ;  /* 0x000000344330d210 */ /* 0x001fe20007f1e0ff */
[----:B--2---:R-:W0:Y:S04]  /*cc40*/  @!P1 LDC.64 R42, c[0x0][0x5c0] ;  /* 0x00017000ff2a9b82 */ /* 0x004e280000000a00 */
[----:B------:R-:W-:Y:S01]  /*cc50*/  @!P5 IMAD.X R49, R64, 0x1, R53, P0 ;  /* 0x000000014031d824 */ /* 0x000fe200000e0635 */
[----:B-1----:R-:W-:-:S04]  /*cc60*/  @!P3 IADD3 R44, P0, R69, R46, RZ ;  /* 0x0000002e452cb210 */ /* 0x002fc80007f1e0ff */
[----:B------:R1:W-:Y:S01]  /*cc70*/  @!P5 STG.E.U8 desc[UR26][R48.64+0x10], R177 ;  /* 0x000010b13000d986 */ /* 0x0003e2000c10111a */
[----:B------:R-:W-:Y:S01]  /*cc80*/  ISETP.NE.AND P5, PT, R95, RZ, PT ;  /* 0x000000ff5f00720c */ /* 0x000fe20003fa5270 */
[----:B------:R-:W-:Y:S01]  /*cc90*/  @!P3 IMAD.X R45, R66, 0x1, R47, P0 ;  /* 0x00000001422db824 */ /* 0x000fe200000e062f */
[----:B------:R-:W-:Y:S02]  /*cca0*/  ISETP.NE.AND P0, PT, R50, RZ, PT ;  /* 0x000000ff3200720c */ /* 0x000fe40003f05270 */
[----:B------:R-:W-:Y:S02]  /*ccb0*/  F2FP.SATFINITE.E4M3.F32.PACK_AB_MERGE_C R47, RZ, R172, RZ ;  /* 0x000000acff2f723e */ /* 0x000fe400048070ff */
[----:B------:R2:W-:Y:S01]  /*ccc0*/  @!P3 STG.E.U8 desc[UR26][R44.64+0x11], R175 ;  /* 0x000011af2c00b986 */ /* 0x0005e2000c10111a */
[----:B------:R-:W-:Y:S01]  /*ccd0*/  ISETP.NE.AND P3, PT, R54, RZ, PT ;  /* 0x000000ff3600720c */ /* 0x000fe20003f65270 */
[----:B-1----:R-:W1:Y:S07]  /*cce0*/  @!P6 LDC.64 R48, c[0x0][0x5c0] ;  /* 0x00017000ff30eb82 */ /* 0x002e6e0000000a00 */
[----:B------:R-:W-:Y:S01]  /*ccf0*/  @!P0 STG.E.U8 desc[UR26][R40.64+0x18], R173 ;  /* 0x000018ad28008986 */ /* 0x000fe2000c10111a */
[----:B------:R-:W-:-:S02]  /*cd00*/  ISETP.NE.AND P0, PT, R80, RZ, PT ;  /* 0x000000ff5000720c */ /* 0x000fc40003f05270 */
[----:B--2---:R-:W-:Y:S01]  /*cd10*/  F2FP.SATFINITE.E4M3.F32.PACK_AB_MERGE_C R45, RZ, R170, RZ ;  /* 0x000000aaff2d723e */ /* 0x004fe200048070ff */
[----:B------:R2:W-:Y:S01]  /*cd20*/  @!P2 STG.E.U8 desc[UR26][R38.64+0x19], R47 ;  /* 0x0000192f2600a986 */ /* 0x0005e2000c10111a */
[----:B0-----:R-:W-:-:S05]  /*cd30*/  @!P1 IADD3 R42, P2, R71, R42, RZ ;  /* 0x0000002a472a9210 */ /* 0x001fca0007f5e0ff */
[----:B------:R-:W-:Y:S01]  /*cd40*/  @!P1 IMAD.X R43, R68, 0x1, R43, P2 ;  /* 0x00000001442b9824 */ /* 0x000fe200010e062b */
[----:B------:R-:W-:-:S04]  /*cd50*/  ISETP.NE.AND P2, PT, R81, RZ, PT ;  /* 0x000000ff5100720c */ /* 0x000fc80003f45270 */
[----:B------:R-:W-:Y:S01]  /*cd60*/  @!P1 STG.E.U8 desc[UR26][R42.64+0x18], R45 ;  /* 0x0000182d2a009986 */ /* 0x000fe2000c10111a */
[----:B--2---:R-:W-:Y:S02]  /*cd70*/  F2FP.SATFINITE.E4M3.F32.PACK_AB_MERGE_C R47, RZ, R166, RZ ;  /* 0x000000a6ff2f723e */ /* 0x004fe400048070ff */
[----:B-1----:R-:W-:-:S05]  /*cd80*/  @!P6 IADD3 R40, P1, R73, R48, RZ ;  /* 0x000000304928e210 */ /* 0x002fca0007f3e0ff */
[----:B------:R-:W-:Y:S01]  /*cd90*/  @!P6 IMAD.X R41, R70, 0x1, R49, P1 ;  /* 0x000000014629e824 */ /* 0x000fe200008e0631 */
[----:B------:R-:W-:-:S04]  /*cda0*/  ISETP.NE.AND P1, PT, R96, RZ, PT ;  /* 0x000000ff6000720c */ /* 0x000fc80003f25270 */
[----:B------:R0:W-:Y:S01]  /*cdb0*/  @!P6 STG.E.U8 desc[UR26][R40.64+0x19], R167 ;  /* 0x000019a72800e986 */ /* 0x0001e2000c10111a */
[----:B------:R-:W-:-:S03]  /*cdc0*/  ISETP.NE.AND P6, PT, R82, RZ, PT ;  /* 0x000000ff5200720c */ /* 0x000fc60003fc5270 */
[----:B------:R-:W-:Y:S01]  /*cdd0*/  @!P4 STG.E.U8 desc[UR26][R36.64+0x10], R47 ;  /* 0x0000102f2400c986 */ /* 0x000fe2000c10111a */
[----:B------:R-:W-:-:S03]  /*cde0*/  ISETP.NE.AND P4, PT, R83, RZ, PT ;  /* 0x000000ff5300720c */ /* 0x000fc60003f85270 */
[----:B------:R1:W-:Y:S01]  /*cdf0*/  @!P5 STG.E.U8 desc[UR26][R34.64+0x11], R165 ;  /* 0x000011a52200d986 */ /* 0x0003e2000c10111a */
[----:B0-----:R-:W-:-:S09]  /*ce00*/  F2FP.SATFINITE.E4M3.F32.PACK_AB_MERGE_C R41, RZ, R164, RZ ;  /* 0x000000a4ff29723e */ /* 0x001fd200048070ff */
[----:B------:R-:W0:Y:S08]  /*ce10*/  @!P4 LDC.64 R38, c[0x0][0x5c0] ;  /* 0x00017000ff26cb82 */ /* 0x000e300000000a00 */
[----:B-1----:R-:W1:Y:S01]  /*ce20*/  @!P6 LDC.64 R34, c[0x0][0x5c0] ;  /* 0x00017000ff22eb82 */ /* 0x002e620000000a00 */
[----:B0-----:R-:W-:-:S05]  /*ce30*/  @!P4 IADD3 R38, P5, R75, R38, RZ ;  /* 0x000000264b26c210 */ /* 0x001fca0007fbe0ff */
[----:B------:R-:W-:Y:S01]  /*ce40*/  @!P4 IMAD.X R39, R72, 0x1, R39, P5 ;  /* 0x000000014827c824 */ /* 0x000fe200028e0627 */
[----:B------:R-:W-:-:S04]  /*ce50*/  ISETP.NE.AND P5, PT, R84, RZ, PT ;  /* 0x000000ff5400720c */ /* 0x000fc80003fa5270 */
[----:B------:R0:W-:Y:S09]  /*ce60*/  @!P4 STG.E.U8 desc[UR26][R38.64+0x10], R41 ;  /* 0x000010292600c986 */ /* 0x0001f2000c10111a */
[----:B------:R-:W2:Y:S08]  /*ce70*/  @!P5 LDC.64 R42, c[0x0][0x5c0] ;  /* 0x00017000ff2adb82 */ /* 0x000eb00000000a00 */
[----:B0-----:R-:W0:Y:S01]  /*ce80*/  @!P0 LDC.64 R38, c[0x0][0x5c0] ;  /* 0x00017000ff268b82 */ /* 0x001e220000000a00 */
[----:B--2---:R-:W-:-:S05]  /*ce90*/  @!P5 IADD3 R36, P4, R77, R42, RZ ;  /* 0x0000002a4d24d210 */ /* 0x004fca0007f9e0ff */
[----:B------:R-:W-:Y:S01]  /*cea0*/  @!P5 IMAD.X R37, R62, 0x1, R43, P4 ;  /* 0x000000013e25d824 */ /* 0x000fe200020e062b */
[----:B------:R-:W-:Y:S02]  /*ceb0*/  F2FP.SATFINITE.E4M3.F32.PACK_AB_MERGE_C R43, RZ, R162, RZ ;  /* 0x000000a2ff2b723e */ /* 0x000fe400048070ff */
[----:B------:R-:W-:-:S03]  /*cec0*/  ISETP.NE.AND P4, PT, R78, RZ, PT ;  /* 0x000000ff4e00720c */ /* 0x000fc60003f85270 */
[----:B------:R2:W-:Y:S01]  /*ced0*/  @!P5 STG.E.U8 desc[UR26][R36.64+0x11], R43 ;  /* 0x0000112b2400d986 */ /* 0x0005e2000c10111a */
[----:B------:R-:W-:Y:S02]  /*cee0*/  ISETP.NE.AND P5, PT, R79, RZ, PT ;  /* 0x000000ff4f00720c */ /* 0x000fe40003fa5270 */
[----:B--2---:R-:W-:-:S11]  /*cef0*/  F2FP.SATFINITE.E4M3.F32.PACK_AB_MERGE_C R37, RZ, R160, RZ ;  /* 0x000000a0ff25723e */ /* 0x004fd600048070ff */
[----:B------:R-:W-:Y:S01]  /*cf00*/  @!P5 STG.E.U8 desc[UR26][R32.64+0x18], R161 ;  /* 0x000018a12000d986 */ /* 0x000fe2000c10111a */
[----:B-1----:R-:W-:-:S03]  /*cf10*/  @!P6 IADD3 R34, P5, R61, R34, RZ ;  /* 0x000000223d22e210 */ /* 0x002fc60007fbe0ff */
[----:B------:R1:W-:Y:S02]  /*cf20*/  @!P1 STG.E.U8 desc[UR26][R30.64+0x19], R37 ;  /* 0x000019251e009986 */ /* 0x0003e4000c10111a */
[----:B------:R-:W-:Y:S01]  /*cf30*/  @!P6 IMAD.X R35, R60, 0x1, R35, P5 ;  /* 0x000000013c23e824 */ /* 0x000fe200028e0623 */
[----:B0-----:R-:W-:-:S05]  /*cf40*/  @!P0 IADD3 R38, P5, R59, R38, RZ ;  /* 0x000000263b268210 */ /* 0x001fca0007fbe0ff */
[----:B------:R-:W-:Y:S01]  /*cf50*/  @!P0 IMAD.X R39, R58, 0x1, R39, P5 ;  /* 0x000000013a278824 */ /* 0x000fe200028e0627 */
[----:B------:R-:W-:Y:S02]  /*cf60*/  ISETP.LT.OR P5, PT, R25, 0x11, !P4 ;  /* 0x000000111900780c */ /* 0x000fe400067a1670 */
[----:B-1----:R-:W-:-:S11]  /*cf70*/  F2FP.SATFINITE.E4M3.F32.PACK_AB_MERGE_C R37, RZ, R156, RZ ;  /* 0x0000009cff25723e */ /* 0x002fd600048070ff */
[----:B------:R-:W0:Y:S01]  /*cf80*/  @!P5 LDC.64 R40, c[0x0][0x5c0] ;  /* 0x00017000ff28db82 */ /* 0x000e220000000a00 */
[----:B------:R-:W-:Y:S02]  /*cf90*/  @!P5 IMAD.MOV.U32 R30, RZ, RZ, R28 ;  /* 0x000000ffff1ed224 */ /* 0x000fe400078e001c */
[----:B------:R-:W-:Y:S02]  /*cfa0*/  @!P5 IMAD.MOV.U32 R31, RZ, RZ, R24 ;  /* 0x000000ffff1fd224 */ /* 0x000fe400078e0018 */
[----:B------:R-:W-:Y:S02]  /*cfb0*/  @!P5 IMAD R36, R27, 0x180, RZ ;  /* 0x000001801b24d824 */ /* 0x000fe400078e02ff */
[----:B------:R-:W-:-:S03]  /*cfc0*/  @!P5 IMAD.WIDE.U32 R32, R26, 0x180, R30 ;  /* 0x000001801a20d825 */ /* 0x000fc600078e001e */
[----:B0-----:R-:W-:-:S04]  /*cfd0*/  @!P5 IADD3 R32, P1, R32, R40, RZ ;  /* 0x000000282020d210 */ /* 0x001fc80007f3e0ff */
[----:B------:R-:W-:Y:S02]  /*cfe0*/  @!P5 IADD3.X R33, R41, R33, R36, P1, !PT ;  /* 0x000000212921d210 */ /* 0x000fe40000ffe424 */
[----:B------:R-:W-:-:S05]  /*cff0*/  F2FP.SATFINITE.E4M3.F32.PACK_AB_MERGE_C R41, RZ, R158, RZ ;  /* 0x0000009eff29723e */ /* 0x000fca00048070ff */
[----:B------:R0:W-:Y:S01]  /*d000*/  @!P6 STG.E.U8 desc[UR26][R34.64+0x18], R41 ;  /* 0x000018292200e986 */ /* 0x0001e2000c10111a */
[----:B------:R-:W-:-:S03]  /*d010*/  ISETP.LT.OR P6, PT, R25, 0x12, !P4 ;  /* 0x000000121900780c */ /* 0x000fc600067c1670 */
[----:B------:R1:W-:Y:S01]  /*d020*/  @!P0 STG.E.U8 desc[UR26][R38.64+0x19], R37 ;  /* 0x0000192526008986 */ /* 0x0003e2000c10111a */
[----:B------:R-:W-:-:S03]  /*d030*/  ISETP.NE.AND P0, PT, R74, RZ, PT ;  /* 0x000000ff4a00720c */ /* 0x000fc60003f05270 */
[----:B------:R1:W-:Y:S01]  /*d040*/  @!P5 STG.E.U8 desc[UR26][R32.64+0x10], R155 ;  /* 0x0000109b2000d986 */ /* 0x0003e2000c10111a */
[----:B------:R-:W-:Y:S02]  /*d050*/  LOP3.LUT P5, RZ, R3, 0x40000, RZ, 0xc0, !PT ;  /* 0x0004000003ff7812 */ /* 0x000fe400078ac0ff */
[----:B0-----:R-:W-:-:S03]  /*d060*/  F2FP.SATFINITE.E4M3.F32.PACK_AB_MERGE_C R35, RZ, R154, RZ ;  /* 0x0000009aff23723e */ /* 0x001fc600048070ff */
[----:B------:R-:W0:Y:S01]  /*d070*/  @!P6 LDC.64 R42, c[0x0][0x5c0] ;  /* 0x00017000ff2aeb82 */ /* 0x000e220000000a00 */
[----:B------:R-:W-:Y:S01]  /*d080*/  @!P6 IMAD.MOV.U32 R30, RZ, RZ, R28 ;  /* 0x000000ffff1ee224 */ /* 0x000fe200078e001c */
[----:B------:R-:W-:Y:S01]  /*d090*/  ISETP.LT.OR P5, PT, R25, 0x11, !P5 ;  /* 0x000000111900780c */ /* 0x000fe20006fa1670 */
[----:B------:R-:W-:Y:S01]  /*d0a0*/  @!P6 IMAD.MOV.U32 R31, RZ, RZ, R24 ;  /* 0x000000ffff1fe224 */ /* 0x000fe200078e0018 */
[----:B------:R-:W-:Y:S01]  /*d0b0*/  F2FP.SATFINITE.E4M3.F32.PACK_AB_MERGE_C R41, RZ, R152, RZ ;  /* 0x00000098ff29723e */ /* 0x000fe200048070ff */
[----:B------:R-:W-:Y:S02]  /*d0c0*/  @!P6 IMAD R36, R27, 0x180, RZ ;  /* 0x000001801b24e824 */ /* 0x000fe400078e02ff */
[----:B------:R-:W-:-:S03]  /*d0d0*/  @!P6 IMAD.WIDE.U32 R30, R26, 0x180, R30 ;  /* 0x000001801a1ee825 */ /* 0x000fc600078e001e */
[----:B0-----:R-:W-:-:S04]  /*d0e0*/  @!P6 IADD3 R30, P1, R30, R42, RZ ;  /* 0x0000002a1e1ee210 */ /* 0x001fc80007f3e0ff */
[----:B------:R-:W-:Y:S02]  /*d0f0*/  @!P6 IADD3.X R31, R43, R31, R36, P1, !PT ;  /* 0x0000001f2b1fe210 */ /* 0x000fe40000ffe424 */
[----:B------:R-:W-:-:S03]  /*d100*/  ISETP.NE.AND P1, PT, R76, RZ, PT ;  /* 0x000000ff4c00720c */ /* 0x000fc60003f25270 */
[----:B------:R1:W-:Y:S01]  /*d110*/  @!P6 STG.E.U8 desc[UR26][R30.64+0x11], R35 ;  /* 0x000011231e00e986 */ /* 0x0003e2000c10111a */
[----:B------:R-:W-:Y:S09]  /*d120*/  @P5 BRA `(.L_x_46) ;  /* 0x0000000000245947 */ /* 0x000ff20003800000 */
        /* <DEDUP_REMOVED lines=9> */
.L_x_46:
[----:B------:R-:W-:Y:S05]  /*d1c0*/  BSYNC B1 ;  /* 0x0000000000017941 */ /* 0x000fea0003800000 */
.L_x_45:
        /* <DEDUP_REMOVED lines=13> */
.L_x_48:
[----:B------:R-:W-:Y:S05]  /*d2a0*/  BSYNC B1 ;  /* 0x0000000000017941 */ /* 0x000fea0003800000 */
.L_x_47:
[----:B------:R-:W-:Y:S01]  /*d2b0*/  ISETP.LT.OR P6, PT, R25, 0x19, !P4 ;  /* 0x000000191900780c */ /* 0x000fe200067c1670 */
[-C--:B------:R-:W-:Y:S01]  /*d2c0*/  FMUL R151, R151, R4.reuse ;  /* 0x0000000497977220 */ /* 0x080fe20000400000 */
[----:B-1----:R-:W-:Y:S01]  /*d2d0*/  P2R R38, PR, RZ, 0x1 ;  /* 0x00000001ff267803 */ /* 0x002fe20000000000 */
[-C--:B------:R-:W-:Y:S01]  /*d2e0*/  FMUL R150, R150, R4.reuse ;  /* 0x0000000496967220 */ /* 0x080fe20000400000 */
[-C--:B------:R-:W-:Y:S01]  /*d2f0*/  FMUL R149, R149, R4.reuse ;  /* 0x0000000495957220 */ /* 0x080fe20000400000 */
[----:B------:R-:W-:Y:S01]  /*d300*/  FMUL R148, R148, R4 ;  /* 0x0000000494947220 */ /* 0x000fe20000400000 */
[----:B------:R-:W-:Y:S01]  /*d310*/  F2FP.SATFINITE.E4M3.F32.PACK_AB_MERGE_C R151, RZ, R151, RZ ;  /* 0x00000097ff97723e */ /* 0x000fe200048070ff */
[----:B------:R-:W-:Y:S02]  /*d320*/  BSSY B1, `(.L_x_49) ;  /* 0x0000022000017945 */ /* 0x000fe40003800000 */
[----:B------:R-:W-:-:S04]  /*d330*/  F2FP.SATFINITE.E4M3.F32.PACK_AB_MERGE_C R149, RZ, R149, RZ ;  /* 0x00000095ff95723e */ /* 0x000fc800048070ff */
[----:B------:R-:W1:Y:S01]  /*d340*/  @!P6 LDC.64 R34, c[0x0][0x5c0] ;  /* 0x00017000ff22eb82 */ /* 0x000e620000000a00 */
[----:B0-2---:R-:W-:Y:S02]  /*d350*/  @!P6 IMAD.MOV.U32 R30, RZ, RZ, R28 ;  /* 0x000000ffff1ee224 */ /* 0x005fe400078e001c */
[----:B------:R-:W-:Y:S02]  /*d360*/  @!P6 IMAD.MOV.U32 R31, RZ, RZ, R24 ;  /* 0x000000ffff1fe224 */ /* 0x000fe400078e0018 */
[----:B------:R-:W-:Y:S02]  /*d370*/  @!P6 IMAD R32, R27, 0x180, RZ ;  /* 0x000001801b20e824 */ /* 0x000fe400078e02ff */
[----:B------:R-:W-:-:S03]  /*d380*/  @!P6 IMAD.WIDE.U32 R30, R26, 0x180, R30 ;  /* 0x000001801a1ee825 */ /* 0x000fc600078e001e */
[----:B-1----:R-:W-:-:S04]  /*d390*/  @!P6 IADD3 R30, P5, R30, R34, RZ ;  /* 0x000000221e1ee210 */ /* 0x002fc80007fbe0ff */
[----:B------:R-:W-:Y:S02]  /*d3a0*/  @!P6 IADD3.X R31, R35, R31, R32, P5, !PT ;  /* 0x0000001f231fe210 */ /* 0x000fe40002ffe420 */
[----:B------:R-:W-:Y:S02]  /*d3b0*/  ISETP.LT.OR P5, PT, R25, 0x1a, !P4 ;  /* 0x0000001a1900780c */ /* 0x000fe400067a1670 */
[----:B------:R-:W-:Y:S01]  /*d3c0*/  F2FP.SATFINITE.E4M3.F32.PACK_AB_MERGE_C R35, RZ, R150, RZ ;  /* 0x00000096ff23723e */ /* 0x000fe200048070ff */
[----:B------:R0:W-:Y:S01]  /*d3d0*/  @!P6 STG.E.U8 desc[UR26][R30.64+0x18], R151 ;  /* 0x000018971e00e986 */ /* 0x0001e2000c10111a */
[----:B------:R-:W-:-:S09]  /*d3e0*/  LOP3.LUT P6, RZ, R3, 0x40000, RZ, 0xc0, !PT ;  /* 0x0004000003ff7812 */ /* 0x000fd200078cc0ff */
        /* <DEDUP_REMOVED lines=21> */
.L_x_50:
[----:B------:R-:W-:Y:S05]  /*d540*/  BSYNC B1 ;  /* 0x0000000000017941 */ /* 0x000fea0003800000 */
.L_x_49:
        /* <DEDUP_REMOVED lines=13> */
.L_x_52:
[----:B------:R-:W-:Y:S05]  /*d620*/  BSYNC B1 ;  /* 0x0000000000017941 */ /* 0x000fea0003800000 */
.L_x_51:
        /* <DEDUP_REMOVED lines=14> */
[----:B------:R-:W-:Y:S01]  /*d710*/  F2FP.SATFINITE.E4M3.F32.PACK_AB_MERGE_C R147, RZ, R147, RZ ;  /* 0x00000093ff93723e */ /* 0x000fe200048070ff */
[-C--:B------:R-:W-:Y:S01]  /*d720*/  FMUL R139, R139, R4.reuse ;  /* 0x000000048b8b7220 */ /* 0x080fe20000400000 */
[----:B------:R-:W-:Y:S01]  /*d730*/  F2FP.SATFINITE.E4M3.F32.PACK_AB_MERGE_C R145, RZ, R145, RZ ;  /* 0x00000091ff91723e */ /* 0x000fe200048070ff */
[-C--:B------:R-:W-:Y:S01]  /*d740*/  FMUL R138, R138, R4.reuse ;  /* 0x000000048a8a7220 */ /* 0x080fe20000400000 */
[----:B------:R-:W-:Y:S01]  /*d750*/  F2FP.SATFINITE.E4M3.F32.PACK_AB_MERGE_C R143, RZ, R143, RZ ;  /* 0x0000008fff8f723e */ /* 0x000fe200048070ff */
[----:B------:R-:W0:Y:S01]  /*d760*/  @!P2 LDC.64 R52, c[0x0][0x5c0] ;  /* 0x00017000ff34ab82 */ /* 0x000e220000000a00 */
        /* <DEDUP_REMOVED lines=20> */
[-C--:B------:R-:W-:Y:S01]  /*d8b0*/  FMUL R22, R22, R4.reuse ;  /* 0x0000000416167220 */ /* 0x080fe20000400000 */
[-C--:B------:R-:W-:Y:S01]  /*d8c0*/  FMUL R21, R21, R4.reuse ;  /* 0x0000000415157220 */ /* 0x080fe20000400000 */
[----:B------:R-:W-:Y:S01]  /*d8d0*/  F2FP.SATFINITE.E4M3.F32.PACK_AB_MERGE_C R121, RZ, R121, RZ ;  /* 0x00000079ff79723e */ /* 0x000fe200048070ff */
[----:B------:R-:W-:Y:S01]  /*d8e0*/  FMUL R18, R18, R4 ;  /* 0x0000000412127220 */ /* 0x000fe20000400000 */
[----:B0-----:R-:W-:Y:S01]  /*d8f0*/  @!P2 IADD3 R52, P5, P6, R28, R52, R10 ;  /* 0x000000341c34a210 */ /* 0x001fe20007ebe00a */
[----:B------:R-:W-:Y:S01]  /*d900*/  BSSY B1, `(.L_x_53) ;  /* 0x00000e6000017945 */ /* 0x000fe20003800000 */
[----:B------:R-:W-:-:S02]  /*d910*/  F2FP.SATFINITE.E4M3.F32.PACK_AB_MERGE_C R23, RZ, R23, RZ ;  /* 0x00000017ff17723e */ /* 0x000fc400048070ff */
[----:B------:R-:W-:Y:S02]  /*d920*/  @!P2 IADD3.X R53, R24, R53, R7, P5, P6 ;  /* 0x000000351835a210 */ /* 0x000fe40002fec407 */
[----:B------:R-:W-:Y:S02]  /*d930*/  ISETP.LT.OR P2, PT, R25, 0x22, !P3 ;  /* 0x000000221900780c */ /* 0x000fe40005f41670 */
[----:B------:R-:W-:Y:S02]  /*d940*/  F2FP.SATFINITE.E4M3.F32.PACK_AB_MERGE_C R19, RZ, R19, RZ ;  /* 0x00000013ff13723e */ /* 0x000fe400048070ff */
        /* <DEDUP_REMOVED lines=70> */
[----:B------:R-:W-:Y:S02]  /*ddb0*/  P2R R81, PR, RZ, 0x10 ;  /* 0x00000010ff517803 */ /* 0x000fe40000000000 */
[----:B------:R-:W-:-:S07]  /*ddc0*/  P2R R80, PR, RZ, 0x20 ;  /* 0x00000020ff507803 */ /* 0x000fce0000000000 */
[----:B------:R-:W-:-:S04]  /*ddd0*/  @!P4 IADD3 R69, P1, P0, R10, R28, R9 ;  /* 0x0000001c0a45c210 */ /* 0x000fc8000783e009 */
[----:B------:R-:W-:Y:S02]  /*dde0*/  @!P4 IADD3.X R64, R7, R24, R6, P1, P0 ;  /* 0x000000180740c210 */ /* 0x000fe40000fe0406 */
[----:B------:R-:W-:Y:S02]  /*ddf0*/  @!P5 IADD3 R71, P1, P0, R10, R28, R11 ;  /* 0x0000001c0a47d210 */ /* 0x000fe4000783e00b */
[----:B------:R-:W-:Y:S02]  /*de00*/  ISETP.NE.AND P4, PT, R55, RZ, PT ;  /* 0x000000ff3700720c */ /* 0x000fe40003f85270 */
[----:B------:R-:W-:Y:S02]  /*de10*/  @!P5 IADD3.X R66, R7, R24, R8, P1, P0 ;  /* 0x000000180742d210 */ /* 0x000fe40000fe0408 */
[----:B------:R-:W-:Y:S02]  /*de20*/  ISETP.LT.OR P1, PT, R25, 0x22, !P2 ;  /* 0x000000221900780c */ /* 0x000fe40005721670 */
[----:B------:R-:W-:-:S02]  /*de30*/  ISETP.NE.AND P5, PT, R54, RZ, PT ;  /* 0x000000ff3600720c */ /* 0x000fc40003fa5270 */
        /* <DEDUP_REMOVED lines=9> */
[----:B------:R-:W-:-:S04]  /*ded0*/  @!P2 IADD3 R77, P1, P6, R10, R28, R11 ;  /* 0x0000001c0a4da210 */ /* 0x000fc80007e3e00b */
[----:B------:R-:W-:Y:S02]  /*dee0*/  @!P2 IADD3.X R72, R7, R24, R8, P1, P6 ;  /* 0x000000180748a210 */ /* 0x000fe40000fec408 */
[----:B------:R-:W-:Y:S02]  /*def0*/  ISETP.LT.OR P6, PT, R25, 0x21, !P3 ;  /* 0x000000211900780c */ /* 0x000fe40005fc1670 */
[----:B------:R-:W-:Y:S02]  /*df00*/  ISETP.NE.AND P2, PT, R61, RZ, PT ;  /* 0x000000ff3d00720c */ /* 0x000fe40003f45270 */
[----:B------:R-:W-:Y:S02]  /*df10*/  F2FP.SATFINITE.E4M3.F32.PACK_AB_MERGE_C R61, RZ, R144, RZ ;  /* 0x00000090ff3d723e */ /* 0x000fe400048070ff */
[----:B------:R-:W-:Y:S02]  /*df20*/  P2R R74, PR, RZ, 0x4 ;  /* 0x00000004ff4a7803 */ /* 0x000fe40000000000 */
[----:B------:R-:W-:-:S02]  /*df30*/  ISETP.NE.AND P2, PT, R59, RZ, PT ;  /* 0x000000ff3b00720c */ /* 0x000fc40003f45270 */
[----:B------:R-:W-:Y:S02]  /*df40*/  F2FP.SATFINITE.E4M3.F32.PACK_AB_MERGE_C R59, RZ, R146, RZ ;  /* 0x00000092ff3b723e */ /* 0x000fe400048070ff */
[----:B------:R-:W-:Y:S01]  /*df50*/  ISETP.NE.AND P1, PT, R86, RZ, PT ;  /* 0x000000ff5600720c */ /* 0x000fe20003f25270 */
[----:B------:R-:W0:Y:S02]  /*df60*/  @!P6 LDC.64 R54, c[0x0][0x5c0] ;  /* 0x00017000ff36eb82 */ /* 0x000e240000000a00 */
[----:B0-----:R-:W-:-:S05]  /*df70*/  @!P6 IADD3 R54, P0, R28, R54, RZ ;  /* 0x000000361c36e210 */ /* 0x001fca0007f1e0ff */
[----:B------:R-:W-:-:S05]  /*df80*/  @!P6 IMAD.X R55, R24, 0x1, R55, P0 ;  /* 0x000000011837e824 */ /* 0x000fca00000e0637 */
[----:B------:R0:W-:Y:S01]  /*df90*/  @!P6 STG.E.U8 desc[UR26][R54.64+0x20], R147 ;  /* 0x000020933600e986 */ /* 0x0001e2000c10111a */
[----:B------:R-:W-:-:S13]  /*dfa0*/  ISETP.LT.OR P6, PT, R25, 0x22, !P3 ;  /* 0x000000221900780c */ /* 0x000fda0005fc1670 */
[----:B------:R-:W1:Y:S02]  /*dfb0*/  @!P6 LDC.64 R56, c[0x0][0x5c0] ;  /* 0x00017000ff38eb82 */ /* 0x000e640000000a00 */
[----:B-1----:R-:W-:-:S05]  /*dfc0*/  @!P6 IADD3 R56, P0, R28, R56, RZ ;  /* 0x000000381c38e210 */ /* 0x002fca0007f1e0ff */
[----:B------:R-:W-:Y:S01]  /*dfd0*/  @!P6 IMAD.X R57, R24, 0x1, R57, P0 ;  /* 0x000000011839e824 */ /* 0x000fe200000e0639 */
[----:B------:R-:W-:-:S04]  /*dfe0*/  ISETP.NE.AND P0, PT, R84, RZ, PT ;  /* 0x000000ff5400720c */ /* 0x000fc80003f05270 */
[----:B------:R-:W-:Y:S01]  /*dff0*/  @!P6 STG.E.U8 desc[UR26][R56.64+0x21], R59 ;  /* 0x0000213b3800e986 */ /* 0x000fe2000c10111a */
[C---:B------:R-:W-:Y:S02]  /*e000*/  ISETP.LT.OR P6, PT, R25.reuse, 0x29, !P3 ;  /* 0x000000291900780c */ /* 0x040fe40005fc1670 */
[----:B------:R-:W-:Y:S01]  /*e010*/  ISETP.LT.OR P3, PT, R25, 0x2a, !P3 ;  /* 0x0000002a1900780c */ /* 0x000fe20005f61670 */
[----:B------:R-:W-:Y:S01]  /*e020*/  @!P5 STG.E.U8 desc[UR26][R52.64+0x20], R145 ;  /* 0x000020913400d986 */ /* 0x000fe2000c10111a */
[----:B------:R-:W-:-:S03]  /*e030*/  ISETP.NE.AND P5, PT, R87, RZ, PT ;  /* 0x000000ff5700720c */ /* 0x000fc60003fa5270 */
[----:B------:R1:W-:Y:S06]  /*e040*/  @!P4 STG.E.U8 desc[UR26][R50.64+0x21], R61 ;  /* 0x0000213d3200c986 */ /* 0x0003ec000c10111a */
[----:B0-----:R-:W0:Y:S01]  /*e050*/  @!P6 LDC.64 R54, c[0x0][0x5c0] ;  /* 0x00017000ff36eb82 */ /* 0x001e220000000a00 */
[----:B-1----:R-:W-:-:S07]  /*e060*/  F2FP.SATFINITE.E4M3.F32.PACK_AB_MERGE_C R51, RZ, R142, RZ ;  /* 0x0000008eff33723e */ /* 0x002fce00048070ff */
[----:B------:R-:W1:Y:S01]  /*e070*/  @!P3 LDC.64 R52, c[0x0][0x5c0] ;  /* 0x00017000ff34bb82 */ /* 0x000e620000000a00 */
[----:B0-----:R-:W-:-:S05]  /*e080*/  @!P6 IADD3 R54, P4, R28, R54, RZ ;  /* 0x000000361c36e210 */ /* 0x001fca0007f9e0ff */
[----:B------:R-:W-:Y:S01]  /*e090*/  @!P6 IMAD.X R55, R24, 0x1, R55, P4 ;  /* 0x000000011837e824 */ /* 0x000fe200020e0637 */
[----:B------:R-:W-:-:S04]  /*e0a0*/  ISETP.NE.AND P4, PT, R88, RZ, PT ;  /* 0x000000ff5800720c */ /* 0x000fc80003f85270 */
[----:B------:R0:W-:Y:S01]  /*e0b0*/  @!P6 STG.E.U8 desc[UR26][R54.64+0x28], R143 ;  /* 0x0000288f3600e986 */ /* 0x0001e2000c10111a */
[----:B-1----:R-:W-:-:S05]  /*e0c0*/  @!P3 IADD3 R52, P6, R28, R52, RZ ;  /* 0x000000341c34b210 */ /* 0x002fca0007fde0ff */
[----:B------:R-:W-:Y:S01]  /*e0d0*/  @!P3 IMAD.X R53, R24, 0x1, R53, P6 ;  /* 0x000000011835b824 */ /* 0x000fe200030e0635 */
[----:B------:R-:W-:-:S04]  /*e0e0*/  ISETP.NE.AND P6, PT, R90, RZ, PT ;  /* 0x000000ff5a00720c */ /* 0x000fc80003fc5270 */
[----:B------:R1:W-:Y:S01]  /*e0f0*/  @!P3 STG.E.U8 desc[UR26][R52.64+0x29], R51 ;  /* 0x000029333400b986 */ /* 0x0003e2000c10111a */
[----:B------:R-:W-:Y:S02]  /*e100*/  ISETP.NE.AND P3, PT, R85, RZ, PT ;  /* 0x000000ff5500720c */ /* 0x000fe40003f65270 */
[----:B0-----:R-:W-:Y:S01]  /*e110*/  F2FP.SATFINITE.E4M3.F32.PACK_AB_MERGE_C R55, RZ, R138, RZ ;  /* 0x0000008aff37723e */ /* 0x001fe200048070ff */
[----:B------:R-:W-:Y:S01]  /*e120*/  @!P2 STG.E.U8 desc[UR26][R46.64+0x28], R141 ;  /* 0x0000288d2e00a986 */ /* 0x000fe2000c10111a */
[----:B------:R-:W-:Y:S01]  /*e130*/  ISETP.NE.AND P2, PT, R74, RZ, PT ;  /* 0x000000ff4a00720c */ /* 0x000fe20003f45270 */
[----:B-1----:R-:W0:-:S12]  /*e140*/  @!P1 LDC.64 R50, c[0x0][0x5c0] ;  /* 0x00017000ff329b82 */ /* 0x002e180000000a00 */
[----:B------:R1:W-:Y:S01]  /*e150*/  @!P2 STG.E.U8 desc[UR26][R48.64+0x29], R139 ;  /* 0x0000298b3000a986 */ /* 0x0003e2000c10111a */
[----:B------:R-:W-:-:S03]  /*e160*/  ISETP.NE.AND P2, PT, R76, RZ, PT ;  /* 0x000000ff4c00720c */ /* 0x000fc60003f45270 */
[----:B------:R-:W-:Y:S01]  /*e170*/  @!P0 STG.E.U8 desc[UR26][R44.64+0x20], R55 ;  /* 0x000020372c008986 */ /* 0x000fe2000c10111a */
[----:B------:R-:W-:-:S03]  /*e180*/  ISETP.NE.AND P0, PT, R78, RZ, PT ;  /* 0x000000ff4e00720c */ /* 0x000fc60003f05270 */
[----:B------:R2:W-:Y:S01]  /*e190*/  @!P3 STG.E.U8 desc[UR26][R42.64+0x21], R137 ;  /* 0x000021892a00b986 */ /* 0x0005e2000c10111a */
[----:B-1----:R-:W-:Y:S02]  /*e1a0*/  F2FP.SATFINITE.E4M3.F32.PACK_AB_MERGE_C R49, RZ, R136, RZ ;  /* 0x00000088ff31723e */ /* 0x002fe400048070ff */
[----:B0-----:R-:W-:Y:S01]  /*e1b0*/  @!P1 IADD3 R46, P3, R63, R50, RZ ;  /* 0x000000323f2e9210 */ /* 0x001fe20007f7e0ff */
[----:B--2---:R-:W0:Y:S04]  /*e1c0*/  @!P6 LDC.64 R42, c[0x0][0x5c0] ;  /* 0x00017000ff2aeb82 */ /* 0x004e280000000a00 */
[----:B------:R-:W-:-:S04]  /*e1d0*/  @!P1 IMAD.X R47, R58, 0x1, R51, P3 ;  /* 0x000000013a2f9824 */ /* 0x000fc800018e0633 */
[----:B------:R-:W1:Y:S01]  /*e1e0*/  @!P5 LDC.64 R50, c[0x0][0x5c0] ;  /* 0x00017000ff32db82 */ /* 0x000e620000000a00 */
[----:B------:R-:W-:Y:S01]  /*e1f0*/  @!P1 STG.E.U8 desc[UR26][R46.64+0x20], R49 ;  /* 0x000020312e009986 */ /* 0x000fe2000c10111a */
[----:B------:R-:W-:Y:S02]  /*e200*/  ISETP.NE.AND P1, PT, R79, RZ, PT ;  /* 0x000000ff4f00720c */ /* 0x000fe40003f25270 */
[----:B-1----:R-:W-:-:S05]  /*e210*/  @!P5 IADD3 R44, P3, R65, R50, RZ ;  /* 0x00000032412cd210 */ /* 0x002fca0007f7e0ff */
[----:B------:R-:W-:Y:S01]  /*e220*/  @!P5 IMAD.X R45, R60, 0x1, R51, P3 ;  /* 0x000000013c2dd824 */ /* 0x000fe200018e0633 */
[----:B------:R-:W-:Y:S02]  /*e230*/  F2FP.SATFINITE.E4M3.F32.PACK_AB_MERGE_C R51, RZ, R134, RZ ;  /* 0x00000086ff33723e */ /* 0x000fe400048070ff */
[----:B------:R-:W-:-:S03]  /*e240*/  ISETP.NE.AND P3, PT, R89, RZ, PT ;  /* 0x000000ff5900720c */ /* 0x000fc60003f65270 */
[----:B------:R1:W-:Y:S01]  /*e250*/  @!P5 STG.E.U8 desc[UR26][R44.64+0x21], R51 ;  /* 0x000021332c00d986 */ /* 0x0003e2000c10111a */
[----:B------:R-:W-:-:S03]  /*e260*/  ISETP.NE.AND P5, PT, R80, RZ, PT ;  /* 0x000000ff5000720c */ /* 0x000fc60003fa5270 */
[----:B------:R-:W-:Y:S01]  /*e270*/  @!P4 STG.E.U8 desc[UR26][R40.64+0x28], R133 ;  /* 0x000028852800c986 */ /* 0x000fe2000c10111a */
[----:B------:R-:W-:-:S05]  /*e280*/  ISETP.NE.AND P4, PT, R81, RZ, PT ;  /* 0x000000ff5100720c */ /* 0x000fca0003f85270 */
[----:B------:R2:W-:Y:S01]  /*e290*/  @!P3 STG.E.U8 desc[UR26][R38.64+0x29], R131 ;  /* 0x000029832600b986 */ /* 0x0005e2000c10111a */
[----:B0-----:R-:W-:Y:S02]  /*e2a0*/  @!P6 IADD3 R42, P3, R67, R42, RZ ;  /* 0x0000002a432ae210 */ /* 0x001fe40007f7e0ff */
[----:B-1----:R-:W-:-:S03]  /*e2b0*/  F2FP.SATFINITE.E4M3.F32.PACK_AB_MERGE_C R45, RZ, R130, RZ ;  /* 0x00000082ff2d723e */ /* 0x002fc600048070ff */
[----:B------:R-:W-:Y:S02]  /*e2c0*/  @!P6 IMAD.X R43, R62, 0x1, R43, P3 ;  /* 0x000000013e2be824 */ /* 0x000fe400018e062b */
[----:B------:R-:W0:Y:S03]  /*e2d0*/  @!P4 LDC.64 R46, c[0x0][0x5c0] ;  /* 0x00017000ff2ecb82 */ /* 0x000e260000000a00 */
[----:B------:R1:W-:Y:S01]  /*e2e0*/  @!P6 STG.E.U8 desc[UR26][R42.64+0x28], R45 ;  /* 0x0000282d2a00e986 */ /* 0x0003e2000c10111a */
[----:B------:R-:W-:-:S04]  /*e2f0*/  ISETP.NE.AND P6, PT, R93, RZ, PT ;  /* 0x000000ff5d00720c */ /* 0x000fc80003fc5270 */
[----:B--2---:R-:W2:Y:S01]  /*e300*/  @!P5 LDC.64 R38, c[0x0][0x5c0] ;  /* 0x00017000ff26db82 */ /* 0x004ea20000000a00 */
[----:B-1----:R-:W-:-:S07]  /*e310*/  F2FP.SATFINITE.E4M3.F32.PACK_AB_MERGE_C R43, RZ, R126, RZ ;  /* 0x0000007eff2b723e */ /* 0x002fce00048070ff */
[----:B------:R-:W1:Y:S01]  /*e320*/  @!P1 LDC.64 R44, c[0x0][0x5c0] ;  /* 0x00017000ff2c9b82 */ /* 0x000e620000000a00 */
[----:B0-----:R-:W-:-:S05]  /*e330*/  @!P4 IADD3 R40, P3, R69, R46, RZ ;  /* 0x0000002e4528c210 */ /* 0x001fca0007f7e0ff */
[----:B------:R-:W-:Y:S01]  /*e340*/  @!P4 IMAD.X R41, R64, 0x1, R47, P3 ;  /* 0x000000014029c824 */ /* 0x000fe200018e062f */
[----:B------:R-:W-:Y:S02]  /*e350*/  F2FP.SATFINITE.E4M3.F32.PACK_AB_MERGE_C R47, RZ, R128, RZ ;  /* 0x00000080ff2f723e */ /* 0x000fe400048070ff */
[----:B------:R-:W-:-:S03]  /*e360*/  ISETP.NE.AND P3, PT, R91, RZ, PT ;  /* 0x000000ff5b00720c */ /* 0x000fc60003f65270 */
[----:B------:R0:W-:Y:S01]  /*e370*/  @!P4 STG.E.U8 desc[UR26][R40.64+0x29], R47 ;  /* 0x0000292f2800c986 */ /* 0x0001e2000c10111a */
[----:B------:R-:W-:-:S09]  /*e380*/  ISETP.NE.AND P4, PT, R82, RZ, PT ;  /* 0x000000ff5200720c */ /* 0x000fd20003f85270 */
[----:B------:R1:W-:Y:S01]  /*e390*/  @!P3 STG.E.U8 desc[UR26][R36.64+0x20], R127 ;  /* 0x0000207f2400b986 */ /* 0x0003e2000c10111a */
[----:B--2---:R-:W-:Y:S02]  /*e3a0*/  @!P5 IADD3 R38, P3, R71, R38, RZ ;  /* 0x000000264726d210 */ /* 0x004fe40007f7e0ff */
[----:B0-----:R-:W-:Y:S01]  /*e3b0*/  F2FP.SATFINITE.E4M3.F32.PACK_AB_MERGE_C R41, RZ, R124, RZ ;  /* 0x0000007cff29723e */ /* 0x001fe200048070ff */
[----:B------:R0:W-:Y:S01]  /*e3c0*/  @!P4 STG.E.U8 desc[UR26][R34.64+0x21], R43 ;  /* 0x0000212b2200c986 */ /* 0x0001e2000c10111a */
[----:B------:R-:W-:Y:S01]  /*e3d0*/  ISETP.NE.AND P4, PT, R83, RZ, PT ;  /* 0x000000ff5300720c */ /* 0x000fe20003f85270 */
[----:B------:R-:W-:-:S05]  /*e3e0*/  @!P5 IMAD.X R39, R66, 0x1, R39, P3 ;  /* 0x000000014227d824 */ /* 0x000fca00018e0627 */
[----:B------:R2:W-:Y:S01]  /*e3f0*/  @!P5 STG.E.U8 desc[UR26][R38.64+0x20], R41 ;  /* 0x000020292600d986 */ /* 0x0005e2000c10111a */
[----:B-1----:R-:W-:Y:S02]  /*e400*/  @!P1 IADD3 R36, P3, R73, R44, RZ ;  /* 0x0000002c49249210 */ /* 0x002fe40007f7e0ff */
[----:B------:R-:W-:Y:S01]  /*e410*/  ISETP.NE.AND P5, PT, R92, RZ, PT ;  /* 0x000000ff5c00720c */ /* 0x000fe20003fa5270 */
[----:B0-----:R-:W0:Y:S02]  /*e420*/  @!P0 LDC.64 R34, c[0x0][0x5c0] ;  /* 0x00017000ff228b82 */ /* 0x001e240000000a00 */
[----:B------:R-:W-:Y:S01]  /*e430*/  @!P1 IMAD.X R37, R68, 0x1, R45, P3 ;  /* 0x0000000144259824 */ /* 0x000fe200018e062d */
[----:B------:R-:W-:-:S05]  /*e440*/  F2FP.SATFINITE.E4M3.F32.PACK_AB_MERGE_C R43, RZ, R122, RZ ;  /* 0x0000007aff2b723e */ /* 0x000fca00048070ff */
[----:B------:R-:W-:Y:S01]  /*e450*/  @!P1 STG.E.U8 desc[UR26][R36.64+0x21], R43 ;  /* 0x0000212b24009986 */ /* 0x000fe2000c10111a */
[----:B------:R-:W-:Y:S01]  /*e460*/  ISETP.LT.OR P1, PT, R25, 0x21, !P4 ;  /* 0x000000211900780c */ /* 0x000fe20006721670 */
[----:B------:R-:W1:Y:S02]  /*e470*/  @!P2 LDC.64 R44, c[0x0][0x5c0] ;  /* 0x00017000ff2cab82 */ /* 0x000e640000000a00 */
[----:B------:R3:W-:Y:S04]  /*e480*/  @!P5 STG.E.U8 desc[UR26][R32.64+0x28], R121 ;  /* 0x000028792000d986 */ /* 0x0007e8000c10111a */
[----:B------:R4:W-:Y:S01]  /*e490*/  @!P6 STG.E.U8 desc[UR26][R30.64+0x29], R23 ;  /* 0x000029171e00e986 */ /* 0x0009e2000c10111a */
[----:B------:R-:W-:-:S05]  /*e4a0*/  LOP3.LUT P6, RZ, R3, 0x40000, RZ, 0xc0, !PT ;  /* 0x0004000003ff7812 */ /* 0x000fca00078cc0ff */
[----:B--2---:R-:W2:Y:S01]  /*e4b0*/  @!P1 LDC.64 R38, c[0x0][0x5c0] ;  /* 0x00017000ff269b82 */ /* 0x004ea20000000a00 */
[----:B---3--:R-:W-:Y:S01]  /*e4c0*/  F2FP.SATFINITE.E4M3.F32.PACK_AB_MERGE_C R33, RZ, R22, RZ ;  /* 0x00000016ff21723e */ /* 0x008fe200048070ff */
[----:B------:R-:W-:Y:S01]  /*e4d0*/  @!P1 IMAD.MOV.U32 R22, RZ, RZ, R28 ;  /* 0x000000ffff169224 */ /* 0x000fe200078e001c */
[----:B0-----:R-:W-:Y:S01]  /*e4e0*/  @!P0 IADD3 R34, P3, R75, R34, RZ ;  /* 0x000000224b228210 */ /* 0x001fe20007f7e0ff */
[----:B----4-:R-:W-:-:S04]  /*e4f0*/  @!P1 IMAD.MOV.U32 R23, RZ, RZ, R24 ;  /* 0x000000ffff179224 */ /* 0x010fc800078e0018 */
[----:B------:R-:W-:Y:S01]  /*e500*/  @!P0 IMAD.X R35, R70, 0x1, R35, P3 ;  /* 0x0000000146238824 */ /* 0x000fe200018e0623 */
[----:B------:R-:W-:Y:S01]  /*e510*/  ISETP.LT.OR P3, PT, R25, 0x22, !P4 ;  /* 0x000000221900780c */ /* 0x000fe20006761670 */
[----:B------:R-:W-:-:S03]  /*e520*/  @!P1 IMAD.WIDE.U32 R22, R26, 0x180, R22 ;  /* 0x000001801a169825 */ /* 0x000fc600078e0016 */
[----:B------:R0:W-:Y:S01]  /*e530*/  @!P0 STG.E.U8 desc[UR26][R34.64+0x28], R19 ;  /* 0x0000281322008986 */ /* 0x0001e2000c10111a */
[----:B-1----:R-:W-:-:S05]  /*e540*/  @!P2 IADD3 R36, P0, R77, R44, RZ ;  /* 0x0000002c4d24a210 */ /* 0x002fca0007f1e0ff */
[----:B------:R-:W-:Y:S01]  /*e550*/  @!P2 IMAD.X R37, R72, 0x1, R45, P0 ;  /* 0x000000014825a824 */ /* 0x000fe200000e062d */
[----:B------:R-:W-:Y:S02]  /*e560*/  ISETP.LT.OR P0, PT, R25, 0x29, !P4 ;  /* 0x000000291900780c */ /* 0x000fe40006701670 */
[----:B------:R-:W1:Y:S01]  /*e570*/  @!P3 LDC.64 R40, c[0x0][0x5c0] ;  /* 0x00017000ff28bb82 */ /* 0x000e620000000a00 */
[----:B------:R-:W-:Y:S01]  /*e580*/  @!P3 IMAD.MOV.U32 R30, RZ, RZ, R28 ;  /* 0x000000ffff1eb224 */ /* 0x000fe200078e001c */
[----:B------:R3:W-:Y:S01]  /*e590*/  @!P2 STG.E.U8 desc[UR26][R36.64+0x29], R33 ;  /* 0x000029212400a986 */ /* 0x0007e2000c10111a */
[----:B------:R-:W-:Y:S01]  /*e5a0*/  @!P3 IMAD.MOV.U32 R31, RZ, RZ, R24 ;  /* 0x000000ffff1fb224 */ /* 0x000fe200078e0018 */
[----:B--2---:R-:W-:Y:S01]  /*e5b0*/  @!P1 IADD3 R22, P2, R22, R38, RZ ;  /* 0x0000002616169210 */ /* 0x004fe20007f5e0ff */
[----:B0-----:R-:W-:Y:S01]  /*e5c0*/  @!P1 IMAD R19, R27, 0x180, RZ ;  /* 0x000001801b139824 */ /* 0x001fe200078e02ff */
[----:B------:R-:W-:Y:S01]  /*e5d0*/  ISETP.LT.OR P4, PT, R25, 0x2a, !P4 ;  /* 0x0000002a1900780c */ /* 0x000fe20006781670 */
[----:B------:R-:W-:Y:S01]  /*e5e0*/  @!P3 IMAD.WIDE.U32 R30, R26, 0x180, R30 ;  /* 0x000001801a1eb825 */ /* 0x000fe200078e001e */
[----:B------:R-:W-:-:S02]  /*e5f0*/  F2FP.SATFINITE.E4M3.F32.PACK_AB_MERGE_C R35, RZ, R21, RZ ;  /* 0x00000015ff23723e */ /* 0x000fc400048070ff */
[----:B------:R-:W-:Y:S01]  /*e600*/  @!P1 IADD3.X R23, R39, R23, R19, P2, !PT ;  /* 0x0000001727179210 */ /* 0x000fe200017fe413 */
[----:B------:R-:W-:Y:S01]  /*e610*/  FMUL R19, R20, R4 ;  /* 0x0000000414137220 */ /* 0x000fe20000400000 */
[----:B------:R-:W-:Y:S01]  /*e620*/  @!P3 IMAD R21, R27, 0x180, RZ ;  /* 0x000001801b15b824 */ /* 0x000fe200078e02ff */
[----:B------:R-:W0:Y:S02]  /*e630*/  @!P0 LDC.64 R42, c[0x0][0x5c0] ;  /* 0x00017000ff2a8b82 */ /* 0x000e240000000a00 */
[----:B------:R3:W-:Y:S01]  /*e640*/  @!P1 STG.E.U8 desc[UR26][R22.64+0x20], R35 ;  /* 0x0000202316009986 */ /* 0x0007e2000c10111a */
[----:B------:R-:W-:Y:S02]  /*e650*/  F2FP.SATFINITE.E4M3.F32.PACK_AB_MERGE_C R19, RZ, R19, RZ ;  /* 0x00000013ff13723e */ /* 0x000fe400048070ff */
[----:B------:R-:W-:-:S03]  /*e660*/  ISETP.LT.OR P1, PT, R25, 0x21, !P6 ;  /* 0x000000211900780c */ /* 0x000fc60007721670 */
[----:B------:R-:W2:Y:S01]  /*e670*/  @!P4 LDC.64 R44, c[0x0][0x5c0] ;  /* 0x00017000ff2ccb82 */ /* 0x000ea20000000a00 */
[----:B-1----:R-:W-:-:S04]  /*e680*/  @!P3 IADD3 R20, P2, R30, R40, RZ ;  /* 0x000000281e14b210 */ /* 0x002fc80007f5e0ff */
[----:B------:R-:W-:Y:S02]  /*e690*/  @!P3 IADD3.X R21, R41, R31, R21, P2, !PT ;  /* 0x0000001f2915b210 */ /* 0x000fe400017fe415 */
[----:B------:R-:W-:-:S03]  /*e6a0*/  F2FP.SATFINITE.E4M3.F32.PACK_AB_MERGE_C R31, RZ, R18, RZ ;  /* 0x00000012ff1f723e */ /* 0x000fc600048070ff */
[----:B------:R3:W-:Y:S01]  /*e6b0*/  @!P3 STG.E.U8 desc[UR26][R20.64+0x21], R19 ;  /* 0x000021131400b986 */ /* 0x0007e2000c10111a */
[----:B------:R-:W-:Y:S05]  /*e6c0*/  @P1 BRA `(.L_x_54) ;  /* 0x0000000000241947 */ /* 0x000fea0003800000 */
[----:B------:R-:W-:Y:S01]  /*e6d0*/  IMAD.MOV.U32 R18, RZ, RZ, R28 ;  /* 0x000000ffff127224 */ /* 0x000fe200078e001c */
[----:B------:R-:W-:Y:S01]  /*e6e0*/  ULDC.64 UR6, c[0x0][0x5c0] ;  /* 0x0001700000067ab9 */ /* 0x000fe20000000a00 */
[----:B---3--:R-:W-:Y:S02]  /*e6f0*/  IMAD.MOV.U32 R19, RZ, RZ, R24 ;  /* 0x000000ffff137224 */ /* 0x008fe400078e0018 */
[----:B------:R-:W-:Y:S02]  /*e700*/  IMAD R21, R27, 0x180, RZ ;  /* 0x000001801b157824 */ /* 0x000fe400078e02ff */
[----:B------:R-:W-:-:S04]  /*e710*/  IMAD.WIDE.U32 R18, R26, 0x180, R18 ;  /* 0x000001801a127825 */ /* 0x000fc800078e0012 */
[----:B------:R-:W-:Y:S01]  /*e720*/  IMAD.IADD R20, R19, 0x1, R21 ;  /* 0x0000000113147824 */ /* 0x000fe200078e0215 */
[----:B------:R-:W-:-:S04]  /*e730*/  IADD3 R18, P1, P2, R18, UR6, R10 ;  /* 0x0000000612127c10 */ /* 0x000fc8000fa3e00a */
[----:B------:R-:W-:-:S05]  /*e740*/  IADD3.X R19, R20, UR7, R7, P1, P2 ;  /* 0x0000000714137c10 */ /* 0x000fca0008fe4407 */
[----:B------:R1:W-:Y:S04]  /*e750*/  STG.E.U8 desc[UR26][R18.64+0x20], R31 ;  /* 0x0000201f12007986 */ /* 0x0003e8000c10111a */
.L_x_54:
[----:B------:R-:W-:Y:S05]  /*e760*/  BSYNC B1 ;  /* 0x0000000000017941 */ /* 0x000fea0003800000 */
.L_x_53:
[----:B------:R-:W-:Y:S01]  /*e770*/  ISETP.LT.OR P1, PT, R25, 0x22, !P6 ;  /* 0x000000221900780c */ /* 0x000fe20007721670 */
[----:B---3--:R-:W-:Y:S02]  /*e780*/  @!P4 IMAD.MOV.U32 R20, RZ, RZ, R28 ;  /* 0x000000ffff14c224 */ /* 0x008fe400078e001c */
[-C--:B------:R-:W-:Y:S01]  /*e790*/  FMUL R17, R17, R4.reuse ;  /* 0x0000000411117220 */ /* 0x080fe20000400000 */
[----:B------:R-:W-:Y:S02]  /*e7a0*/  @!P4 IMAD.MOV.U32 R21, RZ, RZ, R24 ;  /* 0x000000ffff15c224 */ /* 0x000fe400078e0018 */
[-C--:B------:R-:W-:Y:S01]  /*e7b0*/  FMUL R16, R16, R4.reuse ;  /* 0x0000000410107220 */ /* 0x080fe20000400000 */
[----:B-1----:R-:W-:Y:S02]  /*e7c0*/  @!P0 IMAD.MOV.U32 R18, RZ, RZ, R28 ;  /* 0x000000ffff128224 */ /* 0x002fe400078e001c */
[----:B------:R-:W-:Y:S01]  /*e7d0*/  FMUL R15, R15, R4 ;  /* 0x000000040f0f7220 */ /* 0x000fe20000400000 */
[----:B------:R-:W-:Y:S01]  /*e7e0*/  @!P0 IMAD.MOV.U32 R19, RZ, RZ, R24 ;  /* 0x000000ffff138224 */ /* 0x000fe200078e0018 */
[----:B------:R-:W-:Y:S01]  /*e7f0*/  BSSY B1, `(.L_x_55) ;  /* 0x0000016000017945 */ /* 0x000fe20003800000 */
[----:B------:R-:W-:Y:S01]  /*e800*/  @!P4 IMAD.WIDE.U32 R20, R26, 0x180, R20 ;  /* 0x000001801a14c825 */ /* 0x000fe200078e0014 */
[----:B------:R-:W-:-:S02]  /*e810*/  F2FP.SATFINITE.E4M3.F32.PACK_AB_MERGE_C R31, RZ, R16, RZ ;  /* 0x00000010ff1f723e */ /* 0x000fc400048070ff */
[----:B------:R-:W-:Y:S01]  /*e820*/  F2FP.SATFINITE.E4M3.F32.PACK_AB_MERGE_C R15, RZ, R15, RZ ;  /* 0x0000000fff0f723e */ /* 0x000fe200048070ff */
[----:B------:R-:W-:Y:S01]  /*e830*/  @!P0 IMAD.WIDE.U32 R18, R26, 0x180, R18 ;  /* 0x000001801a128825 */ /* 0x000fe200078e0012 */
[----:B--2---:R-:W-:-:S03]  /*e840*/  @!P4 IADD3 R20, P3, R20, R44, RZ ;  /* 0x0000002c1414c210 */ /* 0x004fc60007f7e0ff */
[C---:B------:R-:W-:Y:S01]  /*e850*/  @!P4 IMAD R23, R27.reuse, 0x180, RZ ;  /* 0x000001801b17c824 */ /* 0x040fe200078e02ff */
[----:B0-----:R-:W-:Y:S01]  /*e860*/  @!P0 IADD3 R18, P2, R18, R42, RZ ;  /* 0x0000002a12128210 */ /* 0x001fe20007f5e0ff */
[----:B------:R-:W-:-:S03]  /*e870*/  @!P0 IMAD R22, R27, 0x180, RZ ;  /* 0x000001801b168824 */ /* 0x000fc600078e02ff */
[----:B------:R-:W-:Y:S02]  /*e880*/  @!P4 IADD3.X R21, R45, R21, R23, P3, !PT ;  /* 0x000000152d15c210 */ /* 0x000fe40001ffe417 */
[----:B------:R-:W-:Y:S02]  /*e890*/  @!P0 IADD3.X R19, R43, R19, R22, P2, !PT ;  /* 0x000000132b138210 */ /* 0x000fe400017fe416 */
[----:B------:R-:W-:Y:S01]  /*e8a0*/  F2FP.SATFINITE.E4M3.F32.PACK_AB_MERGE_C R23, RZ, R17, RZ ;  /* 0x00000011ff17723e */ /* 0x000fe200048070ff */
[----:B------:R-:W-:Y:S06]  /*e8b0*/  @P1 BRA `(.L_x_56) ;  /* 0x0000000000241947 */ /* 0x000fec0003800000 */
        /* <DEDUP_REMOVED lines=9> */
.L_x_56:
[----:B------:R-:W-:Y:S05]  /*e950*/  BSYNC B1 ;  /* 0x0000000000017941 */ /* 0x000fea0003800000 */
.L_x_55:
[----:B------:R1:W-:Y:S01]  /*e960*/  @!P0 STG.E.U8 desc[UR26][R18.64+0x28], R23 ;  /* 0x0000281712008986 */ /* 0x0003e2000c10111a */
[C---:B------:R-:W-:Y:S01]  /*e970*/  ISETP.LT.OR P1, PT, R25.reuse, 0x29, !P6 ;  /* 0x000000291900780c */ /* 0x040fe20007721670 */
[-C--:B------:R-:W-:Y:S01]  /*e980*/  FMUL R14, R14, R4.reuse ;  /* 0x000000040e0e7220 */ /* 0x080fe20000400000 */
[----:B------:R-:W-:Y:S01]  /*e990*/  BSSY B1, `(.L_x_57) ;  /* 0x000000f000017945 */ /* 0x000fe20003800000 */
[----:B------:R1:W-:Y:S01]  /*e9a0*/  @!P4 STG.E.U8 desc[UR26][R20.64+0x29], R31 ;  /* 0x0000291f1400c986 */ /* 0x0003e2000c10111a */
[----:B------:R-:W-:Y:S01]  /*e9b0*/  ISETP.LT.OR P0, PT, R25, 0x2a, !P6 ;  /* 0x0000002a1900780c */ /* 0x000fe20007701670 */
[----:B------:R-:W-:Y:S01]  /*e9c0*/  FMUL R13, R13, R4 ;  /* 0x000000040d0d7220 */ /* 0x000fe20000400000 */
[----:B0-----:R-:W-:-:S07]  /*e9d0*/  F2FP.SATFINITE.E4M3.F32.PACK_AB_MERGE_C R17, RZ, R14, RZ ;  /* 0x0000000eff11723e */ /* 0x001fce00048070ff */
[----:B------:R-:W-:Y:S05]  /*e9e0*/  @P1 BRA `(.L_x_58) ;  /* 0x0000000000241947 */ /* 0x000fea0003800000 */
[----:B------:R-:W-:Y:S01]  /*e9f0*/  IMAD.MOV.U32 R14, RZ, RZ, R28 ;  /* 0x000000ffff0e7224 */ /* 0x000fe200078e001c */
[----:B------:R-:W-:Y:S01]  /*ea00*/  ULDC.64 UR6, c[0x0][0x5c0] ;  /* 0x0001700000067ab9 */ /* 0x000fe20000000a00 */
[----:B------:R-:W-:Y:S02]  /*ea10*/  IMAD.MOV.U32 R15, RZ, RZ, R24 ;  /* 0x000000ffff0f7224 */ /* 0x000fe400078e0018 */
[----:B-1----:R-:W-:Y:S02]  /*ea20*/  IMAD R19, R27, 0x180, RZ ;  /* 0x000001801b137824 */ /* 0x002fe400078e02ff */
[----:B------:R-:W-:-:S04]  /*ea30*/  IMAD.WIDE.U32 R14, R26, 0x180, R14 ;  /* 0x000001801a0e7825 */ /* 0x000fc800078e000e */
[----:B------:R-:W-:Y:S01]  /*ea40*/  IMAD.IADD R16, R15, 0x1, R19 ;  /* 0x000000010f107824 */ /* 0x000fe200078e0213 */
[----:B------:R-:W-:-:S04]  /*ea50*/  IADD3 R14, P1, P2, R14, UR6, R10 ;  /* 0x000000060e0e7c10 */ /* 0x000fc8000fa3e00a */
[----:B------:R-:W-:-:S05]  /*ea60*/  IADD3.X R15, R16, UR7, R7, P1, P2 ;  /* 0x00000007100f7c10 */ /* 0x000fca0008fe4407 */
[----:B------:R0:W-:Y:S04]  /*ea70*/  STG.E.U8 desc[UR26][R14.64+0x28], R17 ;  /* 0x000028110e007986 */ /* 0x0001e8000c10111a */
.L_x_58:
[----:B------:R-:W-:Y:S05]  /*ea80*/  BSYNC B1 ;  /* 0x0000000000017941 */ /* 0x000fea0003800000 */
.L_x_57:
[----:B------:R-:W-:Y:S01]  /*ea90*/  F2FP.SATFINITE.E4M3.F32.PACK_AB_MERGE_C R13, RZ, R13, RZ ;  /* 0x0000000dff0d723e */ /* 0x000fe200048070ff */
[----:B------:R-:W-:Y:S06]  /*eaa0*/  @P0 BRA `(.L_x_36) ;  /* 0x0000000000240947 */ /* 0x000fec0003800000 */
[----:B------:R-:W-:Y:S01]  /*eab0*/  IMAD.MOV.U32 R25, RZ, RZ, R24 ;  /* 0x000000ffff197224 */ /* 0x000fe200078e0018 */
[----:B------:R-:W-:Y:S01]  /*eac0*/  ULDC.64 UR6, c[0x0][0x5c0] ;  /* 0x0001700000067ab9 */ /* 0x000fe20000000a00 */
[----:B------:R-:W-:Y:S02]  /*ead0*/  IMAD.MOV.U32 R24, RZ, RZ, R28 ;  /* 0x000000ffff187224 */ /* 0x000fe400078e001c */
[----:B------:R-:W-:Y:S02]  /*eae0*/  IMAD R27, R27, 0x180, RZ ;  /* 0x000001801b1b7824 */ /* 0x000fe400078e02ff */
[----:B------:R-:W-:-:S04]  /*eaf0*/  IMAD.WIDE.U32 R24, R26, 0x180, R24 ;  /* 0x000001801a187825 */ /* 0x000fc800078e0018 */
[----:B0-----:R-:W-:Y:S01]  /*eb00*/  IMAD.IADD R14, R25, 0x1, R27 ;  /* 0x00000001190e7824 */ /* 0x001fe200078e021b */
[----:B------:R-:W-:-:S04]  /*eb10*/  IADD3 R24, P0, P1, R24, UR6, R10 ;  /* 0x0000000618187c10 */ /* 0x000fc8000f91e00a */
[----:B------:R-:W-:-:S05]  /*eb20*/  IADD3.X R25, R14, UR7, R7, P0, P1 ;  /* 0x000000070e197c10 */ /* 0x000fca00087e2407 */
[----:B------:R2:W-:Y:S04]  /*eb30*/  STG.E.U8 desc[UR26][R24.64+0x29], R13 ;  /* 0x0000290d18007986 */ /* 0x0005e8000c10111a */
.L_x_36:
[----:B------:R-:W-:Y:S05]  /*eb40*/  BSYNC B0 ;  /* 0x0000000000007941 */ /* 0x000fea0003800000 */
.L_x_32:
[----:B0-----:R-:W3:Y:S04]  /*eb50*/  LDL.LU R15, [R1] ;  /* 0x00000000010f7983 */ /* 0x001ee80000300800 */
[----:B-----5:R-:W3:Y:S01]  /*eb60*/  LDL.LU R14, [R1+0x8] ;  /* 0x00000800010e7983 */ /* 0x020ee20000300800 */
[----:B------:R-:W-:Y:S01]  /*eb70*/  ULDC UR6, c[0x0][0xc] ;  /* 0x0000030000067ab9 */ /* 0x000fe20000000800 */
[----:B------:R-:W-:Y:S01]  /*eb80*/  ULDC UR7, c[0x0][0x10] ;  /* 0x0000040000077ab9 */ /* 0x000fe20000000800 */
[----:B-12---:R-:W3:Y:S01]  /*eb90*/  LDC R13, c[0x0][0x14] ;  /* 0x00000500ff0d7b82 */ /* 0x006ee20000000800 */
[----:B------:R-:W-:Y:S01]  /*eba0*/  UIMAD.WIDE.U32 UR6, UR6, UR7, URZ ;  /* 0x00000007060672a5 */ /* 0x000fe2000f8e003f */
[----:B------:R0:W5:Y:S05]  /*ebb0*/  LDL R120, [R1+0x14] ;  /* 0x0000140001787983 */ /* 0x00016a0000100800 */
[----:B---3--:R-:W-:-:S04]  /*ebc0*/  IMAD.WIDE.U32 R14, R13, UR6, R14 ;  /* 0x000000060d0e7c25 */ /* 0x008fc8000f8e000e */
[----:B------:R-:W-:Y:S01]  /*ebd0*/  IMAD R13, R13, UR7, RZ ;  /* 0x000000070d0d7c24 */ /* 0x000fe2000f8e02ff */
[----:B------:R-:W-:Y:S01]  /*ebe0*/  ULDC.64 UR6, c[0x0][0x650] ;  /* 0x0001940000067ab9 */ /* 0x000fe20000000a00 */
[----:B------:R-:W-:Y:S01]  /*ebf0*/  IMAD.MOV.U32 R121, RZ, RZ, R14 ;  /* 0x000000ffff797224 */ /* 0x000fe200078e000e */
[----:B------:R-:W-:Y:S01]  /*ec00*/  ISETP.GE.U32.AND P0, PT, R14, UR6, PT ;  /* 0x000000060e007c0c */ /* 0x000fe2000bf06070 */
[--C-:B------:R-:W-:Y:S01]  /*ec10*/  IMAD.IADD R122, R15, 0x1, R13.reuse ;  /* 0x000000010f7a7824 */ /* 0x100fe200078e020d */
[----:B------:R-:W-:Y:S01]  /*ec20*/  PRMT R13, RZ, 0x7610, R13 ;  /* 0x00007610ff0d7816 */ /* 0x000fe2000000000d */
[----:B------:R-:W-:Y:S02]  /*ec30*/  IMAD.MOV.U32 R15, RZ, RZ, -0x1 ;  /* 0xffffffffff0f7424 */ /* 0x000fe400078e00ff */
[----:B------:R-:W-:Y:S01]  /*ec40*/  IMAD.MOV.U32 R14, RZ, RZ, -0x1 ;  /* 0xffffffffff0e7424 */ /* 0x000fe200078e00ff */
[----:B------:R0:W-:Y:S01]  /*ec50*/  STL [R1], R122 ;  /* 0x0000007a01007387 */ /* 0x0001e20000100800 */
[----:B------:R-:W-:-:S03]  /*ec60*/  ISETP.GE.U32.AND.EX P0, PT, R122, UR7, PT, P0 ;  /* 0x000000077a007c0c */ /* 0x000fc6000bf06100 */
[----:B------:R0:W-:Y:S04]  /*ec70*/  STL [R1+0x8], R121 ;  /* 0x0000087901007387 */ /* 0x0001e80000100800 */
[----:B------:R0:W-:Y:S04]  /*ec80*/  STL [R1+0xc], R15 ;  /* 0x00000c0f01007387 */ /* 0x0001e80000100800 */
[----:B------:R0:W-:Y:S02]  /*ec90*/  STL [R1+0x4], R14 ;  /* 0x0000040e01007387 */ /* 0x0001e40000100800 */
[----:B------:R-:W-:Y:S05]  /*eca0*/  @P0 BRA `(.L_x_59) ;  /* 0x00000004007c0947 */ /* 0x000fea0003800000 */
[----:B------:R-:W1:Y:S01]  /*ecb0*/  S2R R26, SR_CTAID.X ;  /* 0x00000000001a7919 */ /* 0x000e620000002500 */
[----:B------:R-:W2:Y:S01]  /*ecc0*/  LDC.64 R20, c[0x0][0x628] ;  /* 0x00018a00ff147b82 */ /* 0x000ea20000000a00 */
[----:B------:R-:W-:Y:S01]  /*ecd0*/  ULDC UR6, c[0x0][0x150] ;  /* 0x0000540000067ab9 */ /* 0x000fe20000000800 */
[----:B------:R-:W-:Y:S01]  /*ece0*/  IMAD.MOV.U32 R18, RZ, RZ, R121 ;  /* 0x000000ffff127224 */ /* 0x000fe200078e0079 */
[----:B------:R-:W3:Y:S01]  /*ecf0*/  S2R R28, SR_CTAID.Y ;  /* 0x00000000001c7919 */ /* 0x000ee20000002600 */
[----:B------:R-:W-:-:S04]  /*ed00*/  IMAD.MOV.U32 R19, RZ, RZ, R122 ;  /* 0x000000ffff137224 */ /* 0x000fc800078e007a */
[----:B------:R-:W4:Y:S08]  /*ed10*/  LDC R29, c[0x0][0x144] ;  /* 0x00005100ff1d7b82 */ /* 0x000f300000000800 */
[----:B------:R-:W0:Y:S08]  /*ed20*/  LDC R22, c[0x0][0x630] ;  /* 0x00018c00ff167b82 */ /* 0x000e300000000800 */
[----:B------:R-:W0:Y:S01]  /*ed30*/  LDC.64 R24, c[0x0][0x620] ;  /* 0x00018800ff187b82 */ /* 0x000e220000000a00 */
[----:B--2---:R-:W-:-:S04]  /*ed40*/  ISETP.NE.U32.AND P0, PT, R20, RZ, PT ;  /* 0x000000ff1400720c */ /* 0x004fc80003f05070 */
[----:B------:R-:W-:Y:S02]  /*ed50*/  ISETP.NE.AND.EX P0, PT, R21, RZ, PT, P0 ;  /* 0x000000ff1500720c */ /* 0x000fe40003f05300 */
[----:B-1----:R-:W-:-:S05]  /*ed60*/  I2FP.F32.U32 R13, R26 ;  /* 0x0000001a000d7245 */ /* 0x002fca0000201000 */
[----:B------:R-:W-:-:S04]  /*ed70*/  FMUL R13, R13, UR6 ;  /* 0x000000060d0d7c20 */ /* 0x000fc80008400000 */
[----:B------:R1:W2:Y:S02]  /*ed80*/  F2I.U32.TRUNC.NTZ R27, R13 ;  /* 0x0000000d001b7305 */ /* 0x0002a4000020f000 */
[----:B---34-:R-:W-:Y:S05]  /*ed90*/  @!P0 BRA `(.L_x_60) ;  /* 0x0000000000288947 */ /* 0x018fea0003800000 */
[----:B-1----:R-:W1:Y:S02]  /*eda0*/  LDC R13, c[0x0][0x634] ;  /* 0x00018d00ff0d7b82 */ /* 0x002e640000000800 */
[----:B-1----:R-:W-:-:S05]  /*edb0*/  IADD3 R13, P0, R121, R13, RZ ;  /* 0x0000000d790d7210 */ /* 0x002fca0007f1e0ff */
[----:B------:R-:W-:-:S04]  /*edc0*/  IMAD.X R23, RZ, RZ, R122, P0 ;  /* 0x000000ffff177224 */ /* 0x000fc800000e067a */
[----:B0-----:R-:W-:-:S04]  /*edd0*/  IMAD.WIDE.U32 R14, R23, R20, RZ ;  /* 0x00000014170e7225 */ /* 0x001fc800078e00ff */
[----:B------:R-:W-:-:S04]  /*ede0*/  IMAD.WIDE.U32 R16, P0, R13, R21, R14 ;  /* 0x000000150d107225 */ /* 0x000fc8000780000e */
[----:B------:R-:W-:-:S04]  /*edf0*/  IMAD.WIDE.U32 R14, R13, R20, RZ ;  /* 0x000000140d0e7225 */ /* 0x000fc800078e00ff */
[----:B------:R-:W-:Y:S01]  /*ee00*/  IMAD.X R19, RZ, RZ, RZ, P0 ;  /* 0x000000ffff137224 */ /* 0x000fe200000e06ff */
[----:B------:R-:W-:Y:S01]  /*ee10*/  IADD3 RZ, P0, R15, R16, RZ ;  /* 0x000000100fff7210 */ /* 0x000fe20007f1e0ff */
[----:B------:R-:W-:-:S04]  /*ee20*/  IMAD.MOV.U32 R18, RZ, RZ, R17 ;  /* 0x000000ffff127224 */ /* 0x000fc800078e0011 */
[----:B------:R-:W-:-:S08]  /*ee30*/  IMAD.WIDE.U32.X R18, R23, R21, R18, P0 ;  /* 0x0000001517127225 */ /* 0x000fd000000e0412 */
.L_x_60:
[-CC-:B0-----:R-:W-:Y:S01]  /*ee40*/  SHF.R.U64 R23, R18, R22.reuse, R19.reuse ;  /* 0x0000001612177219 */ /* 0x181fe20000001213 */
[----:B------:R-:W0:Y:S01]  /*ee50*/  LDC.64 R34, c[0x0][0x640] ;  /* 0x00019000ff227b82 */ /* 0x000e220000000a00 */
[----:B-1----:R-:W-:Y:S01]  /*ee60*/  SHF.R.U32.HI R13, RZ, R22, R19 ;  /* 0x00000016ff0d7219 */ /* 0x002fe20000011613 */
[----:B------:R-:W-:Y:S01]  /*ee70*/  IMAD.MOV.U32 R14, RZ, RZ, R121 ;  /* 0x000000ffff0e7224 */ /* 0x000fe200078e0079 */
[----:B------:R-:W-:Y:S01]  /*ee80*/  IADD3 R17, P0, RZ, -R23, RZ ;  /* 0x80000017ff117210 */ /* 0x000fe20007f1e0ff */
[----:B------:R-:W-:Y:S01]  /*ee90*/  IMAD.MOV.U32 R15, RZ, RZ, R122 ;  /* 0x000000ffff0f7224 */ /* 0x000fe200078e007a */
[----:B------:R-:W-:Y:S01]  /*eea0*/  ULDC UR6, c[0x0][0x154] ;  /* 0x0000550000067ab9 */ /* 0x000fe20000000800 */
[----:B--2---:R-:W-:Y:S02]  /*eeb0*/  IMAD.MOV R27, RZ, RZ, -R27 ;  /* 0x000000ffff1b7224 */ /* 0x004fe400078e0a1b */
[----:B------:R-:W1:Y:S01]  /*eec0*/  LDC R18, c[0x0][0x618] ;  /* 0x00018600ff127b82 */ /* 0x000e620000000800 */
[----:B------:R-:W-:-:S02]  /*eed0*/  IMAD.X R13, RZ, RZ, ~R13, P0 ;  /* 0x000000ffff0d7224 */ /* 0x000fc400000e0e0d */
[----:B------:R-:W-:-:S04]  /*eee0*/  IMAD.WIDE.U32 R14, R17, R24, R14 ;  /* 0x00000018110e7225 */ /* 0x000fc800078e000e */
[----:B------:R-:W-:Y:S01]  /*eef0*/  IMAD R16, R13, R24, RZ ;  /* 0x000000180d107224 */ /* 0x000fe200078e02ff */
[----:B------:R-:W2:Y:S01]  /*ef00*/  LDC R30, c[0x0][0x608] ;  /* 0x00018200ff1e7b82 */ /* 0x000ea20000000800 */
[----:B------:R-:W-:Y:S02]  /*ef10*/  IMAD R29, R29, R27, R26 ;  /* 0x0000001b1d1d7224 */ /* 0x000fe400078e021a */
[----:B------:R-:W-:Y:S02]  /*ef20*/  IMAD R13, R17, R25, R16 ;  /* 0x00000019110d7224 */ /* 0x000fe400078e0210 */
[----:B------:R-:W-:Y:S02]  /*ef30*/  IMAD.MOV.U32 R17, RZ, RZ, 0x1 ;  /* 0x00000001ff117424 */ /* 0x000fe400078e00ff */
[----:B------:R-:W-:Y:S01]  /*ef40*/  IMAD.IADD R13, R15, 0x1, R13 ;  /* 0x000000010f0d7824 */ /* 0x000fe200078e020d */
[----:B------:R-:W3:Y:S01]  /*ef50*/  LDC R32, c[0x0][0x658] ;  /* 0x00019600ff207b82 */ /* 0x000ee20000000800 */
[----:B------:R-:W-:-:S02]  /*ef60*/  I2FP.F32.U32 R15, R28 ;  /* 0x0000001c000f7245 */ /* 0x000fc40000201000 */
[----:B0-----:R-:W-:-:S03]  /*ef70*/  ISETP.NE.U32.AND P0, PT, R34, RZ, PT ;  /* 0x000000ff2200720c */ /* 0x001fc60003f05070 */
[----:B------:R-:W-:Y:S01]  /*ef80*/  FMUL R16, R15, UR6 ;  /* 0x000000060f107c20 */ /* 0x000fe20008400000 */
[----:B------:R-:W-:Y:S01]  /*ef90*/  ISETP.NE.AND.EX P0, PT, R35, RZ, PT, P0 ;  /* 0x000000ff2300720c */ /* 0x000fe20003f05300 */
[----:B------:R-:W0:Y:S01]  /*efa0*/  LDC R27, c[0x0][0x148] ;  /* 0x00005200ff1b7b82 */ /* 0x000e220000000800 */
[-CC-:B-1----:R-:W-:Y:S01]  /*efb0*/  SHF.R.U64 R22, R14, R18.reuse, R13.reuse ;  /* 0x000000120e167219 */ /* 0x182fe2000000120d */
[----:B------:R1:W4:Y:S01]  /*efc0*/  F2I.U32.TRUNC.NTZ R25, R16 ;  /* 0x0000001000197305 */ /* 0x000322000020f000 */
[----:B------:R-:W-:Y:S01]  /*efd0*/  SHF.R.U32.HI R13, RZ, R18, R13 ;  /* 0x00000012ff0d7219 */ /* 0x000fe2000001160d */
[----:B------:R-:W-:-:S04]  /*efe0*/  IMAD.MOV.U32 R15, RZ, RZ, -0x1 ;  /* 0xffffffffff0f7424 */ /* 0x000fc800078e00ff */
[----:B------:R-:W0:Y:S01]  /*eff0*/  LDC R26, c[0x0][0x600] ;  /* 0x00018000ff1a7b82 */ /* 0x000e220000000800 */
[-CC-:B--2---:R-:W-:Y:S02]  /*f000*/  SHF.R.U64 R20, R22, R30.reuse, R13.reuse ;  /* 0x0000001e16147219 */ /* 0x184fe4000000120d */
[----:B------:R-:W-:-:S05]  /*f010*/  SHF.R.U32.HI R13, RZ, R30, R13 ;  /* 0x0000001eff0d7219 */ /* 0x000fca000001160d */
[----:B------:R-:W2:Y:S01]  /*f020*/  LDC R33, c[0x0][0x648] ;  /* 0x00019200ff217b82 */ /* 0x000ea20000000800 */
[-C--:B---3--:R-:W-:Y:S02]  /*f030*/  SHF.L.U32 R14, R15, R32.reuse, RZ ;  /* 0x000000200f0e7219 */ /* 0x088fe400000006ff */
[-CC-:B------:R-:W-:Y:S02]  /*f040*/  SHF.R.U64 R24, R20, R32.reuse, R13.reuse ;  /* 0x0000002014187219 */ /* 0x180fe4000000120d */
[----:B------:R-:W-:Y:S02]  /*f050*/  SHF.R.U32.HI R15, RZ, R32, R13 ;  /* 0x00000020ff0f7219 */ /* 0x000fe4000001160d */
[----:B------:R-:W-:Y:S01]  /*f060*/  LOP3.LUT R31, RZ, R14, RZ, 0x33, !PT ;  /* 0x0000000eff1f7212 */ /* 0x000fe200078e33ff */
[----:B------:R-:W3:Y:S01]  /*f070*/  LDC R36, c[0x0][0x638] ;  /* 0x00018e00ff247b82 */ /* 0x000ee20000000800 */
[----:B------:R-:W-:Y:S01]  /*f080*/  SHF.L.U32 R32, R17, R32, RZ ;  /* 0x0000002011207219 */ /* 0x000fe200000006ff */
[----:B------:R-:W-:-:S06]  /*f090*/  IMAD.MOV.U32 R14, RZ, RZ, R24 ;  /* 0x000000ffff0e7224 */ /* 0x000fcc00078e0018 */
[----:B------:R-:W0:Y:S01]  /*f0a0*/  LDC R37, c[0x0][0x610] ;  /* 0x00018400ff257b82 */ /* 0x000e220000000800 */
[----:B-1--4-:R-:W-:Y:S05]  /*f0b0*/  @!P0 BRA `(.L_x_61) ;  /* 0x0000000000288947 */ /* 0x012fea0003800000 */
[----:B------:R-:W1:Y:S02]  /*f0c0*/  LDC R13, c[0x0][0x64c] ;  /* 0x00019300ff0d7b82 */ /* 0x000e640000000800 */
[----:B-1----:R-:W-:-:S05]  /*f0d0*/  IADD3 R13, P0, R24, R13, RZ ;  /* 0x0000000d180d7210 */ /* 0x002fca0007f1e0ff */
        /* <DEDUP_REMOVED lines=8> */
.L_x_61:
[----:B------:R-:W1:Y:S01]  /*f160*/  LDC R16, c[0x0][0x65c] ;  /* 0x00019700ff107b82 */ /* 0x000e620000000800 */
[----:B--2---:R-:W-:Y:S01]  /*f170*/  SHF.R.U64 R13, R14, R33, R15 ;  /* 0x000000210e0d7219 */ /* 0x004fe2000000120f */
[----:B0-----:R-:W-:Y:S01]  /*f180*/  VIADD R17, R26, 0xffffffff ;  /* 0xffffffff1a117836 */ /* 0x001fe20000000000 */
[----:B------:R-:W-:Y:S01]  /*f190*/  LOP3.LUT R14, R20, R31, RZ, 0xc0, !PT ;  /* 0x0000001f140e7212 */ /* 0x000fe200078ec0ff */
[----:B------:R-:W-:Y:S02]  /*f1a0*/  IMAD.MOV R25, RZ, RZ, -R25 ;  /* 0x000000ffff197224 */ /* 0x000fe400078e0a19 */
[----:B------:R-:W-:Y:S01]  /*f1b0*/  IMAD.MOV R15, RZ, RZ, -R13 ;  /* 0x000000ffff0f7224 */ /* 0x000fe200078e0a0d */
[----:B------:R-:W-:Y:S01]  /*f1c0*/  LOP3.LUT R22, R22, R17, RZ, 0xc0, !PT ;  /* 0x0000001116167212 */ /* 0x000fe200078ec0ff */
[----:B------:R-:W-:Y:S02]  /*f1d0*/  IMAD R14, R32, R13, R14 ;  /* 0x0000000d200e7224 */ /* 0x000fe400078e020e */
[----:B---3--:R-:W-:-:S04]  /*f1e0*/  IMAD R13, R15, R36, R24 ;  /* 0x000000240f0d7224 */ /* 0x008fc800078e0218 */
[----:B------:R-:W-:Y:S01]  /*f1f0*/  IMAD R15, R13, R26, R22 ;  /* 0x0000001a0d0f7224 */ /* 0x000fe200078e0216 */
[----:B-1----:R-:W-:Y:S01]  /*f200*/  ISETP.NE.AND P0, PT, R16, 0x1, PT ;  /* 0x000000011000780c */ /* 0x002fe20003f05270 */
[----:B------:R-:W-:-:S05]  /*f210*/  IMAD.MOV.U32 R16, RZ, RZ, 0x1 ;  /* 0x00000001ff107424 */ /* 0x000fca00078e00ff */
[----:B------:R-:W-:-:S07]  /*f220*/  PRMT R13, R16, 0x7610, R13 ;  /* 0x00007610100d7816 */ /* 0x000fce000000000d */
[----:B------:R-:W-:-:S04]  /*f230*/  @P0 IMAD R29, R27, R25, R28 ;  /* 0x000000191b1d0224 */ /* 0x000fc800078e021c */
[----:B------:R-:W-:-:S05]  /*f240*/  IMAD R14, R14, R37, R29 ;  /* 0x000000250e0e7224 */ /* 0x000fca00078e021d */
[----:B------:R-:W-:Y:S02]  /*f250*/  SEL R16, R15, R14, !P0 ;  /* 0x0000000e0f107207 */ /* 0x000fe40004000000 */
[----:B-----5:R-:W-:-:S03]  /*f260*/  SEL R120, R14, R15, !P0 ;  /* 0x0000000f0e787207 */ /* 0x020fc60004000000 */
[----:B------:R1:W-:Y:S04]  /*f270*/  STL [R1+0xc], R16 ;  /* 0x00000c1001007387 */ /* 0x0003e80000100800 */
[----:B------:R1:W-:Y:S04]  /*f280*/  STL [R1+0x4], R23 ;  /* 0x0000041701007387 */ /* 0x0003e80000100800 */
[----:B------:R1:W-:Y:S02]  /*f290*/  STL [R1+0x14], R120 ;  /* 0x0000147801007387 */ /* 0x0003e40000100800 */
.L_x_59:
[----:B------:R-:W-:Y:S01]  /*f2a0*/  LOP3.LUT P0, RZ, R13, 0xff, RZ, 0xc0, !PT ;  /* 0x000000ff0dff7812 */ /* 0x000fe2000780c0ff */
[----:B-----5:R-:W-:Y:S01]  /*f2b0*/  IMAD.MOV.U32 R13, RZ, RZ, R120 ;  /* 0x000000ffff0d7224 */ /* 0x020fe200078e0078 */
[----:B------:R-:W-:-:S04]  /*f2c0*/  UIMAD.WIDE.U32 UR6, UR5, -0x55555555, URZ ;  /* 0xaaaaaaab050678a5 */ /* 0x000fc8000f8e003f */
[----:B------:R4:W-:Y:S01]  /*f2d0*/  STL [R1+0x10], R13 ;  /* 0x0000100d01007387 */ /* 0x0009e20000100800 */
[----:B------:R-:W-:-:S04]  /*f2e0*/  USHF.R.U32.HI UR6, URZ, 0x3, UR7 ;  /* 0x000000033f067899 */ /* 0x000fc80008011607 */
[----:B------:R-:W-:Y:S02]  /*f2f0*/  UIMAD UR5, UR6, -0xc, UR5 ;  /* 0xfffffff4060578a4 */ /* 0x000fe4000f8e0205 */
[----:B------:R-:W-:Y:S10]  /*f300*/  @P0 BRA `(.L_x_62) ;  /* 0xffffff1c00a00947 */ /* 0x000ff4000383ffff */
[----:B------:R-:W-:Y:S05]  /*f310*/  EXIT ;  /* 0x000000000000794d */ /* 0x000fea0003800000 */
.L_x_4:
[----:B0-----:R-:W2:Y:S01]  /*f320*/  LDL R20, [R1+0x8] ;  /* 0x0000080001147983 */ /* 0x001ea20000100800 */
[----:B------:R-:W-:-:S03]  /*f330*/  ULDC.64 UR4, c[0x0][0x650] ;  /* 0x0001940000047ab9 */ /* 0x000fc60000000a00 */
[----:B------:R-:W3:Y:S01]  /*f340*/  LDL R21, [R1] ;  /* 0x0000000001157983 */ /* 0x000ee20000100800 */
[----:B------:R-:W-:Y:S01]  /*f350*/  PRMT R7, RZ, 0x7610, R7 ;  /* 0x00007610ff077816 */ /* 0x000fe20000000007 */
[----:B------:R-:W-:Y:S02]  /*f360*/  IMAD.MOV.U32 R12, RZ, RZ, -0x1 ;  /* 0xffffffffff0c7424 */ /* 0x000fe400078e00ff */
[----:B------:R-:W-:Y:S02]  /*f370*/  IMAD.MOV.U32 R15, RZ, RZ, -0x1 ;  /* 0xffffffffff0f7424 */ /* 0x000fe400078e00ff */
[----:B------:R-:W-:Y:S01]  /*f380*/  IMAD.MOV.U32 R2, RZ, RZ, -0x1 ;  /* 0xffffffffff027424 */ /* 0x000fe200078e00ff */
[----:B--2---:R-:W-:-:S04]  /*f390*/  ISETP.GE.U32.AND P0, PT, R20, UR4, PT ;  /* 0x0000000414007c0c */ /* 0x004fc8000bf06070 */
[----:B---3--:R-:W-:-:S13]  /*f3a0*/  ISETP.GE.U32.AND.EX P0, PT, R21, UR5, PT, P0 ;  /* 0x0000000515007c0c */ /* 0x008fda000bf06100 */
[----:B------:R-:W-:Y:S05]  /*f3b0*/  @P0 BRA `(.L_x_63) ;  /* 0x00000004006c0947 */ /* 0x000fea0003800000 */
[----:B------:R-:W0:Y:S01]  /*f3c0*/  LDC.64 R14, c[0x0][0x628] ;  /* 0x00018a00ff0e7b82 */ /* 0x000e220000000a00 */
[----:B------:R-:W-:Y:S02]  /*f3d0*/  IMAD.MOV.U32 R12, RZ, RZ, R20 ;  /* 0x000000ffff0c7224 */ /* 0x000fe400078e0014 */
[----:B------:R-:W-:-:S05]  /*f3e0*/  IMAD.MOV.U32 R13, RZ, RZ, R21 ;  /* 0x000000ffff0d7224 */ /* 0x000fca00078e0015 */
[----:B------:R-:W1:Y:S08]  /*f3f0*/  LDC R16, c[0x0][0x630] ;  /* 0x00018c00ff107b82 */ /* 0x000e700000000800 */
[----:B------:R-:W2:Y:S01]  /*f400*/  LDC.64 R18, c[0x0][0x620] ;  /* 0x00018800ff127b82 */ /* 0x000ea20000000a00 */
[----:B0-----:R-:W-:-:S04]  /*f410*/  ISETP.NE.U32.AND P0, PT, R14, RZ, PT ;  /* 0x000000ff0e00720c */ /* 0x001fc80003f05070 */
[----:B------:R-:W-:-:S13]  /*f420*/  ISETP.NE.AND.EX P0, PT, R15, RZ, PT, P0 ;  /* 0x000000ff0f00720c */ /* 0x000fda0003f05300 */
[----:B-12---:R-:W-:Y:S05]  /*f430*/  @!P0 BRA `(.L_x_64) ;  /* 0x0000000000288947 */ /* 0x006fea0003800000 */
        /* <DEDUP_REMOVED lines=10> */
.L_x_64:
[--C-:B------:R-:W-:Y:S01]  /*f4e0*/  SHF.R.U64 R14, R12, R16, R13.reuse ;  /* 0x000000100c0e7219 */ /* 0x100fe2000000120d */
[----:B------:R-:W0:Y:S01]  /*f4f0*/  LDC.64 R22, c[0x0][0x640] ;  /* 0x00019000ff167b82 */ /* 0x000e220000000a00 */
[----:B------:R-:W-:Y:S01]  /*f500*/  I2FP.F32.U32 R11, R4 ;  /* 0x00000004000b7245 */ /* 0x000fe20000201000 */
[----:B------:R-:W-:Y:S01]  /*f510*/  ULDC UR4, c[0x0][0x150] ;  /* 0x0000540000047ab9 */ /* 0x000fe20000000800 */
[----:B------:R-:W-:Y:S01]  /*f520*/  SHF.R.U32.HI R2, RZ, R16, R13 ;  /* 0x00000010ff027219 */ /* 0x000fe2000001160d */
[----:B------:R-:W-:Y:S01]  /*f530*/  IMAD.MOV.U32 R8, RZ, RZ, R20 ;  /* 0x000000ffff087224 */ /* 0x000fe200078e0014 */
[----:B------:R-:W-:Y:S01]  /*f540*/  IADD3 R5, P0, RZ, -R14, RZ ;  /* 0x8000000eff057210 */ /* 0x000fe20007f1e0ff */
[----:B------:R-:W-:Y:S01]  /*f550*/  FMUL R11, R11, UR4 ;  /* 0x000000040b0b7c20 */ /* 0x000fe20008400000 */
[----:B------:R-:W-:Y:S01]  /*f560*/  IMAD.MOV.U32 R9, RZ, RZ, R21 ;  /* 0x000000ffff097224 */ /* 0x000fe200078e0015 */
[----:B------:R-:W1:Y:S01]  /*f570*/  LDC R10, c[0x0][0x618] ;  /* 0x00018600ff0a7b82 */ /* 0x000e620000000800 */
[----:B------:R-:W-:Y:S01]  /*f580*/  ULDC UR4, c[0x0][0x154] ;  /* 0x0000550000047ab9 */ /* 0x000fe20000000800 */
[----:B------:R-:W-:-:S02]  /*f590*/  IMAD.X R7, RZ, RZ, ~R2, P0 ;  /* 0x000000ffff077224 */ /* 0x000fc400000e0e02 */
[----:B------:R-:W2:Y:S01]  /*f5a0*/  F2I.U32.TRUNC.NTZ R11, R11 ;  /* 0x0000000b000b7305 */ /* 0x000ea2000020f000 */
[----:B------:R-:W-:-:S03]  /*f5b0*/  IMAD.WIDE.U32 R8, R5, R18, R8 ;  /* 0x0000001205087225 */ /* 0x000fc600078e0008 */
[----:B------:R-:W3:Y:S01]  /*f5c0*/  LDC R13, c[0x0][0x144] ;  /* 0x00005100ff0d7b82 */ /* 0x000ee20000000800 */
[----:B------:R-:W-:Y:S01]  /*f5d0*/  IMAD R2, R7, R18, RZ ;  /* 0x0000001207027224 */ /* 0x000fe200078e02ff */
[----:B------:R-:W-:-:S03]  /*f5e0*/  I2FP.F32.U32 R7, R6 ;  /* 0x0000000600077245 */ /* 0x000fc60000201000 */
[----:B------:R-:W-:Y:S02]  /*f5f0*/  IMAD R5, R5, R19, R2 ;  /* 0x0000001305057224 */ /* 0x000fe400078e0202 */
[----:B------:R-:W-:Y:S01]  /*f600*/  FMUL R7, R7, UR4 ;  /* 0x0000000407077c20 */ /* 0x000fe20008400000 */
[----:B------:R-:W4:Y:S01]  /*f610*/  LDC R16, c[0x0][0x608] ;  /* 0x00018200ff107b82 */ /* 0x000f220000000800 */
[----:B------:R-:W-:Y:S01]  /*f620*/  IMAD.IADD R5, R9, 0x1, R5 ;  /* 0x0000000109057824 */ /* 0x000fe200078e0205 */
[----:B0-----:R-:W-:Y:S01]  /*f630*/  ISETP.NE.U32.AND P0, PT, R22, RZ, PT ;  /* 0x000000ff1600720c */ /* 0x001fe20003f05070 */
[----:B--2---:R-:W-:-:S03]  /*f640*/  IMAD.MOV R2, RZ, RZ, -R11 ;  /* 0x000000ffff027224 */ /* 0x004fc600078e0a0b */
[----:B------:R-:W-:Y:S02]  /*f650*/  ISETP.NE.AND.EX P0, PT, R23, RZ, PT, P0 ;  /* 0x000000ff1700720c */ /* 0x000fe40003f05300 */
[----:B------:R-:W0:Y:S01]  /*f660*/  LDC R21, c[0x0][0x658] ;  /* 0x00019600ff157b82 */ /* 0x000e220000000800 */
[-CC-:B-1----:R-:W-:Y:S01]  /*f670*/  SHF.R.U64 R12, R8, R10.reuse, R5.reuse ;  /* 0x0000000a080c7219 */ /* 0x182fe20000001205 */
[----:B------:R-:W-:Y:S01]  /*f680*/  IMAD.MOV.U32 R8, RZ, RZ, -0x1 ;  /* 0xffffffffff087424 */ /* 0x000fe200078e00ff */
[----:B------:R-:W-:-:S05]  /*f690*/  SHF.R.U32.HI R5, RZ, R10, R5 ;  /* 0x0000000aff057219 */ /* 0x000fca0000011605 */
[----:B------:R-:W1:Y:S01]  /*f6a0*/  LDC R19, c[0x0][0x148] ;  /* 0x00005200ff137b82 */ /* 0x000e620000000800 */
[----:B---3--:R-:W-:Y:S02]  /*f6b0*/  IMAD R20, R13, R2, R4 ;  /* 0x000000020d147224 */ /* 0x008fe400078e0204 */
[----:B------:R-:W-:-:S05]  /*f6c0*/  IMAD.MOV.U32 R4, RZ, RZ, 0x1 ;  /* 0x00000001ff047424 */ /* 0x000fca00078e00ff */
[----:B------:R-:W2:Y:S01]  /*f6d0*/  LDC R18, c[0x0][0x600] ;  /* 0x00018000ff127b82 */ /* 0x000ea20000000800 */
[-CC-:B----4-:R-:W-:Y:S02]  /*f6e0*/  SHF.R.U64 R15, R12, R16.reuse, R5.reuse ;  /* 0x000000100c0f7219 */ /* 0x190fe40000001205 */
[----:B------:R-:W-:Y:S02]  /*f6f0*/  SHF.R.U32.HI R2, RZ, R16, R5 ;  /* 0x00000010ff027219 */ /* 0x000fe40000011605 */
[----:B------:R3:W4:Y:S03]  /*f700*/  F2I.U32.TRUNC.NTZ R16, R7 ;  /* 0x0000000700107305 */ /* 0x000726000020f000 */
[----:B------:R-:W1:Y:S01]  /*f710*/  LDC R24, c[0x0][0x648] ;  /* 0x00019200ff187b82 */ /* 0x000e620000000800 */
[-C--:B0-----:R-:W-:Y:S02]  /*f720*/  SHF.R.U64 R17, R15, R21.reuse, R2 ;  /* 0x000000150f117219 */ /* 0x081fe40000001202 */
[----:B------:R-:W-:-:S02]  /*f730*/  SHF.L.U32 R8, R8, R21, RZ ;  /* 0x0000001508087219 */ /* 0x000fc400000006ff */
[-C--:B------:R-:W-:Y:S02]  /*f740*/  SHF.R.U32.HI R5, RZ, R21.reuse, R2 ;  /* 0x00000015ff057219 */ /* 0x080fe40000011602 */
[----:B------:R-:W-:Y:S01]  /*f750*/  SHF.L.U32 R21, R4, R21, RZ ;  /* 0x0000001504157219 */ /* 0x000fe200000006ff */
[----:B------:R-:W0:Y:S01]  /*f760*/  LDC R25, c[0x0][0x638] ;  /* 0x00018e00ff197b82 */ /* 0x000e220000000800 */
[----:B------:R-:W-:Y:S01]  /*f770*/  LOP3.LUT R26, RZ, R8, RZ, 0x33, !PT ;  /* 0x00000008ff1a7212 */ /* 0x000fe200078e33ff */
[----:B------:R-:W-:-:S06]  /*f780*/  IMAD.MOV.U32 R4, RZ, RZ, R17 ;  /* 0x000000ffff047224 */ /* 0x000fcc00078e0011 */
[----:B------:R-:W0:Y:S01]  /*f790*/  LDC R27, c[0x0][0x610] ;  /* 0x00018400ff1b7b82 */ /* 0x000e220000000800 */
[----:B---34-:R-:W-:Y:S05]  /*f7a0*/  @!P0 BRA `(.L_x_65) ;  /* 0x0000000000288947 */ /* 0x018fea0003800000 */
        /* <DEDUP_REMOVED lines=10> */
.L_x_65:
[----:B------:R-:W3:Y:S01]  /*f850*/  LDC R2, c[0x0][0x65c] ;  /* 0x00019700ff027b82 */ /* 0x000ee20000000800 */
[----:B-1----:R-:W-:Y:S01]  /*f860*/  SHF.R.U64 R5, R4, R24, R5 ;  /* 0x0000001804057219 */ /* 0x002fe20000001205 */
[----:B--2---:R-:W-:Y:S02]  /*f870*/  VIADD R7, R18, 0xffffffff ;  /* 0xffffffff12077836 */ /* 0x004fe40000000000 */
[----:B------:R-:W-:Y:S02]  /*f880*/  IMAD.MOV R16, RZ, RZ, -R16 ;  /* 0x000000ffff107224 */ /* 0x000fe400078e0a10 */
[----:B------:R-:W-:Y:S01]  /*f890*/  IMAD.MOV R4, RZ, RZ, -R5 ;  /* 0x000000ffff047224 */ /* 0x000fe200078e0a05 */
[----:B------:R-:W-:Y:S02]  /*f8a0*/  LOP3.LUT R7, R12, R7, RZ, 0xc0, !PT ;  /* 0x000000070c077212 */ /* 0x000fe400078ec0ff */
[----:B---3--:R-:W-:Y:S02]  /*f8b0*/  ISETP.NE.AND P0, PT, R2, 0x1, PT ;  /* 0x000000010200780c */ /* 0x008fe40003f05270 */
[----:B------:R-:W-:-:S05]  /*f8c0*/  LOP3.LUT R2, R15, R26, RZ, 0xc0, !PT ;  /* 0x0000001a0f027212 */ /* 0x000fca00078ec0ff */
[----:B------:R-:W-:Y:S02]  /*f8d0*/  IMAD R5, R21, R5, R2 ;  /* 0x0000000515057224 */ /* 0x000fe400078e0202 */
[----:B0-----:R-:W-:Y:S02]  /*f8e0*/  IMAD R2, R4, R25, R17 ;  /* 0x0000001904027224 */ /* 0x001fe400078e0211 */
[----:B------:R-:W-:Y:S02]  /*f8f0*/  IMAD.MOV.U32 R4, RZ, RZ, 0x1 ;  /* 0x00000001ff047424 */ /* 0x000fe400078e00ff */
[----:B------:R-:W-:-:S04]  /*f900*/  @P0 IMAD R20, R19, R16, R6 ;  /* 0x0000001013140224 */ /* 0x000fc800078e0206 */
[----:B------:R-:W-:Y:S02]  /*f910*/  IMAD R12, R5, R27, R20 ;  /* 0x0000001b050c7224 */ /* 0x000fe400078e0214 */
[--C-:B------:R-:W-:Y:S01]  /*f920*/  IMAD R5, R2, R18, R7.reuse ;  /* 0x0000001202057224 */ /* 0x100fe200078e0207 */
[----:B------:R-:W-:Y:S01]  /*f930*/  PRMT R7, R4, 0x7610, R7 ;  /* 0x0000761004077816 */ /* 0x000fe20000000007 */
[----:B------:R-:W-:-:S03]  /*f940*/  IMAD.MOV.U32 R2, RZ, RZ, R14 ;  /* 0x000000ffff027224 */ /* 0x000fc600078e000e */
[----:B------:R-:W-:Y:S02]  /*f950*/  SEL R15, R5, R12, !P0 ;  /* 0x0000000c050f7207 */ /* 0x000fe40004000000 */
[----:B------:R-:W-:-:S07]  /*f960*/  SEL R12, R12, R5, !P0 ;  /* 0x000000050c0c7207 */ /* 0x000fce0004000000 */
.L_x_63:
[----:B------:R-:W-:-:S08]  /*f970*/  NOP ;  /* 0x0000000000007918 */ /* 0x000fd00000000000 */
[----:B------:R-:W0:-:S00]  /*f980*/  USETMAXREG.DEALLOC.CTAPOOL 0x28 ;  /* 0x00000028000079c8 */ /* 0x000e0000080e0500 */
[----:B0-----:R-:W-:-:S13]  /*f990*/  ISETP.NE.AND P0, PT, R3, RZ, PT ;  /* 0x000000ff0300720c */ /* 0x001fda0003f05270 */
[----:B------:R-:W-:Y:S05]  /*f9a0*/  @P0 EXIT ;  /* 0x000000000000094d */ /* 0x000fea0003800000 */
[----:B------:R-:W-:Y:S01]  /*f9b0*/  LOP3.LUT P0, RZ, R7, 0xff, RZ, 0xc0, !PT ;  /* 0x000000ff07ff7812 */ /* 0x000fe2000780c0ff */
[----:B------:R-:W-:Y:S02]  /*f9c0*/  IMAD.MOV.U32 R8, RZ, RZ, 0x1 ;  /* 0x00000001ff087424 */ /* 0x000fe400078e00ff */
[----:B------:R-:W-:-:S10]  /*f9d0*/  IMAD.MOV.U32 R11, RZ, RZ, RZ ;  /* 0x000000ffff0b7224 */ /* 0x000fd400078e00ff */
[----:B------:R-:W-:Y:S05]  /*f9e0*/  @!P0 BRA `(.L_x_66) ;  /* 0x0000000c00548947 */ /* 0x000fea0003800000 */
[----:B------:R-:W0:Y:S01]  /*f9f0*/  LDC R3, c[0x0][0x28c] ;  /* 0x0000a300ff037b82 */ /* 0x000e220000000800 */
[----:B------:R-:W1:Y:S01]  /*fa00*/  S2R R5, SR_TID.X ;  /* 0x0000000000057919 */ /* 0x000e620000002100 */
[----:B------:R-:W-:Y:S01]  /*fa10*/  ULDC UR5, c[0x0][0x600] ;  /* 0x0001800000057ab9 */ /* 0x000fe20000000800 */
[----:B------:R-:W-:Y:S01]  /*fa20*/  ULDC UR4, c[0x0][0xc] ;  /* 0x0000030000047ab9 */ /* 0x000fe20000000800 */
[----:B------:R-:W-:Y:S01]  /*fa30*/  UIADD3 UR16, UR5, -0x1, URZ ;  /* 0xffffffff05107890 */ /* 0x000fe2000fffe03f */
[----:B------:R-:W-:Y:S01]  /*fa40*/  BSSY B0, `(.L_x_66) ;  /* 0x00000cf000007945 */ /* 0x000fe20003800000 */
[----:B------:R-:W-:Y:S01]  /*fa50*/  ULDC UR6, c[0x0][0x658] ;  /* 0x0001960000067ab9 */ /* 0x000fe20000000800 */
[----:B------:R-:W-:Y:S01]  /*fa60*/  ULDC UR5, c[0x0][0x10] ;  /* 0x0000040000057ab9 */ /* 0x000fe20000000800 */
[----:B------:R-:W-:Y:S01]  /*fa70*/  UMOV UR7, 0xffffffff ;  /* 0xffffffff00077882 */ /* 0x000fe20000000000 */
[----:B------:R-:W-:Y:S01]  /*fa80*/  UMOV UR8, 0x1 ;  /* 0x0000000100087882 */ /* 0x000fe20000000000 */
[----:B------:R-:W-:Y:S01]  /*fa90*/  UIMAD.WIDE.U32 UR4, UR4, UR5, URZ ;  /* 0x00000005040472a5 */ /* 0x000fe2000f8e003f */
[----:B------:R-:W-:Y:S01]  /*faa0*/  IMAD.MOV.U32 R13, RZ, RZ, 0x1 ;  /* 0x00000001ff0d7424 */ /* 0x000fe200078e00ff */
[----:B------:R-:W-:Y:S01]  /*fab0*/  USHF.L.U32 UR7, UR7, UR6, URZ ;  /* 0x0000000607077299 */ /* 0x000fe2000800063f */
[----:B------:R-:W-:Y:S01]  /*fac0*/  LOP3.LUT R14, R0, 0x2, RZ, 0xfc, !PT ;  /* 0x00000002000e7812 */ /* 0x000fe200078efcff */
[----:B------:R-:W-:Y:S01]  /*fad0*/  USHF.L.U32 UR18, UR8, UR6, URZ ;  /* 0x0000000608127299 */ /* 0x000fe2000800063f */
[----:B------:R-:W-:Y:S01]  /*fae0*/  IMAD.MOV.U32 R8, RZ, RZ, 0x1 ;  /* 0x00000001ff087424 */ /* 0x000fe200078e00ff */
[----:B------:R-:W-:Y:S01]  /*faf0*/  ULOP3.LUT UR17, URZ, UR7, URZ, 0x33, !UPT ;  /* 0x000000073f117292 */ /* 0x000fe2000f8e333f */
[----:B------:R-:W-:Y:S01]  /*fb00*/  IMAD.MOV.U32 R11, RZ, RZ, RZ ;  /* 0x000000ffff0b7224 */ /* 0x000fe200078e00ff */
[----:B------:R-:W-:Y:S01]  /*fb10*/  ULDC UR6, c[0x0][0x14] ;  /* 0x0000050000067ab9 */ /* 0x000fe20000000800 */
[----:B------:R-:W-:Y:S01]  /*fb20*/  ULDC.64 UR22, c[0x0][0x198] ;  /* 0x0000660000167ab9 */ /* 0x000fe20000000a00 */
[----:B------:R-:W-:-:S02]  /*fb30*/  UIMAD.WIDE.U32 UR20, UR4, UR6, URZ ;  /* 0x00000006041472a5 */ /* 0x000fc4000f8e003f */
[----:B------:R-:W-:Y:S01]  /*fb40*/  UIMAD UR13, UR5, UR6, URZ ;  /* 0x00000006050d72a4 */ /* 0x000fe2000f8e023f */
[----:B0-----:R-:W-:-:S03]  /*fb50*/  VIADD R3, R3, 0x1f ;  /* 0x0000001f03037836 */ /* 0x001fc60000000000 */
[----:B------:R-:W-:Y:S02]  /*fb60*/  UIADD3 UR13, UR21, UR13, URZ ;  /* 0x0000000d150d7290 */ /* 0x000fe4000fffe03f */
[----:B------:R-:W-:-:S04]  /*fb70*/  SHF.R.S32.HI R4, RZ, 0x1f, R3 ;  /* 0x0000001fff047819 */ /* 0x000fc80000011403 */
[----:B------:R-:W-:Y:S02]  /*fb80*/  LEA.HI R4, R4, R3, RZ, 0x5 ;  /* 0x0000000304047211 */ /* 0x000fe400078f28ff */
[C---:B-1----:R-:W-:Y:S02]  /*fb90*/  LOP3.LUT P2, RZ, R5.reuse, 0x7f, RZ, 0xc0, !PT ;  /* 0x0000007f05ff7812 */ /* 0x042fe4000784c0ff */
[----:B------:R-:W-:Y:S02]  /*fba0*/  SHF.R.S32.HI R10, RZ, 0x5, R4 ;  /* 0x00000005ff0a7819 */ /* 0x000fe40000011404 */
[----:B------:R-:W-:-:S03]  /*fbb0*/  LOP3.LUT P0, RZ, R5, 0x1f, RZ, 0xc0, !PT ;  /* 0x0000001f05ff7812 */ /* 0x000fc6000780c0ff */
[----:B------:R-:W-:Y:S01]  /*fbc0*/  VIADD R9, R10, 0x1 ;  /* 0x000000010a097836 */ /* 0x000fe20000000000 */
[----:B------:R-:W-:-:S13]  /*fbd0*/  PLOP3.LUT P0, PT, P0, P2, PT, 0x8a, 0x0 ;  /* 0x000000000000781c */ /* 0x000fda0000705172 */
.L_x_78:
[----:B------:R-:W-:-:S03]  /*fbe0*/  UMOV UR4, 0xffffffff ;  /* 0xffffffff00047882 */ /* 0x000fc60000000000 */
[----:B------:R-:W-:Y:S05]  /*fbf0*/  BRA.DIV UR4, `(.L_x_67) ;  /* 0x0000001204e07947 */ /* 0x000fea000b800000 */
[----:B------:R-:W-:-:S13]  /*fc00*/  ELECT P1, URZ, PT ;  /* 0x00000000003f782f */ /* 0x000fda0003820000 */
.L_x_97:
[----:B------:R-:W0:Y:S01]  /*fc10*/  LDC R3, c[0x0][0x28c] ;  /* 0x0000a300ff037b82 */ /* 0x000e220000000800 */
[----:B------:R-:W-:Y:S01]  /*fc20*/  BSSY B1, `(.L_x_68) ;  /* 0x0000037000017945 */ /* 0x000fe20003800000 */
[----:B0-----:R-:W-:-:S13]  /*fc30*/  ISETP.LT.OR P1, PT, R3, 0x1, !P1 ;  /* 0x000000010300780c */ /* 0x001fda0004f21670 */
[----:B------:R-:W-:Y:S05]  /*fc40*/  @P1 BRA `(.L_x_69) ;  /* 0x0000000000d01947 */ /* 0x000fea0003800000 */
[----:B------:R-:W-:Y:S02]  /*fc50*/  IMAD R15, R15, 0x30, RZ ;  /* 0x000000300f0f7824 */ /* 0x000fe400078e02ff */
[----:B------:R-:W-:Y:S02]  /*fc60*/  IMAD.SHL.U32 R12, R12, 0x200, RZ ;  /* 0x000002000c0c7824 */ /* 0x000fe400078e00ff */
[----:B------:R-:W-:Y:S02]  /*fc70*/  IMAD.MOV.U32 R18, RZ, RZ, RZ ;  /* 0x000000ffff127224 */ /* 0x000fe400078e00ff */
[----:B------:R-:W-:Y:S02]  /*fc80*/  IMAD.MOV.U32 R3, RZ, RZ, R9 ;  /* 0x000000ffff037224 */ /* 0x000fe400078e0009 */
[----:B------:R-:W-:Y:S02]  /*fc90*/  IMAD.MOV.U32 R4, RZ, RZ, R8 ;  /* 0x000000ffff047224 */ /* 0x000fe400078e0008 */
[----:B------:R-:W-:-:S07]  /*fca0*/  IMAD.MOV.U32 R5, RZ, RZ, R11 ;  /* 0x000000ffff057224 */ /* 0x000fce00078e000b */
.L_x_73:
[----:B------:R-:W0:Y:S01]  /*fcb0*/  S2R R7, SR_CgaCtaId ;  /* 0x0000000000077919 */ /* 0x000e220000008800 */
[----:B------:R-:W-:-:S04]  /*fcc0*/  MOV R6, 0x400 ;  /* 0x0000040000067802 */ /* 0x000fc80000000f00 */
[----:B0-----:R-:W-:Y:S02]  /*fcd0*/  LEA R16, R7, R6, 0x18 ;  /* 0x0000000607107211 */ /* 0x001fe400078ec0ff */
[----:B------:R-:W-:Y:S01]  /*fce0*/  SHF.L.U32 R6, R4, 0x1f, RZ ;  /* 0x0000001f04067819 */ /* 0x000fe200000006ff */
[----:B------:R-:W0:Y:S02]  /*fcf0*/  @!P2 LDC R7, c[0x0][0x500] ;  /* 0x00014000ff07ab82 */ /* 0x000e240000000800 */
[----:B------:R-:W-:-:S04]  /*fd00*/  IMAD R17, R5, 0x8, R16 ;  /* 0x0000000805117824 */ /* 0x000fc800078e0210 */
[----:B------:R-:W1:Y:S02]  /*fd10*/  SYNCS.PHASECHK.TRANS64.TRYWAIT P1, [R17+URZ+0x60], R6 ;  /* 0x00006006110075a7 */ /* 0x000e64000802017f */
[----:B-1----:R-:W-:Y:S05]  /*fd20*/  @!P1 BRA `(.L_x_70) ;  /* 0x0000001000b49947 */ /* 0x002fea0003800000 */
.L_x_98:
[----:B-1----:R-:W-:Y:S01]  /*fd30*/  PRMT R6, R14, 0x9910, RZ ;  /* 0x000099100e067816 */ /* 0x002fe200000000ff */
[----:B0-----:R0:W-:Y:S03]  /*fd40*/  @!P2 SYNCS.ARRIVE.TRANS64 RZ, [R17+URZ], R7 ;  /* 0x0000000711ffa9a7 */ /* 0x0011e6000800003f */
[----:B------:R-:W-:-:S13]  /*fd50*/  ISETP.NE.AND P1, PT, R6, 0x2, PT ;  /* 0x000000020600780c */ /* 0x000fda0003f25270 */
[----:B0-----:R-:W-:Y:S05]  /*fd60*/  @P1 BRA `(.L_x_71) ;  /* 0x0000000000041947 */ /* 0x001fea0003800000 */
[----:B------:R-:W-:Y:S01]  /*fd70*/  BPT.TRAP 0x1 ;  /* 0x000000040000795c */ /* 0x000fe20000300000 */
.L_x_71:
[----:B------:R-:W-:Y:S05]  /*fd80*/  @P0 BRA `(.L_x_72) ;  /* 0x0000000000040947 */ /* 0x000fea0003800000 */
[----:B------:R-:W-:Y:S01]  /*fd90*/  BPT.TRAP 0x1 ;  /* 0x000000040000795c */ /* 0x000fe20000300000 */
.L_x_72:
[--C-:B------:R-:W-:Y:S01]  /*fda0*/  IMAD R6, R5, 0x4000, R16.reuse ;  /* 0x0000400005067824 */ /* 0x100fe200078e0210 */
[----:B------:R-:W-:Y:S01]  /*fdb0*/  R2UR UR9, R17 ;  /* 0x00000000110972ca */ /* 0x000fe200000e0000 */
[----:B------:R-:W-:Y:S01]  /*fdc0*/  IMAD R16, R5, 0x600, R16 ;  /* 0x0000060005107824 */ /* 0x000fe200078e0210 */
[----:B------:R-:W-:Y:S01]  /*fdd0*/  UIADD3 UR4, UP0, UR22, 0xf0, URZ ;  /* 0x000000f016047890 */ /* 0x000fe2000ff1e03f */
[----:B------:R-:W-:Y:S01]  /*fde0*/  VIADD R3, R3, 0xffffffff ;  /* 0xffffffff03037836 */ /* 0x000fe20000000000 */
[----:B------:R-:W-:Y:S01]  /*fdf0*/  R2UR UR5, R6 ;  /* 0x00000000060572ca */ /* 0x000fe200000e0000 */
[----:B------:R-:W-:Y:S01]  /*fe00*/  UIADD3 UR24, UP1, UR22, 0x1f0, URZ ;  /* 0x000001f016187890 */ /* 0x000fe2000ff3e03f */
[----:B------:R-:W-:Y:S01]  /*fe10*/  R2UR UR8, R16 ;  /* 0x00000000100872ca */ /* 0x000fe200000e0000 */
[----:B------:R-:W-:Y:S01]  /*fe20*/  VIADD R5, R5, 0x1 ;  /* 0x0000000105057836 */ /* 0x000fe20000000000 */
[----:B------:R-:W-:Y:S01]  /*fe30*/  R2UR UR11, R12 ;  /* 0x000000000c0b72ca */ /* 0x000fe200000e0000 */
[----:B------:R-:W-:Y:S01]  /*fe40*/  UIADD3.X UR25, URZ, UR23, URZ, UP1, !UPT ;  /* 0x000000173f197290 */ /* 0x000fe20008ffe43f */
[----:B------:R-:W-:Y:S01]  /*fe50*/  R2UR UR10, R18 ;  /* 0x00000000120a72ca */ /* 0x000fe200000e0000 */
[----:B------:R-:W-:Y:S01]  /*fe60*/  UMOV UR6, 0x0 ;  /* 0x0000000000067882 */ /* 0x000fe20000000000 */
[----:B------:R-:W-:Y:S01]  /*fe70*/  R2UR UR12, R2 ;  /* 0x00000000020c72ca */ /* 0x000fe200000e0000 */
[----:B------:R-:W-:Y:S01]  /*fe80*/  UMOV UR7, 0x10000000 ;  /* 0x1000000000077882 */ /* 0x000fe20000000000 */
[----:B------:R-:W-:Y:S01]  /*fe90*/  R2UR UR19, R15 ;  /* 0x000000000f1372ca */ /* 0x000fe200000e0000 */
[----:B------:R-:W-:Y:S01]  /*fea0*/  VIADD R18, R18, 0x20 ;  /* 0x0000002012127836 */ /* 0x000fe20000000000 */
[----:B------:R-:W-:Y:S01]  /*feb0*/  ISETP.GT.AND P3, PT, R3, 0x1, PT ;  /* 0x000000010300780c */ /* 0x000fe20003f64270 */
[----:B------:R-:W-:Y:S01]  /*fec0*/  UIADD3 UR14, UR5, 0x180, URZ ;  /* 0x00000180050e7890 */ /* 0x000fe2000fffe03f */
[----:B------:R-:W-:Y:S01]  /*fed0*/  ISETP.NE.AND P1, PT, R5, 0xc, PT ;  /* 0x0000000c0500780c */ /* 0x000fe20003f25270 */
[----:B------:R-:W-:-:S02]  /*fee0*/  UIADD3.X UR5, URZ, UR23, URZ, UP0, !UPT ;  /* 0x000000173f057290 */ /* 0x000fc400087fe43f */
[----:B------:R-:W-:Y:S01]  /*fef0*/  UIADD3 UR15, UR8, 0x30180, URZ ;  /* 0x00030180080f7890 */ /* 0x000fe2000fffe03f */
[----:B------:R-:W-:Y:S02]  /*ff00*/  SEL R7, RZ, 0x1, P1 ;  /* 0x00000001ff077807 */ /* 0x000fe40000800000 */
[----:B------:R-:W-:Y:S01]  /*ff10*/  UMOV UR8, UR14 ;  /* 0x0000000e00087c82 */ /* 0x000fe20008000000 */
[----:B------:R-:W-:Y:S02]  /*ff20*/  SEL R5, R5, RZ, P1 ;  /* 0x000000ff05057207 */ /* 0x000fe40000800000 */
[----:B------:R-:W-:Y:S01]  /*ff30*/  LOP3.LUT R4, R4, R7, RZ, 0x3c, !PT ;  /* 0x0000000704047212 */ /* 0x000fe200078e3cff */
[----:B------:R0:W-:Y:S02]  /*ff40*/  UTMALDG.3D [UR8], [UR4], desc[UR6] ;  /* 0x00000608040075b4 */ /* 0x0001e40008011000 */
[----:B0-----:R-:W-:Y:S01]  /*ff50*/  UMOV UR8, UR15 ;  /* 0x0000000f00087c82 */ /* 0x001fe20008000000 */
[----:B------:R-:W-:-:S02]  /*ff60*/  UMOV UR11, UR19 ;  /* 0x00000013000b7c82 */ /* 0x000fc40008000000 */
[----:B------:R0:W-:Y:S02]  /*ff70*/  UTMALDG.3D [UR8], [UR24], desc[UR6] ;  /* 0x00000608180075b4 */ /* 0x0001e40008011000 */
[----:B0-----:R-:W-:Y:S05]  /*ff80*/  @P3 BRA `(.L_x_73) ;  /* 0xfffffffc00483947 */ /* 0x001fea000383ffff */
.L_x_69:
[----:B------:R-:W-:Y:S05]  /*ff90*/  BSYNC B1 ;  /* 0x0000000000017941 */ /* 0x000fea0003800000 */
.L_x_68:
[----:B------:R-:W2:Y:S01]  /*ffa0*/  LDL.LU R19, [R1] ;  /* 0x0000000001137983 */ /* 0x000ea20000300800 */
[----:B------:R-:W-:Y:S01]  /*ffb0*/  LOP3.LUT P3, RZ, R13, 0xff, RZ, 0xc0, !PT ;  /* 0x000000ff0dff7812 */ /* 0x000fe2000786c0ff */
[----:B------:R-:W-:Y:S01]  /*ffc0*/  IMAD.IADD R4, R10, 0x1, R11 ;  /* 0x000000010a047824 */ /* 0x000fe200078e020b */
[----:B------:R-:W-:Y:S01]  /*ffd0*/  ULDC.64 UR4, c[0x0][0x650] ;  /* 0x0001940000047ab9 */ /* 0x000fe20000000a00 */
[----:B------:R-:W3:Y:S01]  /*ffe0*/  LDL.LU R16, [R1+0x8] ;  /* 0x0000080001107983 */ /* 0x000ee20000300800 */
[----:B------:R-:W-:Y:S01]  /*fff0*/  BSSY B1, `(.L_x_74) ;  /* 0x0000071000017945 */ /* 0x000fe20003800000 */
[----:B------:R-:W-:Y:S01]  /*10000*/  IMAD.MOV.U32 R12, RZ, RZ, -0x1 ;  /* 0xffffffffff0c7424 */ /* 0x000fe200078e00ff */
[----:B------:R-:W-:Y:S01]  /*10010*/  ISETP.GT.U32.AND P1, PT, R4, 0xb, PT ;  /* 0x0000000b0400780c */ /* 0x000fe20003f24070 */
[----:B------:R-:W-:Y:S01]  /*10020*/  IMAD.MOV.U32 R15, RZ, RZ, -0x1 ;  /* 0xffffffffff0f7424 */ /* 0x000fe200078e00ff */
[----:B------:R-:W-:Y:S02]  /*10030*/  PRMT R13, RZ, 0x7610, R13 ;  /* 0x00007610ff0d7816 */ /* 0x000fe4000000000d */
[----:B------:R-:W-:-:S03]  /*10040*/  ISETP.LT.U32.AND P1, PT, R10, 0xc, P1 ;  /* 0x0000000c0a00780c */ /* 0x000fc60000f21070 */
[----:B------:R-:W0:Y:S01]  /*10050*/  @P3 S2R R3, SR_CgaCtaId ;  /* 0x0000000000033919 */ /* 0x000e220000008800 */
[----:B------:R-:W-:-:S04]  /*10060*/  @P3 MOV R2, 0x400 ;  /* 0x0000040000023802 */ /* 0x000fc80000000f00 */
[----:B0-----:R-:W-:Y:S01]  /*10070*/  @P3 LEA R5, R3, R2, 0x18 ;  /* 0x0000000203053211 */ /* 0x001fe200078ec0ff */
[----:B------:R-:W-:-:S03]  /*10080*/  IMAD.WIDE.U32 R2, R4, -0x55555555, RZ ;  /* 0xaaaaaaab04027825 */ /* 0x000fc600078e00ff */
[----:B------:R0:W-:Y:S01]  /*10090*/  @P3 SYNCS.ARRIVE.TRANS64.A1T0 RZ, [R5+URZ+0xd8], RZ ;  /* 0x0000d8ff05ff39a7 */ /* 0x0001e2000810003f */
[----:B------:R-:W-:Y:S01]  /*100a0*/  ISETP.GE.U32.AND P3, PT, R10, 0xc, PT ;  /* 0x0000000c0a00780c */ /* 0x000fe20003f66070 */
[----:B------:R-:W-:Y:S01]  /*100b0*/  IMAD.MOV.U32 R2, RZ, RZ, -0x1 ;  /* 0xffffffffff027424 */ /* 0x000fe200078e00ff */
[----:B0-----:R-:W-:Y:S02]  /*100c0*/  SHF.R.U32.HI R5, RZ, 0x3, R3 ;  /* 0x00000003ff057819 */ /* 0x001fe40000011603 */
[----:B------:R-:W-:-:S03]  /*100d0*/  SEL R3, RZ, 0x1, !P1 ;  /* 0x00000001ff037807 */ /* 0x000fc60004800000 */
[----:B------:R-:W-:Y:S01]  /*100e0*/  IMAD R11, R5, -0xc, R4 ;  /* 0xfffffff4050b7824 */ /* 0x000fe200078e0204 */
[----:B------:R-:W-:Y:S02]  /*100f0*/  LOP3.LUT R8, R8, R3, RZ, 0x3c, !PT ;  /* 0x0000000308087212 */ /* 0x000fe400078e3cff */
[----:B------:R-:W-:-:S03]  /*10100*/  PRMT R3, RZ, 0x7610, R3 ;  /* 0x00007610ff037816 */ /* 0x000fc60000000003 */
[----:B------:R-:W-:Y:S02]  /*10110*/  @P3 LOP3.LUT R8, R8, 0x1, R5, 0x78, !PT ;  /* 0x0000000108083812 */ /* 0x000fe400078e7805 */
[----:B---3--:R-:W-:-:S04]  /*10120*/  IADD3 R16, P4, R16, UR20, RZ ;  /* 0x0000001410107c10 */ /* 0x008fc8000ff9e0ff */
[----:B--2---:R-:W-:Y:S01]  /*10130*/  IADD3.X R19, R19, UR13, RZ, P4, !PT ;  /* 0x0000000d13137c10 */ /* 0x004fe2000a7fe4ff */
[----:B------:R0:W-:Y:S01]  /*10140*/  STL [R1+0x8], R16 ;  /* 0x0000081001007387 */ /* 0x0001e20000100800 */
[----:B------:R-:W-:-:S03]  /*10150*/  ISETP.GE.U32.AND P1, PT, R16, UR4, PT ;  /* 0x0000000410007c0c */ /* 0x000fc6000bf26070 */
[----:B------:R0:W-:Y:S01]  /*10160*/  STL [R1], R19 ;  /* 0x0000001301007387 */ /* 0x0001e20000100800 */
[----:B------:R-:W-:-:S13]  /*10170*/  ISETP.GE.U32.AND.EX P1, PT, R19, UR5, PT, P1 ;  /* 0x0000000513007c0c */ /* 0x000fda000bf26110 */
[----:B0-----:R-:W-:Y:S05]  /*10180*/  @P1 BRA `(.L_x_75) ;  /* 0x00000004005c1947 */ /* 0x001fea0003800000 */
[----:B------:R-:W-:Y:S01]  /*10190*/  ULDC.64 UR4, c[0x0][0x628] ;  /* 0x00018a0000047ab9 */ /* 0x000fe20000000a00 */
[----:B------:R-:W0:Y:S01]  /*101a0*/  S2R R15, SR_CTAID.X ;  /* 0x00000000000f7919 */ /* 0x000e220000002500 */
[----:B------:R-:W-:Y:S01]  /*101b0*/  ISETP.NE.U32.AND P1, PT, RZ, UR4, PT ;  /* 0x00000004ff007c0c */ /* 0x000fe2000bf25070 */
[----:B------:R-:W-:Y:S01]  /*101c0*/  ULDC UR7, c[0x0][0x630] ;  /* 0x00018c0000077ab9 */ /* 0x000fe20000000800 */
[----:B------:R-:W-:Y:S01]  /*101d0*/  IMAD.MOV.U32 R2, RZ, RZ, R16 ;  /* 0x000000ffff027224 */ /* 0x000fe200078e0010 */
[----:B------:R-:W1:Y:S01]  /*101e0*/  S2R R12, SR_CTAID.Y ;  /* 0x00000000000c7919 */ /* 0x000e620000002600 */
[----:B------:R-:W-:Y:S01]  /*101f0*/  ISETP.NE.AND.EX P1, PT, RZ, UR5, PT, P1 ;  /* 0x00000005ff007c0c */ /* 0x000fe2000bf25310 */
[----:B------:R-:W-:-:S12]  /*10200*/  IMAD.MOV.U32 R3, RZ, RZ, R19 ;  /* 0x000000ffff037224 */ /* 0x000fd800078e0013 */
[----:B------:R-:W-:Y:S05]  /*10210*/  @!P1 BRA `(.L_x_76) ;  /* 0x0000000000289947 */ /* 0x000fea0003800000 */
[----:B------:R-:W-:Y:S02]  /*10220*/  ULDC UR6, c[0x0][0x634] ;  /* 0x00018d0000067ab9 */ /* 0x000fe40000000800 */
[----:B------:R-:W-:-:S05]  /*10230*/  IADD3 R7, P1, R16, UR6, RZ ;  /* 0x0000000610077c10 */ /* 0x000fca000ff3e0ff */
[----:B------:R-:W-:-:S04]  /*10240*/  IMAD.X R17, RZ, RZ, R19, P1 ;  /* 0x000000ffff117224 */ /* 0x000fc800008e0613 */
[----:B------:R-:W-:-:S04]  /*10250*/  IMAD.WIDE.U32 R4, R17, UR4, RZ ;  /* 0x0000000411047c25 */ /* 0x000fc8000f8e00ff */
[----:B------:R-:W-:-:S04]  /*10260*/  IMAD.WIDE.U32 R4, P1, R7, UR5, R4 ;  /* 0x0000000507047c25 */ /* 0x000fc8000f820004 */
[----:B------:R-:W-:-:S04]  /*10270*/  IMAD.WIDE.U32 R6, R7, UR4, RZ ;  /* 0x0000000407067c25 */ /* 0x000fc8000f8e00ff */
[----:B------:R-:W-:Y:S01]  /*10280*/  IMAD.X R3, RZ, RZ, RZ, P1 ;  /* 0x000000ffff037224 */ /* 0x000fe200008e06ff */
[----:B------:R-:W-:Y:S01]  /*10290*/  IADD3 RZ, P1, R7, R4, RZ ;  /* 0x0000000407ff7210 */ /* 0x000fe20007f3e0ff */
[----:B------:R-:W-:-:S04]  /*102a0*/  IMAD.MOV.U32 R2, RZ, RZ, R5 ;  /* 0x000000ffff027224 */ /* 0x000fc800078e0005 */
[----:B------:R-:W-:-:S08]  /*102b0*/  IMAD.WIDE.U32.X R2, R17, UR5, R2, P1 ;  /* 0x0000000511027c25 */ /* 0x000fd000088e0402 */
.L_x_76:
[--C-:B------:R-:W-:Y:S01]  /*102c0*/  SHF.R.U64 R6, R2, UR7, R3.reuse ;  /* 0x0000000702067c19 */ /* 0x100fe20008001203 */
[----:B------:R-:W-:Y:S01]  /*102d0*/  ULDC.64 UR4, c[0x0][0x620] ;  /* 0x0001880000047ab9 */ /* 0x000fe20000000a00 */
[----:B------:R-:W-:Y:S01]  /*102e0*/  SHF.R.U32.HI R2, RZ, UR7, R3 ;  /* 0x00000007ff027c19 */ /* 0x000fe20008011603 */
[----:B------:R-:W-:Y:S01]  /*102f0*/  IMAD.MOV.U32 R3, RZ, RZ, R19 ;  /* 0x000000ffff037224 */ /* 0x000fe200078e0013 */
[----:B------:R-:W-:Y:S01]  /*10300*/  IADD3 R5, P1, RZ, -R6, RZ ;  /* 0x80000006ff057210 */ /* 0x000fe20007f3e0ff */
[----:B------:R-:W2:Y:S01]  /*10310*/  LDC R20, c[0x0][0x144] ;  /* 0x00005100ff147b82 */ /* 0x000ea20000000800 */
[----:B0-----:R-:W-:Y:S01]  /*10320*/  I2FP.F32.U32 R7, R15 ;  /* 0x0000000f00077245 */ /* 0x001fe20000201000 */
[----:B------:R-:W-:Y:S01]  /*10330*/  ULDC.64 UR8, c[0x0][0x640] ;  /* 0x0001900000087ab9 */ /* 0x000fe20000000a00 */
[----:B------:R-:W-:Y:S01]  /*10340*/  ULDC UR6, c[0x0][0x608] ;  /* 0x0001820000067ab9 */ /* 0x000fe20000000800 */
[----:B------:R-:W-:Y:S01]  /*10350*/  IMAD.X R2, RZ, RZ, ~R2, P1 ;  /* 0x000000ffff027224 */ /* 0x000fe200008e0e02 */
[----:B------:R-:W-:-:S03]  /*10360*/  ISETP.NE.U32.AND P1, PT, RZ, UR8, PT ;  /* 0x00000008ff007c0c */ /* 0x000fc6000bf25070 */
[----:B------:R-:W-:Y:S01]  /*10370*/  IMAD R4, R2, UR4, RZ ;  /* 0x0000000402047c24 */ /* 0x000fe2000f8e02ff */
[----:B------:R-:W0:Y:S01]  /*10380*/  LDC R17, c[0x0][0x148] ;  /* 0x00005200ff117b82 */ /* 0x000e220000000800 */
[----:B------:R-:W-:Y:S01]  /*10390*/  IMAD.MOV.U32 R2, RZ, RZ, R16 ;  /* 0x000000ffff027224 */ /* 0x000fe200078e0010 */
[----:B------:R-:W-:-:S03]  /*103a0*/  ISETP.NE.AND.EX P1, PT, RZ, UR9, PT, P1 ;  /* 0x00000009ff007c0c */ /* 0x000fc6000bf25310 */
[----:B------:R-:W-:Y:S01]  /*103b0*/  IMAD.WIDE.U32 R2, R5, UR4, R2 ;  /* 0x0000000405027c25 */ /* 0x000fe2000f8e0002 */
[----:B------:R-:W-:-:S03]  /*103c0*/  ULDC UR4, c[0x0][0x150] ;  /* 0x0000540000047ab9 */ /* 0x000fc60000000800 */
[----:B------:R-:W-:Y:S02]  /*103d0*/  IMAD R5, R5, UR5, R4 ;  /* 0x0000000505057c24 */ /* 0x000fe4000f8e0204 */
[----:B------:R-:W-:Y:S01]  /*103e0*/  FMUL R4, R7, UR4 ;  /* 0x0000000407047c20 */ /* 0x000fe20008400000 */
[----:B------:R-:W-:Y:S01]  /*103f0*/  ULDC UR4, c[0x0][0x618] ;  /* 0x0001860000047ab9 */ /* 0x000fe20000000800 */
[----:B------:R-:W-:Y:S01]  /*10400*/  ULDC UR5, c[0x0][0x154] ;  /* 0x0000550000057ab9 */ /* 0x000fe20000000800 */
[----:B------:R-:W-:-:S03]  /*10410*/  IMAD.IADD R3, R3, 0x1, R5 ;  /* 0x0000000103037824 */ /* 0x000fc600078e0205 */
[----:B------:R-:W3:Y:S02]  /*10420*/  F2I.U32.TRUNC.NTZ R4, R4 ;  /* 0x0000000400047305 */ /* 0x000ee4000020f000 */
[----:B------:R-:W-:Y:S02]  /*10430*/  SHF.R.U64 R7, R2, UR4, R3 ;  /* 0x0000000402077c19 */ /* 0x000fe40008001203 */
[----:B-1----:R-:W-:-:S05]  /*10440*/  I2FP.F32.U32 R2, R12 ;  /* 0x0000000c00027245 */ /* 0x002fca0000201000 */
[----:B------:R-:W-:Y:S01]  /*10450*/  FMUL R19, R2, UR5 ;  /* 0x0000000502137c20 */ /* 0x000fe20008400000 */
[----:B------:R-:W-:Y:S01]  /*10460*/  SHF.R.U32.HI R2, RZ, UR4, R3 ;  /* 0x00000004ff027c19 */ /* 0x000fe20008011603 */
[----:B------:R-:W-:-:S03]  /*10470*/  ULDC UR4, c[0x0][0x658] ;  /* 0x0001960000047ab9 */ /* 0x000fc60000000800 */
[--C-:B------:R-:W-:Y:S01]  /*10480*/  SHF.R.U64 R18, R7, UR6, R2.reuse ;  /* 0x0000000607127c19 */ /* 0x100fe20008001202 */
[----:B------:R-:W1:Y:S01]  /*10490*/  F2I.U32.TRUNC.NTZ R19, R19 ;  /* 0x0000001300137305 */ /* 0x000e62000020f000 */
[----:B------:R-:W-:Y:S01]  /*104a0*/  SHF.R.U32.HI R3, RZ, UR6, R2 ;  /* 0x00000006ff037c19 */ /* 0x000fe20008011602 */
[----:B---3--:R-:W-:-:S03]  /*104b0*/  IMAD.MOV R4, RZ, RZ, -R4 ;  /* 0x000000ffff047224 */ /* 0x008fc600078e0a04 */
[----:B------:R-:W-:Y:S01]  /*104c0*/  SHF.R.U64 R16, R18, UR4, R3 ;  /* 0x0000000412107c19 */ /* 0x000fe20008001203 */
[----:B--2---:R-:W-:Y:S01]  /*104d0*/  IMAD R15, R20, R4, R15 ;  /* 0x00000004140f7224 */ /* 0x004fe200078e020f */
[----:B------:R-:W-:-:S03]  /*104e0*/  SHF.R.U32.HI R21, RZ, UR4, R3 ;  /* 0x00000004ff157c19 */ /* 0x000fc60008011603 */
[----:B------:R-:W-:Y:S02]  /*104f0*/  IMAD.MOV.U32 R2, RZ, RZ, R16 ;  /* 0x000000ffff027224 */ /* 0x000fe400078e0010 */
[----:B------:R-:W-:Y:S01]  /*10500*/  IMAD.MOV.U32 R3, RZ, RZ, R21 ;  /* 0x000000ffff037224 */ /* 0x000fe200078e0015 */
[----:B------:R-:W-:Y:S06]  /*10510*/  @!P1 BRA `(.L_x_77) ;  /* 0x0000000000289947 */ /* 0x000fec0003800000 */
[----:B------:R-:W-:Y:S02]  /*10520*/  ULDC UR4, c[0x0][0x64c] ;  /* 0x0001930000047ab9 */ /* 0x000fe40000000800 */
[----:B------:R-:W-:-:S05]  /*10530*/  IADD3 R3, P1, R16, UR4, RZ ;  /* 0x0000000410037c10 */ /* 0x000fca000ff3e0ff */
[----:B------:R-:W-:-:S04]  /*10540*/  IMAD.X R21, RZ, RZ, R21, P1 ;  /* 0x000000ffff157224 */ /* 0x000fc800008e0615 */
[----:B------:R-:W-:-:S04]  /*10550*/  IMAD.WIDE.U32 R4, R21, UR8, RZ ;  /* 0x0000000815047c25 */ /* 0x000fc8000f8e00ff */
[----:B------:R-:W-:-:S04]  /*10560*/  IMAD.WIDE.U32 R4, P1, R3, UR9, R4 ;  /* 0x0000000903047c25 */ /* 0x000fc8000f820004 */
[----:B------:R-:W-:-:S04]  /*10570*/  IMAD.WIDE.U32 R2, R3, UR8, RZ ;  /* 0x0000000803027c25 */ /* 0x000fc8000f8e00ff */
[----:B------:R-:W-:Y:S01]  /*10580*/  IMAD.MOV.U32 R2, RZ, RZ, R5 ;  /* 0x000000ffff027224 */ /* 0x000fe200078e0005 */
[----:B------:R-:W-:Y:S01]  /*10590*/  IADD3 RZ, P3, R3, R4, RZ ;  /* 0x0000000403ff7210 */ /* 0x000fe20007f7e0ff */
[----:B------:R-:W-:-:S04]  /*105a0*/  IMAD.X R3, RZ, RZ, RZ, P1 ;  /* 0x000000ffff037224 */ /* 0x000fc800008e06ff */
[----:B------:R-:W-:-:S08]  /*105b0*/  IMAD.WIDE.U32.X R2, R21, UR9, R2, P3 ;  /* 0x0000000915027c25 */ /* 0x000fd000098e0402 */
.L_x_77:
[----:B------:R-:W2:Y:S01]  /*105c0*/  LDC R4, c[0x0][0x65c] ;  /* 0x00019700ff047b82 */ /* 0x000ea20000000800 */
[----:B------:R-:W-:Y:S01]  /*105d0*/  ULDC UR4, c[0x0][0x648] ;  /* 0x0001920000047ab9 */ /* 0x000fe20000000800 */
[----:B-1----:R-:W-:Y:S01]  /*105e0*/  IMAD.MOV R19, RZ, RZ, -R19 ;  /* 0x000000ffff137224 */ /* 0x002fe200078e0a13 */
[----:B------:R-:W-:Y:S01]  /*105f0*/  SHF.R.U64 R3, R2, UR4, R3 ;  /* 0x0000000402037c19 */ /* 0x000fe20008001203 */
[----:B------:R-:W-:Y:S01]  /*10600*/  ULDC UR4, c[0x0][0x638] ;  /* 0x00018e0000047ab9 */ /* 0x000fe20000000800 */
[----:B------:R-:W-:Y:S01]  /*10610*/  LOP3.LUT R18, R18, UR17, RZ, 0xc0, !PT ;  /* 0x0000001112127c12 */ /* 0x000fe2000f8ec0ff */
[----:B------:R-:W-:Y:S01]  /*10620*/  ULDC UR5, c[0x0][0x610] ;  /* 0x0001840000057ab9 */ /* 0x000fe20000000800 */
[----:B------:R-:W-:Y:S01]  /*10630*/  LOP3.LUT R7, R7, UR16, RZ, 0xc0, !PT ;  /* 0x0000001007077c12 */ /* 0x000fe2000f8ec0ff */
[----:B------:R-:W-:Y:S02]  /*10640*/  IMAD.MOV R5, RZ, RZ, -R3 ;  /* 0x000000ffff057224 */ /* 0x000fe400078e0a03 */
[----:B------:R-:W-:-:S02]  /*10650*/  IMAD.MOV.U32 R2, RZ, RZ, R6 ;  /* 0x000000ffff027224 */ /* 0x000fc400078e0006 */
[----:B------:R-:W-:Y:S01]  /*10660*/  IMAD R16, R5, UR4, R16 ;  /* 0x0000000405107c24 */ /* 0x000fe2000f8e0210 */
[----:B------:R-:W-:-:S03]  /*10670*/  ULDC UR4, c[0x0][0x600] ;  /* 0x0001800000047ab9 */ /* 0x000fc60000000800 */
[----:B------:R-:W-:Y:S01]  /*10680*/  IMAD R5, R16, UR4, R7 ;  /* 0x0000000410057c24 */ /* 0x000fe2000f8e0207 */
[----:B--2---:R-:W-:-:S13]  /*10690*/  ISETP.NE.AND P1, PT, R4, 0x1, PT ;  /* 0x000000010400780c */ /* 0x004fda0003f25270 */
[----:B0-----:R-:W-:Y:S02]  /*106a0*/  @P1 IMAD R15, R17, R19, R12 ;  /* 0x00000013110f1224 */ /* 0x001fe400078e020c */
[----:B------:R-:W-:Y:S02]  /*106b0*/  IMAD R12, R3, UR18, R18 ;  /* 0x00000012030c7c24 */ /* 0x000fe4000f8e0212 */
[----:B------:R-:W-:Y:S02]  /*106c0*/  IMAD.MOV.U32 R3, RZ, RZ, 0x1 ;  /* 0x00000001ff037424 */ /* 0x000fe400078e00ff */
[----:B------:R-:W-:-:S05]  /*106d0*/  IMAD R12, R12, UR5, R15 ;  /* 0x000000050c0c7c24 */ /* 0x000fca000f8e020f */
[----:B------:R-:W-:Y:S02]  /*106e0*/  SEL R15, R5, R12, !P1 ;  /* 0x0000000c050f7207 */ /* 0x000fe40004800000 */
[----:B------:R-:W-:-:S07]  /*106f0*/  SEL R12, R12, R5, !P1 ;  /* 0x000000050c0c7207 */ /* 0x000fce0004800000 */
.L_x_75:
[----:B------:R-:W-:Y:S05]  /*10700*/  BSYNC B1 ;  /* 0x0000000000017941 */ /* 0x000fea0003800000 */
.L_x_74:
[----:B------:R-:W-:-:S13]  /*10710*/  LOP3.LUT P1, RZ, R3, 0xff, RZ, 0xc0, !PT ;  /* 0x000000ff03ff7812 */ /* 0x000fda000782c0ff */
[----:B------:R-:W-:Y:S05]  /*10720*/  @P1 BRA `(.L_x_78) ;  /* 0xfffffff4002c1947 */ /* 0x000fea000383ffff */
[----:B------:R-:W-:Y:S05]  /*10730*/  BSYNC B0 ;  /* 0x0000000000007941 */ /* 0x000fea0003800000 */
.L_x_66:
[----:B------:R-:W-:-:S03]  /*10740*/  UMOV UR4, 0xffffffff ;  /* 0xffffffff00047882 */ /* 0x000fc60000000000 */
[----:B------:R-:W-:Y:S05]  /*10750*/  BRA.DIV UR4, `(.L_x_79) ;  /* 0x0000000a043c7947 */ /* 0x000fea000b800000 */
[----:B------:R-:W-:-:S13]  /*10760*/  ELECT P0, URZ, PT ;  /* 0x00000000003f782f */ /* 0x000fda0003800000 */
.L_x_101:
[----:B------:R-:W-:Y:S04]  /*10770*/  BSSY B0, `(.L_x_80) ;  /* 0x0000073000007945 */ /* 0x000fe80003800000 */
[----:B------:R-:W-:Y:S05]  /*10780*/  @!P0 BRA `(.L_x_81) ;  /* 0x0000000400c48947 */ /* 0x000fea0003800000 */
[----:B------:R-:W-:-:S04]  /*10790*/  LOP3.LUT R0, R0, 0x2, RZ, 0xfc, !PT ;  /* 0x0000000200007812 */ /* 0x000fc800078efcff */
[----:B------:R-:W-:-:S13]  /*107a0*/  ISETP.NE.AND P0, PT, R0, 0x3, PT ;  /* 0x000000030000780c */ /* 0x000fda0003f05270 */
[----:B------:R-:W-:Y:S05]  /*107b0*/  @!P0 BRA `(.L_x_82) ;  /* 0x0000000000048947 */ /* 0x000fea0003800000 */
[----:B------:R-:W-:Y:S01]  /*107c0*/  BPT.TRAP 0x1 ;  /* 0x000000040000795c */ /* 0x000fe20000300000 */
.L_x_82:
[----:B------:R-:W0:Y:S01]  /*107d0*/  S2R R3, SR_CgaCtaId ;  /* 0x0000000000037919 */ /* 0x000e220000008800 */
[----:B------:R-:W-:Y:S02]  /*107e0*/  MOV R0, 0x400 ;  /* 0x0000040000007802 */ /* 0x000fe40000000f00 */
[----:B------:R-:W-:Y:S02]  /*107f0*/  SHF.L.U32 R2, R8, 0x1f, RZ ;  /* 0x0000001f08027819 */ /* 0x000fe400000006ff */
[----:B0-----:R-:W-:-:S05]  /*10800*/  LEA R0, R3, R0, 0x18 ;  /* 0x0000000003007211 */ /* 0x001fca00078ec0ff */
[----:B------:R-:W-:-:S04]  /*10810*/  VIADD R0, R0, 0x60 ;  /* 0x0000006000007836 */ /* 0x000fc80000000000 */
[C---:B------:R-:W-:Y:S02]  /*10820*/  IMAD R5, R11.reuse, 0x8, R0 ;  /* 0x000000080b057824 */ /* 0x040fe400078e0200 */
[----:B------:R-:W-:Y:S02]  /*10830*/  VIADD R11, R11, 0x1 ;  /* 0x000000010b0b7836 */ /* 0x000fe40000000000 */
[----:B------:R-:W0:Y:S03]  /*10840*/  SYNCS.PHASECHK.TRANS64.TRYWAIT P0, [R5+URZ], R2 ;  /* 0x00000002050075a7 */ /* 0x000e26000800017f */
[----:B------:R-:W-:-:S04]  /*10850*/  ISETP.NE.AND P1, PT, R11, 0xc, PT ;  /* 0x0000000c0b00780c */ /* 0x000fc80003f25270 */
[----:B------:R-:W-:Y:S02]  /*10860*/  SEL R3, RZ, 0x1, P1 ;  /* 0x00000001ff037807 */ /* 0x000fe40000800000 */
[----:B------:R-:W-:Y:S02]  /*10870*/  SEL R11, R11, RZ, P1 ;  /* 0x000000ff0b0b7207 */ /* 0x000fe40000800000 */
[----:B------:R-:W-:-:S03]  /*10880*/  LOP3.LUT R8, R8, R3, RZ, 0x3c, !PT ;  /* 0x0000000308087212 */ /* 0x000fc600078e3cff */
[----:B------:R-:W-:Y:S01]  /*10890*/  IMAD R7, R11, 0x8, R0 ;  /* 0x000000080b077824 */ /* 0x000fe200078e0200 */
[----:B------:R-:W-:Y:S01]  /*108a0*/  SHF.L.U32 R4, R8, 0x1f, RZ ;  /* 0x0000001f08047819 */ /* 0x000fe200000006ff */
[----:B0-----:R-:W-:Y:S06]  /*108b0*/  @!P0 BRA `(.L_x_83) ;  /* 0x0000000800088947 */ /* 0x001fec0003800000 */
.L_x_102:
[----:B------:R-:W1:Y:S01]  /*108c0*/  SYNCS.PHASECHK.TRANS64.TRYWAIT P0, [R7+URZ], R4 ;  /* 0x00000004070075a7 */ /* 0x000e62000800017f */
[----:B0-----:R-:W-:-:S05]  /*108d0*/  VIADD R2, R11, 0x1 ;  /* 0x000000010b027836 */ /* 0x001fca0000000000 */
[----:B------:R-:W-:-:S04]  /*108e0*/  ISETP.NE.AND P1, PT, R2, 0xc, PT ;  /* 0x0000000c0200780c */ /* 0x000fc80003f25270 */
[----:B------:R-:W-:Y:S02]  /*108f0*/  SEL R3, RZ, 0x1, P1 ;  /* 0x00000001ff037807 */ /* 0x000fe40000800000 */
[----:B------:R-:W-:Y:S02]  /*10900*/  SEL R9, R2, RZ, P1 ;  /* 0x000000ff02097207 */ /* 0x000fe40000800000 */
[----:B------:R-:W-:-:S03]  /*10910*/  LOP3.LUT R8, R8, R3, RZ, 0x3c, !PT ;  /* 0x0000000308087212 */ /* 0x000fc600078e3cff */
[----:B------:R-:W-:Y:S01]  /*10920*/  IMAD R6, R9, 0x8, R0 ;  /* 0x0000000809067824 */ /* 0x000fe200078e0200 */
[----:B------:R-:W-:Y:S01]  /*10930*/  SHF.L.U32 R5, R8, 0x1f, RZ ;  /* 0x0000001f08057819 */ /* 0x000fe200000006ff */
[----:B-1----:R-:W-:Y:S06]  /*10940*/  @!P0 BRA `(.L_x_84) ;  /* 0x0000000400f88947 */ /* 0x002fec0003800000 */
.L_x_103:
[----:B------:R-:W1:Y:S01]  /*10950*/  SYNCS.PHASECHK.TRANS64.TRYWAIT P0, [R6+URZ], R5 ;  /* 0x00000005060075a7 */ /* 0x000e62000800017f */
[----:B------:R-:W-:-:S05]  /*10960*/  VIADD R2, R9, 0x1 ;  /* 0x0000000109027836 */ /* 0x000fca0000000000 */
[----:B------:R-:W-:-:S04]  /*10970*/  ISETP.NE.AND P1, PT, R2, 0xc, PT ;  /* 0x0000000c0200780c */ /* 0x000fc80003f25270 */
[----:B------:R-:W-:Y:S02]  /*10980*/  SEL R3, RZ, 0x1, P1 ;  /* 0x00000001ff037807 */ /* 0x000fe40000800000 */
[----:B0-----:R-:W-:Y:S02]  /*10990*/  SEL R7, R2, RZ, P1 ;  /* 0x000000ff02077207 */ /* 0x001fe40000800000 */
[----:B------:R-:W-:-:S03]  /*109a0*/  LOP3.LUT R8, R8, R3, RZ, 0x3c, !PT ;  /* 0x0000000308087212 */ /* 0x000fc600078e3cff */
[----:B------:R-:W-:Y:S01]  /*109b0*/  IMAD R9, R7, 0x8, R0 ;  /* 0x0000000807097824 */ /* 0x000fe200078e0200 */
[----:B------:R-:W-:Y:S01]  /*109c0*/  SHF.L.U32 R4, R8, 0x1f, RZ ;  /* 0x0000001f08047819 */ /* 0x000fe200000006ff */
[----:B-1----:R-:W-:Y:S06]  /*109d0*/  @!P0 BRA `(.L_x_85) ;  /* 0x0000000400e88947 */ /* 0x002fec0003800000 */
.L_x_104:
[----:B------:R-:W1:Y:S01]  /*109e0*/  SYNCS.PHASECHK.TRANS64.TRYWAIT P0, [R9+URZ], R4 ;  /* 0x00000004090075a7 */ /* 0x000e62000800017f */
[----:B------:R-:W-:-:S05]  /*109f0*/  VIADD R2, R7, 0x1 ;  /* 0x0000000107027836 */ /* 0x000fca0000000000 */
[----:B------:R-:W-:-:S04]  /*10a00*/  ISETP.NE.AND P1, PT, R2, 0xc, PT ;  /* 0x0000000c0200780c */ /* 0x000fc80003f25270 */
[----:B------:R-:W-:Y:S02]  /*10a10*/  SEL R3, RZ, 0x1, P1 ;  /* 0x00000001ff037807 */ /* 0x000fe40000800000 */
[----:B------:R-:W-:Y:S02]  /*10a20*/  SEL R7, R2, RZ, P1 ;  /* 0x000000ff02077207 */ /* 0x000fe40000800000 */
[----:B------:R-:W-:-:S03]  /*10a30*/  LOP3.LUT R8, R8, R3, RZ, 0x3c, !PT ;  /* 0x0000000308087212 */ /* 0x000fc600078e3cff */
[----:B0-----:R-:W-:Y:S01]  /*10a40*/  IMAD R6, R7, 0x8, R0 ;  /* 0x0000000807067824 */ /* 0x001fe200078e0200 */
[----:B------:R-:W-:Y:S01]  /*10a50*/  SHF.L.U32 R5, R8, 0x1f, RZ ;  /* 0x0000001f08057819 */ /* 0x000fe200000006ff */
[----:B-1----:R-:W-:Y:S06]  /*10a60*/  @!P0 BRA `(.L_x_86) ;  /* 0x0000000400d88947 */ /* 0x002fec0003800000 */
.L_x_105:
        /* <DEDUP_REMOVED lines=9> */
.L_x_106:
        /* <DEDUP_REMOVED lines=9> */
.L_x_107:
        /* <DEDUP_REMOVED lines=9> */
.L_x_108:
        /* <DEDUP_REMOVED lines=9> */
.L_x_109:
        /* <DEDUP_REMOVED lines=9> */
.L_x_110:
        /* <DEDUP_REMOVED lines=9> */
.L_x_111:
[----:B------:R-:W1:Y:S01]  /*10dd0*/  SYNCS.PHASECHK.TRANS64.TRYWAIT P0, [R6+URZ], R5 ;  /* 0x00000005060075a7 */ /* 0x000e62000800017f */
[----:B------:R-:W-:-:S05]  /*10de0*/  VIADD R2, R7, 0x1 ;  /* 0x0000000107027836 */ /* 0x000fca0000000000 */
[----:B------:R-:W-:-:S04]  /*10df0*/  ISETP.NE.AND P1, PT, R2, 0xc, PT ;  /* 0x0000000c0200780c */ /* 0x000fc80003f25270 */
[----:B0-----:R-:W-:Y:S02]  /*10e00*/  SEL R4, RZ, 0x1, P1 ;  /* 0x00000001ff047807 */ /* 0x001fe40000800000 */
[----:B------:R-:W-:Y:S02]  /*10e10*/  SEL R3, R2, RZ, P1 ;  /* 0x000000ff02037207 */ /* 0x000fe40000800000 */
[----:B------:R-:W-:Y:S01]  /*10e20*/  LOP3.LUT R4, R11, R4, RZ, 0x3c, !PT ;  /* 0x000000040b047212 */ /* 0x000fe200078e3cff */
[----:B-1----:R-:W-:Y:S06]  /*10e30*/  @!P0 BRA `(.L_x_93) ;  /* 0x0000000400708947 */ /* 0x002fec0003800000 */
.L_x_112:
[----:B------:R-:W-:Y:S01]  /*10e40*/  IMAD R3, R3, 0x8, R0 ;  /* 0x0000000803037824 */ /* 0x000fe200078e0200 */
[----:B------:R-:W-:-:S07]  /*10e50*/  SHF.L.U32 R0, R4, 0x1f, RZ ;  /* 0x0000001f04007819 */ /* 0x000fce00000006ff */
.L_x_94:
[----:B-1----:R1:W2:Y:S02]  /*10e60*/  SYNCS.PHASECHK.TRANS64.TRYWAIT P0, [R3+URZ], R0 ;  /* 0x00000000030075a7 */ /* 0x0022a4000800017f */
[----:B--2---:R-:W-:Y:S05]  /*10e70*/  @!P0 NANOSLEEP.SYNCS 0x989680 ;  /* 0x009896800000895d */ /* 0x004fea0003900000 */
[----:B------:R-:W2:Y:S02]  /*10e80*/  @!P0 SYNCS.PHASECHK.TRANS64 P0, [R3+URZ], R0 ;  /* 0x00000000030085a7 */ /* 0x000ea4000800007f */
[----:B--2---:R-:W-:Y:S05]  /*10e90*/  @!P0 BRA `(.L_x_94) ;  /* 0xfffffffc00f08947 */ /* 0x004fea000383ffff */
.L_x_81:
[----:B------:R-:W-:Y:S05]  /*10ea0*/  BSYNC B0 ;  /* 0x0000000000007941 */ /* 0x000fea0003800000 */
.L_x_80:
[----:B------:R-:W-:Y:S05]  /*10eb0*/  EXIT ;  /* 0x000000000000794d */ /* 0x000fea0003800000 */
.L_x_18:
[----:B-1----:R-:W-:-:S04]  /*10ec0*/  IMAD.U32 R15, RZ, RZ, UR7 ;  /* 0x00000007ff0f7e24 */ /* 0x002fc8000f8e00ff */
[----:B------:R1:W4:Y:S03]  /*10ed0*/  SYNCS.PHASECHK.TRANS64.TRYWAIT P0, [R15+URZ], R14 ;  /* 0x0000000e0f0075a7 */ /* 0x000326000800017f */
[----:B----4-:R-:W-:Y:S05]  /*10ee0*/  @!P0 NANOSLEEP.SYNCS 0x989680 ;  /* 0x009896800000895d */ /* 0x010fea0003900000 */
[----:B------:R-:W4:Y:S02]  /*10ef0*/  @!P0 SYNCS.PHASECHK.TRANS64 P0, [R15+URZ], R14 ;  /* 0x0000000e0f0085a7 */ /* 0x000f24000800007f */
[----:B----4-:R-:W-:Y:S05]  /*10f00*/  @!P0 BRA `(.L_x_18) ;  /* 0xfffffffc00ec8947 */ /* 0x010fea000383ffff */
[----:B------:R-:W-:Y:S05]  /*10f10*/  BRA `(.L_x_17) ;  /* 0xffffff0800b47947 */ /* 0x000fea000383ffff */
.L_x_24:
[----:B-1----:R-:W-:-:S04]  /*10f20*/  IMAD.U32 R207, RZ, RZ, UR9 ;  /* 0x00000009ffcf7e24 */ /* 0x002fc8000f8e00ff */
[----:B------:R1:W4:Y:S03]  /*10f30*/  SYNCS.PHASECHK.TRANS64.TRYWAIT P0, [R207+URZ], R206 ;  /* 0x000000cecf0075a7 */ /* 0x000326000800017f */
[----:B----4-:R-:W-:Y:S05]  /*10f40*/  @!P0 NANOSLEEP.SYNCS 0x989680 ;  /* 0x009896800000895d */ /* 0x010fea0003900000 */
[----:B------:R-:W4:Y:S02]  /*10f50*/  @!P0 SYNCS.PHASECHK.TRANS64 P0, [R207+URZ], R206 ;  /* 0x000000cecf0085a7 */ /* 0x000f24000800007f */
[----:B----4-:R-:W-:Y:S05]  /*10f60*/  @!P0 BRA `(.L_x_24) ;  /* 0xfffffffc00ec8947 */ /* 0x010fea000383ffff */
[----:B------:R-:W-:Y:S05]  /*10f70*/  BRA `(.L_x_23) ;  /* 0xffffff1800407947 */ /* 0x000fea000383ffff */
.L_x_67:
[----:B------:R-:W-:Y:S01]  /*10f80*/  BSSY B1, `(.L_x_95) ;  /* 0x0000006000017945 */ /* 0x000fe20003800000 */
[----:B------:R-:W-:-:S07]  /*10f90*/  IMAD.MOV.U32 R3, RZ, RZ, -0x1 ;  /* 0xffffffffff037424 */ /* 0x000fce00078e00ff */
[----:B------:R-:W-:Y:S05]  /*10fa0*/  WARPSYNC.COLLECTIVE R3, `(.L_x_96) ;  /* 0x00000000030c7348 */ /* 0x000fea0003c00000 */
[----:B------:R-:W-:Y:S02]  /*10fb0*/  ELECT P1, UR62, PT ;  /* 0x00000000003e782f */ /* 0x000fe40003820000 */
[----:B------:R-:W-:Y:S01]  /*10fc0*/  MOV R3, UR62 ;  /* 0x0000003e00037c02 */ /* 0x000fe20008000f00 */
[----:B------:R-:W-:Y:S10]  /*10fd0*/  ENDCOLLECTIVE ;  /* 0x000000000000791b */ /* 0x000ff40003800000 */
.L_x_96:
[----:B------:R-:W-:Y:S05]  /*10fe0*/  BSYNC B1 ;  /* 0x0000000000017941 */ /* 0x000fea0003800000 */
.L_x_95:
[----:B------:R-:W-:Y:S05]  /*10ff0*/  BRA `(.L_x_97) ;  /* 0xffffffec00047947 */ /* 0x000fea000383ffff */
.L_x_70:
[----:B-1----:R1:W2:Y:S02]  /*11000*/  SYNCS.PHASECHK.TRANS64.TRYWAIT P1, [R17+URZ+0x60], R6 ;  /* 0x00006006110075a7 */ /* 0x0022a4000802017f */
[----:B--2---:R-:W-:Y:S05]  /*11010*/  @!P1 NANOSLEEP.SYNCS 0x989680 ;  /* 0x009896800000995d */ /* 0x004fea0003900000 */
[----:B------:R-:W2:Y:S02]  /*11020*/  @!P1 SYNCS.PHASECHK.TRANS64 P1, [R17+URZ+0x60], R6 ;  /* 0x00006006110095a7 */ /* 0x000ea4000802007f */
[----:B--2---:R-:W-:Y:S05]  /*11030*/  @!P1 BRA `(.L_x_70) ;  /* 0xfffffffc00f09947 */ /* 0x004fea000383ffff */
[----:B------:R-:W-:Y:S05]  /*11040*/  BRA `(.L_x_98) ;  /* 0xffffffec00387947 */ /* 0x000fea000383ffff */
.L_x_79:
[----:B------:R-:W-:Y:S01]  /*11050*/  BSSY B0, `(.L_x_99) ;  /* 0x0000006000007945 */ /* 0x000fe20003800000 */
[----:B------:R-:W-:-:S07]  /*11060*/  IMAD.MOV.U32 R3, RZ, RZ, -0x1 ;  /* 0xffffffffff037424 */ /* 0x000fce00078e00ff */
[----:B------:R-:W-:Y:S05]  /*11070*/  WARPSYNC.COLLECTIVE R3, `(.L_x_100) ;  /* 0x00000000030c7348 */ /* 0x000fea0003c00000 */
[----:B------:R-:W-:Y:S02]  /*11080*/  ELECT P1, UR62, PT ;  /* 0x00000000003e782f */ /* 0x000fe40003820000 */
[----:B------:R-:W-:Y:S01]  /*11090*/  MOV R3, UR62 ;  /* 0x0000003e00037c02 */ /* 0x000fe20008000f00 */
[----:B------:R-:W-:Y:S10]  /*110a0*/  ENDCOLLECTIVE ;  /* 0x000000000000791b */ /* 0x000ff40003800000 */
.L_x_100:
[----:B------:R-:W-:Y:S05]  /*110b0*/  BSYNC B0 ;  /* 0x0000000000007941 */ /* 0x000fea0003800000 */
.L_x_99:
[----:B------:R-:W-:Y:S01]  /*110c0*/  PLOP3.LUT P0, PT, P1, PT, PT, 0x80, 0x0 ;  /* 0x000000000000781c */ /* 0x000fe20000f0f070 */
[----:B------:R-:W-:-:S12]  /*110d0*/  BRA `(.L_x_101) ;  /* 0xfffffff400a47947 */ /* 0x000fd8000383ffff */
.L_x_83:
[----:B0-----:R0:W1:Y:S02]  /*110e0*/  SYNCS.PHASECHK.TRANS64.TRYWAIT P0, [R5+URZ], R2 ;  /* 0x00000002050075a7 */ /* 0x001064000800017f */
[----:B-1----:R-:W-:Y:S05]  /*110f0*/  @!P0 NANOSLEEP.SYNCS 0x989680 ;  /* 0x009896800000895d */ /* 0x002fea0003900000 */
[----:B------:R-:W1:Y:S02]  /*11100*/  @!P0 SYNCS.PHASECHK.TRANS64 P0, [R5+URZ], R2 ;  /* 0x00000002050085a7 */ /* 0x000e64000800007f */
[----:B-1----:R-:W-:Y:S05]  /*11110*/  @!P0 BRA `(.L_x_83) ;  /* 0xfffffffc00f08947 */ /* 0x002fea000383ffff */
[----:B------:R-:W-:Y:S05]  /*11120*/  BRA `(.L_x_102) ;  /* 0xfffffff400e47947 */ /* 0x000fea000383ffff */
.L_x_84:
[----:B0-----:R0:W1:Y:S02]  /*11130*/  SYNCS.PHASECHK.TRANS64.TRYWAIT P0, [R7+URZ], R4 ;  /* 0x00000004070075a7 */ /* 0x001064000800017f */
[----:B-1----:R-:W-:Y:S05]  /*11140*/  @!P0 NANOSLEEP.SYNCS 0x989680 ;  /* 0x009896800000895d */ /* 0x002fea0003900000 */
[----:B------:R-:W1:Y:S02]  /*11150*/  @!P0 SYNCS.PHASECHK.TRANS64 P0, [R7+URZ], R4 ;  /* 0x00000004070085a7 */ /* 0x000e64000800007f */
[----:B-1----:R-:W-:Y:S05]  /*11160*/  @!P0 BRA `(.L_x_84) ;  /* 0xfffffffc00f08947 */ /* 0x002fea000383ffff */
[----:B------:R-:W-:Y:S05]  /*11170*/  BRA `(.L_x_103) ;  /* 0xfffffff400f47947 */ /* 0x000fea000383ffff */
.L_x_85:
[----:B0-----:R0:W1:Y:S02]  /*11180*/  SYNCS.PHASECHK.TRANS64.TRYWAIT P0, [R6+URZ], R5 ;  /* 0x00000005060075a7 */ /* 0x001064000800017f */
[----:B-1----:R-:W-:Y:S05]  /*11190*/  @!P0 NANOSLEEP.SYNCS 0x989680 ;  /* 0x009896800000895d */ /* 0x002fea0003900000 */
[----:B------:R-:W1:Y:S02]  /*111a0*/  @!P0 SYNCS.PHASECHK.TRANS64 P0, [R6+URZ], R5 ;  /* 0x00000005060085a7 */ /* 0x000e64000800007f */
[----:B-1----:R-:W-:Y:S05]  /*111b0*/  @!P0 BRA `(.L_x_85) ;  /* 0xfffffffc00f08947 */ /* 0x002fea000383ffff */
[----:B------:R-:W-:Y:S05]  /*111c0*/  BRA `(.L_x_104) ;  /* 0xfffffff800047947 */ /* 0x000fea000383ffff */
.L_x_86:
[----:B0-----:R0:W1:Y:S02]  /*111d0*/  SYNCS.PHASECHK.TRANS64.TRYWAIT P0, [R9+URZ], R4 ;  /* 0x00000004090075a7 */ /* 0x001064000800017f */
[----:B-1----:R-:W-:Y:S05]  /*111e0*/  @!P0 NANOSLEEP.SYNCS 0x989680 ;  /* 0x009896800000895d */ /* 0x002fea0003900000 */
[----:B------:R-:W1:Y:S02]  /*111f0*/  @!P0 SYNCS.PHASECHK.TRANS64 P0, [R9+URZ], R4 ;  /* 0x00000004090085a7 */ /* 0x000e64000800007f */
[----:B-1----:R-:W-:Y:S05]  /*11200*/  @!P0 BRA `(.L_x_86) ;  /* 0xfffffffc00f08947 */ /* 0x002fea000383ffff */
[----:B------:R-:W-:Y:S05]  /*11210*/  BRA `(.L_x_105) ;  /* 0xfffffff800147947 */ /* 0x000fea000383ffff */
.L_x_87:
[----:B0-----:R0:W1:Y:S02]  /*11220*/  SYNCS.PHASECHK.TRANS64.TRYWAIT P0, [R6+URZ], R5 ;  /* 0x00000005060075a7 */ /* 0x001064000800017f */
[----:B-1----:R-:W-:Y:S05]  /*11230*/  @!P0 NANOSLEEP.SYNCS 0x989680 ;  /* 0x009896800000895d */ /* 0x002fea0003900000 */
[----:B------:R-:W1:Y:S02]  /*11240*/  @!P0 SYNCS.PHASECHK.TRANS64 P0, [R6+URZ], R5 ;  /* 0x00000005060085a7 */ /* 0x000e64000800007f */
[----:B-1----:R-:W-:Y:S05]  /*11250*/  @!P0 BRA `(.L_x_87) ;  /* 0xfffffffc00f08947 */ /* 0x002fea000383ffff */
[----:B------:R-:W-:Y:S05]  /*11260*/  BRA `(.L_x_106) ;  /* 0xfffffff800247947 */ /* 0x000fea000383ffff */
.L_x_88:
[----:B0-----:R0:W1:Y:S02]  /*11270*/  SYNCS.PHASECHK.TRANS64.TRYWAIT P0, [R9+URZ], R4 ;  /* 0x00000004090075a7 */ /* 0x001064000800017f */
[----:B-1----:R-:W-:Y:S05]  /*11280*/  @!P0 NANOSLEEP.SYNCS 0x989680 ;  /* 0x009896800000895d */ /* 0x002fea0003900000 */
[----:B------:R-:W1:Y:S02]  /*11290*/  @!P0 SYNCS.PHASECHK.TRANS64 P0, [R9+URZ], R4 ;  /* 0x00000004090085a7 */ /* 0x000e64000800007f */
[----:B-1----:R-:W-:Y:S05]  /*112a0*/  @!P0 BRA `(.L_x_88) ;  /* 0xfffffffc00f08947 */ /* 0x002fea000383ffff */
[----:B------:R-:W-:Y:S05]  /*112b0*/  BRA `(.L_x_107) ;  /* 0xfffffff800347947 */ /* 0x000fea000383ffff */
.L_x_89:
[----:B0-----:R0:W1:Y:S02]  /*112c0*/  SYNCS.PHASECHK.TRANS64.TRYWAIT P0, [R6+URZ], R5 ;  /* 0x00000005060075a7 */ /* 0x001064000800017f */
[----:B-1----:R-:W-:Y:S05]  /*112d0*/  @!P0 NANOSLEEP.SYNCS 0x989680 ;  /* 0x009896800000895d */ /* 0x002fea0003900000 */
[----:B------:R-:W1:Y:S02]  /*112e0*/  @!P0 SYNCS.PHASECHK.TRANS64 P0, [R6+URZ], R5 ;  /* 0x00000005060085a7 */ /* 0x000e64000800007f */
[----:B-1----:R-:W-:Y:S05]  /*112f0*/  @!P0 BRA `(.L_x_89) ;  /* 0xfffffffc00f08947 */ /* 0x002fea000383ffff */
[----:B------:R-:W-:Y:S05]  /*11300*/  BRA `(.L_x_108) ;  /* 0xfffffff800447947 */ /* 0x000fea000383ffff */
.L_x_90:
[----:B0-----:R0:W1:Y:S02]  /*11310*/  SYNCS.PHASECHK.TRANS64.TRYWAIT P0, [R9+URZ], R4 ;  /* 0x00000004090075a7 */ /* 0x001064000800017f */
[----:B-1----:R-:W-:Y:S05]  /*11320*/  @!P0 NANOSLEEP.SYNCS 0x989680 ;  /* 0x009896800000895d */ /* 0x002fea0003900000 */
[----:B------:R-:W1:Y:S02]  /*11330*/  @!P0 SYNCS.PHASECHK.TRANS64 P0, [R9+URZ], R4 ;  /* 0x00000004090085a7 */ /* 0x000e64000800007f */
[----:B-1----:R-:W-:Y:S05]  /*11340*/  @!P0 BRA `(.L_x_90) ;  /* 0xfffffffc00f08947 */ /* 0x002fea000383ffff */
[----:B------:R-:W-:Y:S05]  /*11350*/  BRA `(.L_x_109) ;  /* 0xfffffff800547947 */ /* 0x000fea000383ffff */
.L_x_91:
[----:B0-----:R0:W1:Y:S02]  /*11360*/  SYNCS.PHASECHK.TRANS64.TRYWAIT P0, [R6+URZ], R5 ;  /* 0x00000005060075a7 */ /* 0x001064000800017f */
[----:B-1----:R-:W-:Y:S05]  /*11370*/  @!P0 NANOSLEEP.SYNCS 0x989680 ;  /* 0x009896800000895d */ /* 0x002fea0003900000 */
[----:B------:R-:W1:Y:S02]  /*11380*/  @!P0 SYNCS.PHASECHK.TRANS64 P0, [R6+URZ], R5 ;  /* 0x00000005060085a7 */ /* 0x000e64000800007f */
[----:B-1----:R-:W-:Y:S05]  /*11390*/  @!P0 BRA `(.L_x_91) ;  /* 0xfffffffc00f08947 */ /* 0x002fea000383ffff */
[----:B------:R-:W-:Y:S05]  /*113a0*/  BRA `(.L_x_110) ;  /* 0xfffffff800647947 */ /* 0x000fea000383ffff */
.L_x_92:
[----:B0-----:R0:W1:Y:S02]  /*113b0*/  SYNCS.PHASECHK.TRANS64.TRYWAIT P0, [R9+URZ], R4 ;  /* 0x00000004090075a7 */ /* 0x001064000800017f */
[----:B-1----:R-:W-:Y:S05]  /*113c0*/  @!P0 NANOSLEEP.SYNCS 0x989680 ;  /* 0x009896800000895d */ /* 0x002fea0003900000 */
[----:B------:R-:W1:Y:S02]  /*113d0*/  @!P0 SYNCS.PHASECHK.TRANS64 P0, [R9+URZ], R4 ;  /* 0x00000004090085a7 */ /* 0x000e64000800007f */
[----:B-1----:R-:W-:Y:S05]  /*113e0*/  @!P0 BRA `(.L_x_92) ;  /* 0xfffffffc00f08947 */ /* 0x002fea000383ffff */
[----:B------:R-:W-:Y:S05]  /*113f0*/  BRA `(.L_x_111) ;  /* 0xfffffff800747947 */ /* 0x000fea000383ffff */
.L_x_93:
[----:B0-----:R0:W1:Y:S02]  /*11400*/  SYNCS.PHASECHK.TRANS64.TRYWAIT P0, [R6+URZ], R5 ;  /* 0x00000005060075a7 */ /* 0x001064000800017f */
[----:B-1----:R-:W-:Y:S05]  /*11410*/  @!P0 NANOSLEEP.SYNCS 0x989680 ;  /* 0x009896800000895d */ /* 0x002fea0003900000 */
[----:B------:R-:W1:Y:S02]  /*11420*/  @!P0 SYNCS.PHASECHK.TRANS64 P0, [R6+URZ], R5 ;  /* 0x00000005060085a7 */ /* 0x000e64000800007f */
[----:B-1----:R-:W-:Y:S05]  /*11430*/  @!P0 BRA `(.L_x_93) ;  /* 0xfffffffc00f08947 */ /* 0x002fea000383ffff */
[----:B------:R-:W-:Y:S05]  /*11440*/  BRA `(.L_x_112) ;  /* 0xfffffff8007c7947 */ /* 0x000fea000383ffff */
.L_x_113:
[----:B------:R-:W-:-:S00]  /*11450*/  BRA `(.L_x_113) ;  /* 0xfffffffc00fc7947 */ /* 0x000fc0000383ffff */
[----:B------:R-:W-:-:S00]  /*11460*/  NOP ;  /* 0x0000000000007918 */ /* 0x000fc00000000000 */
        /* <DEDUP_REMOVED lines=9> */
.L_x_114:


//--------------------- .nv.shared._ZN7cutlass13device_kernelINS_4gemm6kernel13GemmUniversalIN4cute5tupleIJiiiiEEENS1_10collective13CollectiveMmaINS1_37MainloopSm90TmaGmmaWarpSpecializedFP8ILi12ENS5_IJNS4_1CILi1EEESB_SB_EEENS1_35KernelTmaWarpSpecializedCooperativeEEENS5_IJNSA_ILi512EEENSA_ILi48EEENSA_ILi32EEEEEENS_12float_e4m3_tENS5_IJlSB_lEEESJ_SK_NS4_8TiledMMAINS4_8MMA_AtomIJNS4_4SM904GMMA30MMA_64x16x32_F32E4M3E4M3_SS_TNILNSO_7ScaleInE1ELSQ_1EEEEEENS4_6LayoutINS5_IJNSA_ILi2EEESB_SB_EEENS5_IJSB_NSA_ILi0EEESW_EEEEENS5_IJNS4_10UnderscoreESZ_SZ_EEEEENS4_13SM90_TMA_LOADENS4_14ComposedLayoutINS4_7SwizzleILi1ELi4ELi3EEENS4_18smem_ptr_flag_bitsILi8EEENST_INS5_IJNSA_ILi8EEESH_EEENS5_IJSH_SB_EEEEEEEvNS4_8identityES12_S1C_vS1D_EENS_8epilogue10collective6detail29Sm90TmaWarpSpecializedAdapterINS1G_15DefaultEpilogueISJ_SK_SK_NS1F_6thread17LinearCombinationISJ_Li1EffLNS1K_9ScaleType4KindE0ELNS_15FloatRoundStyleE2ESJ_EENS1_15EpilogueDefaultEEEEEvvEEEEvNT_6ParamsE --------------------------
	.section	.nv.shared._ZN7cutlass13device_kernelINS_4gemm6kernel13GemmUniversalIN4cute5tupleIJiiiiEEENS1_10collective13CollectiveMmaINS1_37MainloopSm90TmaGmmaWarpSpecializedFP8ILi12ENS5_IJNS4_1CILi1EEESB_SB_EEENS1_35KernelTmaWarpSpecializedCooperativeEEENS5_IJNSA_ILi512EEENSA_ILi48EEENSA_ILi32EEEEEENS_12float_e4m3_tENS5_IJlSB_lEEESJ_SK_NS4_8TiledMMAINS4_8MMA_AtomIJNS4_4SM904GMMA30MMA_64x16x32_F32E4M3E4M3_SS_TNILNSO_7ScaleInE1ELSQ_1EEEEEENS4_6LayoutINS5_IJNSA_ILi2EEESB_SB_EEENS5_IJSB_NSA_ILi0EEESW_EEEEENS5_IJNS4_10UnderscoreESZ_SZ_EEEEENS4_13SM90_TMA_LOADENS4_14ComposedLayoutINS4_7SwizzleILi1ELi4ELi3EEENS4_18smem_ptr_flag_bitsILi8EEENST_INS5_IJNSA_ILi8EEESH_EEENS5_IJSH_SB_EEEEEEEvNS4_8identityES12_S1C_vS1D_EENS_8epilogue10collective6detail29Sm90TmaWarpSpecializedAdapterINS1G_15DefaultEpilogueISJ_SK_SK_NS1F_6thread17LinearCombinationISJ_Li1EffLNS1K_9ScaleType4KindE0ELNS_15FloatRoundStyleE2ESJ_EENS1_15EpilogueDefaultEEEEEvvEEEEvNT_6ParamsE,"aw",@nobits
	.sectionflags	@""
	.align	16
	.zero		1024


//--------------------- .nv.shared.reserved.0     --------------------------
	.section	.nv.shared.reserved.0,"aw",@nobits
	.weak		__nv_reservedSMEM_offset_0_alias
	.size		__nv_reservedSMEM_offset_0_alias, 0, 0
	.other		__nv_reservedSMEM_offset_0_alias,@"STO_CUDA_RESERVED_SHARED STV_DEFAULT"
__nv_reservedSMEM_offset_0_alias:
	.zero		0


//--------------------- .nv.global                --------------------------
	.section	.nv.global,"aw",@nobits
.nv.global:
	.type		_ZN40_INTERNAL_75cc7382_4_k_cu_6290f926_132414cute1_E,@object
	.size		_ZN40_INTERNAL_75cc7382_4_k_cu_6290f926_132414cute1_E,(_ZN40_INTERNAL_75cc7382_4_k_cu_6290f926_132414cuda3std3__45__cpo6cbeginE - _ZN40_INTERNAL_75cc7382_4_k_cu_6290f926_132414cute1_E)
_ZN40_INTERNAL_75cc7382_4_k_cu_6290f926_132414cute1_E:
	.zero		1
	.type		_ZN40_INTERNAL_75cc7382_4_k_cu_6290f926_132414cuda3std3__45__cpo6cbeginE,@object
	.size		_ZN40_INTERNAL_75cc7382_4_k_cu_6290f926_132414cuda3std3__45__cpo6cbeginE,(_ZN40_INTERNAL_75cc7382_4_k_cu_6290f926_132414cuda3std3__48in_placeE - _ZN40_INTERNAL_75cc7382_4_k_cu_6290f926_132414cuda3std3__45__cpo6cbeginE)
_ZN40_INTERNAL_75cc7382_4_k_cu_6290f926_132414cuda3std3__45__cpo6cbeginE:
	.zero		1
	.type		_ZN40_INTERNAL_75cc7382_4_k_cu_6290f926_132414cuda3std3__48in_placeE,@object
	.size		_ZN40_INTERNAL_75cc7382_4_k_cu_6290f926_132414cuda3std3__48in_placeE,(_ZN40_INTERNAL_75cc7382_4_k_cu_6290f926_132414cuda3std6ranges3__45__cpo9iter_moveE - _ZN40_INTERNAL_75cc7382_4_k_cu_6290f926_132414cuda3std3__48in_placeE)
_ZN40_INTERNAL_75cc7382_4_k_cu_6290f926_132414cuda3std3__48in_placeE:
	.zero		1
	.type		_ZN40_INTERNAL_75cc7382_4_k_cu_6290f926_132414cuda3std6ranges3__45__cpo9iter_moveE,@object
	.size		_ZN40_INTERNAL_75cc7382_4_k_cu_6290f926_132414cuda3std6ranges3__45__cpo9iter_moveE,(_ZN40_INTERNAL_75cc7382_4_k_cu_6290f926_132414cuda3std3__45__cpo5beginE - _ZN40_INTERNAL_75cc7382_4_k_cu_6290f926_132414cuda3std6ranges3__45__cpo9iter_moveE)
_ZN40_INTERNAL_75cc7382_4_k_cu_6290f926_132414cuda3std6ranges3__45__cpo9iter_moveE:
	.zero		1
	.type		_ZN40_INTERNAL_75cc7382_4_k_cu_6290f926_132414cuda3std3__45__cpo5beginE,@object
	.size		_ZN40_INTERNAL_75cc7382_4_k_cu_6290f926_132414cuda3std3__45__cpo5beginE,(_ZN40_INTERNAL_75cc7382_4_k_cu_6290f926_132414cuda3std3__442_GLOBAL__N__75cc7382_4_k_cu_6290f926_132416ignoreE - _ZN40_INTERNAL_75cc7382_4_k_cu_6290f926_132414cuda3std3__45__cpo5beginE)
_ZN40_INTERNAL_75cc7382_4_k_cu_6290f926_132414cuda3std3__45__cpo5beginE:
	.zero		1
	.type		_ZN40_INTERNAL_75cc7382_4_k_cu_6290f926_132414cuda3std3__442_GLOBAL__N__75cc7382_4_k_cu_6290f926_132416ignoreE,@object
	.size		_ZN40_INTERNAL_75cc7382_4_k_cu_6290f926_132414cuda3std3__442_GLOBAL__N__75cc7382_4_k_cu_6290f926_132416ignoreE,(_ZN40_INTERNAL_75cc7382_4_k_cu_6290f926_132414cute7productE - _ZN40_INTERNAL_75cc7382_4_k_cu_6290f926_132414cuda3std3__442_GLOBAL__N__75cc7382_4_k_cu_6290f926_132416ignoreE)
_ZN40_INTERNAL_75cc7382_4_k_cu_6290f926_132414cuda3std3__442_GLOBAL__N__75cc7382_4_k_cu_6290f926_132416ignoreE:
	.zero		1
	.type		_ZN40_INTERNAL_75cc7382_4_k_cu_6290f926_132414cute7productE,@object
	.size		_ZN40_INTERNAL_75cc7382_4_k_cu_6290f926_132414cute7productE,(_ZN40_INTERNAL_75cc7382_4_k_cu_6290f926_132414cuda3std3__45__cpo3endE - _ZN40_INTERNAL_75cc7382_4_k_cu_6290f926_132414cute7productE)
_ZN40_INTERNAL_75cc7382_4_k_cu_6290f926_132414cute7productE:
	.zero		1
	.type		_ZN40_INTERNAL_75cc7382_4_k_cu_6290f926_132414cuda3std3__45__cpo3endE,@object
	.size		_ZN40_INTERNAL_75cc7382_4_k_cu_6290f926_132414cuda3std3__45__cpo3endE,(_ZN40_INTERNAL_75cc7382_4_k_cu_6290f926_132414cuda3std3__419piecewise_constructE - _ZN40_INTERNAL_75cc7382_4_k_cu_6290f926_132414cuda3std3__45__cpo3endE)
_ZN40_INTERNAL_75cc7382_4_k_cu_6290f926_132414cuda3std3__45__cpo3endE:
	.zero		1
	.type		_ZN40_INTERNAL_75cc7382_4_k_cu_6290f926_132414cuda3std3__419piecewise_constructE,@object
	.size		_ZN40_INTERNAL_75cc7382_4_k_cu_6290f926_132414cuda3std3__419piecewise_constructE,(_ZN40_INTERNAL_75cc7382_4_k_cu_6290f926_132414cuda3std3__45__cpo4cendE - _ZN40_INTERNAL_75cc7382_4_k_cu_6290f926_132414cuda3std3__419piecewise_constructE)
_ZN40_INTERNAL_75cc7382_4_k_cu_6290f926_132414cuda3std3__419piecewise_constructE:
	.zero		1
	.type		_ZN40_INTERNAL_75cc7382_4_k_cu_6290f926_132414cuda3std3__45__cpo4cendE,@object
	.size		_ZN40_INTERNAL_75cc7382_4_k_cu_6290f926_132414cuda3std3__45__cpo4cendE,(_ZN40_INTERNAL_75cc7382_4_k_cu_6290f926_132414cuda3std6ranges3__45__cpo4swapE - _ZN40_INTERNAL_75cc7382_4_k_cu_6290f926_132414cuda3std3__45__cpo4cendE)
_ZN40_INTERNAL_75cc7382_4_k_cu_6290f926_132414cuda3std3__45__cpo4cendE:
	.zero		1
	.type		_ZN40_INTERNAL_75cc7382_4_k_cu_6290f926_132414cuda3std6ranges3__45__cpo4swapE,@object
	.size		_ZN40_INTERNAL_75cc7382_4_k_cu_6290f926_132414cuda3std6ranges3__45__cpo4swapE,(.L_7 - _ZN40_INTERNAL_75cc7382_4_k_cu_6290f926_132414cuda3std6ranges3__45__cpo4swapE)
_ZN40_INTERNAL_75cc7382_4_k_cu_6290f926_132414cuda3std6ranges3__45__cpo4swapE:
	.zero		1
.L_7:


//--------------------- .nv.constant0._ZN7cutlass13device_kernelINS_4gemm6kernel13GemmUniversalIN4cute5tupleIJiiiiEEENS1_10collective13CollectiveMmaINS1_37MainloopSm90TmaGmmaWarpSpecializedFP8ILi12ENS5_IJNS4_1CILi1EEESB_SB_EEENS1_35KernelTmaWarpSpecializedCooperativeEEENS5_IJNSA_ILi512EEENSA_ILi48EEENSA_ILi32EEEEEENS_12float_e4m3_tENS5_IJlSB_lEEESJ_SK_NS4_8TiledMMAINS4_8MMA_AtomIJNS4_4SM904GMMA30MMA_64x16x32_F32E4M3E4M3_SS_TNILNSO_7ScaleInE1ELSQ_1EEEEEENS4_6LayoutINS5_IJNSA_ILi2EEESB_SB_EEENS5_IJSB_NSA_ILi0EEESW_EEEEENS5_IJNS4_10UnderscoreESZ_SZ_EEEEENS4_13SM90_TMA_LOADENS4_14ComposedLayoutINS4_7SwizzleILi1ELi4ELi3EEENS4_18smem_ptr_flag_bitsILi8EEENST_INS5_IJNSA_ILi8EEESH_EEENS5_IJSH_SB_EEEEEEEvNS4_8identityES12_S1C_vS1D_EENS_8epilogue10collective6detail29Sm90TmaWarpSpecializedAdapterINS1G_15DefaultEpilogueISJ_SK_SK_NS1F_6thread17LinearCombinationISJ_Li1EffLNS1K_9ScaleType4KindE0ELNS_15FloatRoundStyleE2ESJ_EENS1_15EpilogueDefaultEEEEEvvEEEEvNT_6ParamsE --------------------------
	.section	.nv.constant0._ZN7cutlass13device_kernelINS_4gemm6kernel13GemmUniversalIN4cute5tupleIJiiiiEEENS1_10collective13CollectiveMmaINS1_37MainloopSm90TmaGmmaWarpSpecializedFP8ILi12ENS5_IJNS4_1CILi1EEESB_SB_EEENS1_35KernelTmaWarpSpecializedCooperativeEEENS5_IJNSA_ILi512EEENSA_ILi48EEENSA_ILi32EEEEEENS_12float_e4m3_tENS5_IJlSB_lEEESJ_SK_NS4_8TiledMMAINS4_8MMA_AtomIJNS4_4SM904GMMA30MMA_64x16x32_F32E4M3E4M3_SS_TNILNSO_7ScaleInE1ELSQ_1EEEEEENS4_6LayoutINS5_IJNSA_ILi2EEESB_SB_EEENS5_IJSB_NSA_ILi0EEESW_EEEEENS5_IJNS4_10UnderscoreESZ_SZ_EEEEENS4_13SM90_TMA_LOADENS4_14ComposedLayoutINS4_7SwizzleILi1ELi4ELi3EEENS4_18smem_ptr_flag_bitsILi8EEENST_INS5_IJNSA_ILi8EEESH_EEENS5_IJSH_SB_EEEEEEEvNS4_8identityES12_S1C_vS1D_EENS_8epilogue10collective6detail29Sm90TmaWarpSpecializedAdapterINS1G_15DefaultEpilogueISJ_SK_SK_NS1F_6thread17LinearCombinationISJ_Li1EffLNS1K_9ScaleType4KindE0ELNS_15FloatRoundStyleE2ESJ_EENS1_15EpilogueDefaultEEEEEvvEEEEvNT_6ParamsE,"a",@progbits
	.sectionflags	@""
	.align	4
.nv.constant0._ZN7cutlass13device_kernelINS_4gemm6kernel13GemmUniversalIN4cute5tupleIJiiiiEEENS1_10collective13CollectiveMmaINS1_37MainloopSm90TmaGmmaWarpSpecializedFP8ILi12ENS5_IJNS4_1CILi1EEESB_SB_EEENS1_35KernelTmaWarpSpecializedCooperativeEEENS5_IJNSA_ILi512EEENSA_ILi48EEENSA_ILi32EEEEEENS_12float_e4m3_tENS5_IJlSB_lEEESJ_SK_NS4_8TiledMMAINS4_8MMA_AtomIJNS4_4SM904GMMA30MMA_64x16x32_F32E4M3E4M3_SS_TNILNSO_7ScaleInE1ELSQ_1EEEEEENS4_6LayoutINS5_IJNSA_ILi2EEESB_SB_EEENS5_IJSB_NSA_ILi0EEESW_EEEEENS5_IJNS4_10UnderscoreESZ_SZ_EEEEENS4_13SM90_TMA_LOADENS4_14ComposedLayoutINS4_7SwizzleILi1ELi4ELi3EEENS4_18smem_ptr_flag_bitsILi8EEENST_INS5_IJNSA_ILi8EEESH_EEENS5_IJSH_SB_EEEEEEEvNS4_8identityES12_S1C_vS1D_EENS_8epilogue10collective6detail29Sm90TmaWarpSpecializedAdapterINS1G_15DefaultEpilogueISJ_SK_SK_NS1F_6thread17LinearCombinationISJ_Li1EffLNS1K_9ScaleType4KindE0ELNS_15FloatRoundStyleE2ESJ_EENS1_15EpilogueDefaultEEEEEvvEEEEvNT_6ParamsE:
	.zero		1664


//--------------------- SYMBOLS --------------------------

	.type		.nv.reservedSmem.offset0,@object
	.size		.nv.reservedSmem.offset0,0x4
